//
// Generated by NVIDIA NVVM Compiler
//
// Compiler Build ID: CL-36424714
// Cuda compilation tools, release 13.0, V13.0.88
// Based on NVVM 20.0.0
//

.version 9.0
.target sm_100
.address_size 64

	// .globl	_ZN8original44flash_attention_decode_kernel_fp16_optimizedEPK6__halfS2_S2_PS0_iiiiiif
// _ZZN8original35flash_attention_prefill_kernel_fp16EPK6__halfS2_S2_PS0_iiiiiiiifE10s_warp_max has been demoted
// _ZZN8original35flash_attention_prefill_kernel_fp16EPK6__halfS2_S2_PS0_iiiiiiiifE10s_warp_sum has been demoted
// _ZZN9optimized35flash_attention_prefill_kernel_fp16EPK6__halfS2_S2_PS0_iiiiiiiifE10s_warp_max has been demoted
// _ZZN9optimized35flash_attention_prefill_kernel_fp16EPK6__halfS2_S2_PS0_iiiiiiiifE10s_warp_sum has been demoted
.extern .shared .align 16 .b8 _ZN8original8smem_rawE[];
.extern .shared .align 16 .b8 _ZN8original17smem_prefill_fp16E[];
.extern .shared .align 16 .b8 _ZN9optimized8smem_rawE[];
.extern .shared .align 16 .b8 _ZN9optimized17smem_prefill_fp16E[];

.visible .entry _ZN8original44flash_attention_decode_kernel_fp16_optimizedEPK6__halfS2_S2_PS0_iiiiiif(
	.param .u64 .ptr .align 1 _ZN8original44flash_attention_decode_kernel_fp16_optimizedEPK6__halfS2_S2_PS0_iiiiiif_param_0,
	.param .u64 .ptr .align 1 _ZN8original44flash_attention_decode_kernel_fp16_optimizedEPK6__halfS2_S2_PS0_iiiiiif_param_1,
	.param .u64 .ptr .align 1 _ZN8original44flash_attention_decode_kernel_fp16_optimizedEPK6__halfS2_S2_PS0_iiiiiif_param_2,
	.param .u64 .ptr .align 1 _ZN8original44flash_attention_decode_kernel_fp16_optimizedEPK6__halfS2_S2_PS0_iiiiiif_param_3,
	.param .u32 _ZN8original44flash_attention_decode_kernel_fp16_optimizedEPK6__halfS2_S2_PS0_iiiiiif_param_4,
	.param .u32 _ZN8original44flash_attention_decode_kernel_fp16_optimizedEPK6__halfS2_S2_PS0_iiiiiif_param_5,
	.param .u32 _ZN8original44flash_attention_decode_kernel_fp16_optimizedEPK6__halfS2_S2_PS0_iiiiiif_param_6,
	.param .u32 _ZN8original44flash_attention_decode_kernel_fp16_optimizedEPK6__halfS2_S2_PS0_iiiiiif_param_7,
	.param .u32 _ZN8original44flash_attention_decode_kernel_fp16_optimizedEPK6__halfS2_S2_PS0_iiiiiif_param_8,
	.param .u32 _ZN8original44flash_attention_decode_kernel_fp16_optimizedEPK6__halfS2_S2_PS0_iiiiiif_param_9,
	.param .f32 _ZN8original44flash_attention_decode_kernel_fp16_optimizedEPK6__halfS2_S2_PS0_iiiiiif_param_10
)
{
	.reg .pred 	%p<79>;
	.reg .b16 	%rs<69>;
	.reg .b32 	%r<411>;
	.reg .b32 	%f<483>;
	.reg .b64 	%rd<292>;

	ld.param.u64 	%rd27, [_ZN8original44flash_attention_decode_kernel_fp16_optimizedEPK6__halfS2_S2_PS0_iiiiiif_param_0];
	ld.param.u64 	%rd28, [_ZN8original44flash_attention_decode_kernel_fp16_optimizedEPK6__halfS2_S2_PS0_iiiiiif_param_1];
	ld.param.u64 	%rd29, [_ZN8original44flash_attention_decode_kernel_fp16_optimizedEPK6__halfS2_S2_PS0_iiiiiif_param_2];
	ld.param.u32 	%r146, [_ZN8original44flash_attention_decode_kernel_fp16_optimizedEPK6__halfS2_S2_PS0_iiiiiif_param_4];
	ld.param.u32 	%r150, [_ZN8original44flash_attention_decode_kernel_fp16_optimizedEPK6__halfS2_S2_PS0_iiiiiif_param_5];
	ld.param.u32 	%r147, [_ZN8original44flash_attention_decode_kernel_fp16_optimizedEPK6__halfS2_S2_PS0_iiiiiif_param_7];
	ld.param.u32 	%r148, [_ZN8original44flash_attention_decode_kernel_fp16_optimizedEPK6__halfS2_S2_PS0_iiiiiif_param_8];
	ld.param.u32 	%r149, [_ZN8original44flash_attention_decode_kernel_fp16_optimizedEPK6__halfS2_S2_PS0_iiiiiif_param_9];
	ld.param.f32 	%f96, [_ZN8original44flash_attention_decode_kernel_fp16_optimizedEPK6__halfS2_S2_PS0_iiiiiif_param_10];
	cvta.to.global.u64 	%rd1, %rd29;
	mov.u32 	%r1, %ctaid.x;
	mov.u32 	%r382, %tid.x;
	and.b32  	%r3, %r382, 31;
	setp.ge.s32 	%p1, %r1, %r150;
	@%p1 bra 	$L__BB0_94;
	cvta.to.global.u64 	%rd2, %rd27;
	div.s32 	%r4, %r1, %r148;
	mul.lo.s32 	%r5, %r4, %r147;
	shr.u32 	%r151, %r147, 31;
	add.s32 	%r152, %r147, %r151;
	shr.s32 	%r6, %r152, 1;
	shl.b32 	%r7, %r147, 1;
	mul.lo.s32 	%r153, %r147, %r1;
	cvt.s64.s32 	%rd3, %r153;
	setp.ge.s32 	%p2, %r382, %r6;
	@%p2 bra 	$L__BB0_8;
	shl.b64 	%rd31, %rd3, 1;
	add.s64 	%rd4, %rd2, %rd31;
	not.b32 	%r154, %r382;
	add.s32 	%r8, %r6, %r154;
	and.b32  	%r155, %r8, 768;
	setp.eq.s32 	%p3, %r155, 768;
	mov.u32 	%r368, %r382;
	@%p3 bra 	$L__BB0_5;
	shr.u32 	%r157, %r8, 8;
	add.s32 	%r158, %r157, 1;
	and.b32  	%r9, %r158, 3;
	mov.b32 	%r367, 0;
	mov.u32 	%r160, _ZN8original8smem_rawE;
	mov.u32 	%r368, %r382;
$L__BB0_4:
	.pragma "nounroll";
	shl.b32 	%r159, %r368, 2;
	add.s32 	%r161, %r160, %r159;
	mul.wide.u32 	%rd32, %r368, 4;
	add.s64 	%rd33, %rd4, %rd32;
	ld.global.nc.u32 	%r162, [%rd33];
	st.shared.u32 	[%r161], %r162;
	add.s32 	%r368, %r368, 256;
	add.s32 	%r367, %r367, 1;
	setp.ne.s32 	%p4, %r367, %r9;
	@%p4 bra 	$L__BB0_4;
$L__BB0_5:
	setp.lt.u32 	%p5, %r8, 768;
	@%p5 bra 	$L__BB0_8;
	mov.u32 	%r164, _ZN8original8smem_rawE;
$L__BB0_7:
	shl.b32 	%r163, %r368, 2;
	add.s32 	%r165, %r164, %r163;
	mul.wide.u32 	%rd34, %r368, 4;
	add.s64 	%rd35, %rd4, %rd34;
	ld.global.nc.u32 	%r166, [%rd35];
	st.shared.u32 	[%r165], %r166;
	ld.global.nc.u32 	%r167, [%rd35+1024];
	st.shared.u32 	[%r165+1024], %r167;
	ld.global.nc.u32 	%r168, [%rd35+2048];
	st.shared.u32 	[%r165+2048], %r168;
	ld.global.nc.u32 	%r169, [%rd35+3072];
	st.shared.u32 	[%r165+3072], %r169;
	add.s32 	%r368, %r368, 1024;
	setp.lt.s32 	%p6, %r368, %r6;
	@%p6 bra 	$L__BB0_7;
$L__BB0_8:
	mov.u32 	%r170, _ZN8original8smem_rawE;
	add.s32 	%r17, %r170, %r7;
	bar.sync 	0;
	setp.lt.s32 	%p7, %r146, %r382;
	mov.f32 	%f454, 0fFF7FFFFF;
	@%p7 bra 	$L__BB0_30;
	setp.lt.s32 	%p8, %r147, 2;
	@%p8 bra 	$L__BB0_19;
	add.s32 	%r18, %r6, -1;
	and.b32  	%r19, %r6, 3;
	and.b32  	%r20, %r6, 1073741820;
	cvta.to.global.u64 	%rd5, %rd28;
	cvt.s64.s32 	%rd6, %r5;
	mov.f32 	%f454, 0fFF7FFFFF;
	mov.u32 	%r370, %r382;
$L__BB0_11:
	setp.lt.u32 	%p16, %r18, 3;
	mul.lo.s32 	%r184, %r370, %r149;
	cvt.s64.s32 	%rd36, %r184;
	add.s64 	%rd37, %rd36, %rd6;
	shl.b64 	%rd38, %rd37, 1;
	add.s64 	%rd7, %rd5, %rd38;
	mov.f32 	%f446, 0f00000000;
	mov.b32 	%r372, 0;
	mov.f32 	%f445, %f446;
	@%p16 bra 	$L__BB0_14;
	mov.f32 	%f446, 0f00000000;
	mov.b32 	%r371, 0;
$L__BB0_13:
	.pragma "nounroll";
	shl.b32 	%r202, %r371, 2;
	add.s32 	%r204, %r170, %r202;
	ld.shared.v4.u32 	{%r187, %r191, %r195, %r199}, [%r204];
	mul.wide.u32 	%rd39, %r371, 4;
	add.s64 	%rd40, %rd7, %rd39;
	ld.global.nc.u32 	%r188, [%rd40];
	// begin inline asm
	{.reg .f16 low,high;
  mov.b32 {low,high},%r187;
  cvt.f32.f16 %f107, low;}

	// end inline asm
	// begin inline asm
	{.reg .f16 low,high;
  mov.b32 {low,high},%r187;
  cvt.f32.f16 %f108, high;}

	// end inline asm
	// begin inline asm
	{.reg .f16 low,high;
  mov.b32 {low,high},%r188;
  cvt.f32.f16 %f109, low;}

	// end inline asm
	// begin inline asm
	{.reg .f16 low,high;
  mov.b32 {low,high},%r188;
  cvt.f32.f16 %f110, high;}

	// end inline asm
	fma.rn.f32 	%f123, %f107, %f109, %f445;
	fma.rn.f32 	%f124, %f108, %f110, %f446;
	ld.global.nc.u32 	%r192, [%rd40+4];
	// begin inline asm
	{.reg .f16 low,high;
  mov.b32 {low,high},%r191;
  cvt.f32.f16 %f111, low;}

	// end inline asm
	// begin inline asm
	{.reg .f16 low,high;
  mov.b32 {low,high},%r191;
  cvt.f32.f16 %f112, high;}

	// end inline asm
	// begin inline asm
	{.reg .f16 low,high;
  mov.b32 {low,high},%r192;
  cvt.f32.f16 %f113, low;}

	// end inline asm
	// begin inline asm
	{.reg .f16 low,high;
  mov.b32 {low,high},%r192;
  cvt.f32.f16 %f114, high;}

	// end inline asm
	fma.rn.f32 	%f125, %f111, %f113, %f123;
	fma.rn.f32 	%f126, %f112, %f114, %f124;
	ld.global.nc.u32 	%r196, [%rd40+8];
	// begin inline asm
	{.reg .f16 low,high;
  mov.b32 {low,high},%r195;
  cvt.f32.f16 %f115, low;}

	// end inline asm
	// begin inline asm
	{.reg .f16 low,high;
  mov.b32 {low,high},%r195;
  cvt.f32.f16 %f116, high;}

	// end inline asm
	// begin inline asm
	{.reg .f16 low,high;
  mov.b32 {low,high},%r196;
  cvt.f32.f16 %f117, low;}

	// end inline asm
	// begin inline asm
	{.reg .f16 low,high;
  mov.b32 {low,high},%r196;
  cvt.f32.f16 %f118, high;}

	// end inline asm
	fma.rn.f32 	%f127, %f115, %f117, %f125;
	fma.rn.f32 	%f128, %f116, %f118, %f126;
	ld.global.nc.u32 	%r200, [%rd40+12];
	// begin inline asm
	{.reg .f16 low,high;
  mov.b32 {low,high},%r199;
  cvt.f32.f16 %f119, low;}

	// end inline asm
	// begin inline asm
	{.reg .f16 low,high;
  mov.b32 {low,high},%r199;
  cvt.f32.f16 %f120, high;}

	// end inline asm
	// begin inline asm
	{.reg .f16 low,high;
  mov.b32 {low,high},%r200;
  cvt.f32.f16 %f121, low;}

	// end inline asm
	// begin inline asm
	{.reg .f16 low,high;
  mov.b32 {low,high},%r200;
  cvt.f32.f16 %f122, high;}

	// end inline asm
	fma.rn.f32 	%f445, %f119, %f121, %f127;
	fma.rn.f32 	%f446, %f120, %f122, %f128;
	add.s32 	%r371, %r371, 4;
	setp.ne.s32 	%p17, %r371, %r20;
	mov.u32 	%r372, %r20;
	@%p17 bra 	$L__BB0_13;
$L__BB0_14:
	setp.eq.s32 	%p18, %r19, 0;
	@%p18 bra 	$L__BB0_18;
	setp.eq.s32 	%p19, %r19, 1;
	shl.b32 	%r209, %r372, 2;
	add.s32 	%r25, %r170, %r209;
	ld.shared.u32 	%r205, [%r25];
	mul.wide.u32 	%rd41, %r372, 4;
	add.s64 	%rd8, %rd7, %rd41;
	ld.global.nc.u32 	%r207, [%rd8];
	// begin inline asm
	{.reg .f16 low,high;
  mov.b32 {low,high},%r205;
  cvt.f32.f16 %f129, low;}

	// end inline asm
	// begin inline asm
	{.reg .f16 low,high;
  mov.b32 {low,high},%r205;
  cvt.f32.f16 %f130, high;}

	// end inline asm
	// begin inline asm
	{.reg .f16 low,high;
  mov.b32 {low,high},%r207;
  cvt.f32.f16 %f131, low;}

	// end inline asm
	// begin inline asm
	{.reg .f16 low,high;
  mov.b32 {low,high},%r207;
  cvt.f32.f16 %f132, high;}

	// end inline asm
	fma.rn.f32 	%f445, %f129, %f131, %f445;
	fma.rn.f32 	%f446, %f130, %f132, %f446;
	@%p19 bra 	$L__BB0_18;
	setp.eq.s32 	%p20, %r19, 2;
	ld.shared.u32 	%r211, [%r25+4];
	ld.global.nc.u32 	%r213, [%rd8+4];
	// begin inline asm
	{.reg .f16 low,high;
  mov.b32 {low,high},%r211;
  cvt.f32.f16 %f133, low;}

	// end inline asm
	// begin inline asm
	{.reg .f16 low,high;
  mov.b32 {low,high},%r211;
  cvt.f32.f16 %f134, high;}

	// end inline asm
	// begin inline asm
	{.reg .f16 low,high;
  mov.b32 {low,high},%r213;
  cvt.f32.f16 %f135, low;}

	// end inline asm
	// begin inline asm
	{.reg .f16 low,high;
  mov.b32 {low,high},%r213;
  cvt.f32.f16 %f136, high;}

	// end inline asm
	fma.rn.f32 	%f445, %f133, %f135, %f445;
	fma.rn.f32 	%f446, %f134, %f136, %f446;
	@%p20 bra 	$L__BB0_18;
	ld.shared.u32 	%r215, [%r25+8];
	ld.global.nc.u32 	%r217, [%rd8+8];
	// begin inline asm
	{.reg .f16 low,high;
  mov.b32 {low,high},%r215;
  cvt.f32.f16 %f137, low;}

	// end inline asm
	// begin inline asm
	{.reg .f16 low,high;
  mov.b32 {low,high},%r215;
  cvt.f32.f16 %f138, high;}

	// end inline asm
	// begin inline asm
	{.reg .f16 low,high;
  mov.b32 {low,high},%r217;
  cvt.f32.f16 %f139, low;}

	// end inline asm
	// begin inline asm
	{.reg .f16 low,high;
  mov.b32 {low,high},%r217;
  cvt.f32.f16 %f140, high;}

	// end inline asm
	fma.rn.f32 	%f445, %f137, %f139, %f445;
	fma.rn.f32 	%f446, %f138, %f140, %f446;
$L__BB0_18:
	add.f32 	%f141, %f445, %f446;
	mul.f32 	%f142, %f96, %f141;
	shl.b32 	%r219, %r370, 2;
	add.s32 	%r220, %r17, %r219;
	st.shared.f32 	[%r220], %f142;
	max.f32 	%f454, %f454, %f142;
	add.s32 	%r370, %r370, 256;
	setp.gt.s32 	%p21, %r370, %r146;
	@%p21 bra 	$L__BB0_30;
	bra.uni 	$L__BB0_11;
$L__BB0_19:
	mul.f32 	%f19, %f96, 0f00000000;
	sub.s32 	%r27, %r146, %r382;
	shr.u32 	%r171, %r27, 8;
	add.s32 	%r28, %r171, 1;
	and.b32  	%r29, %r28, 7;
	setp.lt.u32 	%p9, %r27, 1792;
	mov.f32 	%f454, 0fFF7FFFFF;
	mov.u32 	%r375, %r382;
	@%p9 bra 	$L__BB0_22;
	and.b32  	%r30, %r28, 33554424;
	mov.b32 	%r374, 0;
	mov.f32 	%f454, 0fFF7FFFFF;
	mov.u32 	%r375, %r382;
$L__BB0_21:
	.pragma "nounroll";
	shl.b32 	%r173, %r375, 2;
	add.s32 	%r174, %r17, %r173;
	st.shared.f32 	[%r174], %f19;
	max.f32 	%f454, %f454, %f19;
	st.shared.f32 	[%r174+1024], %f19;
	st.shared.f32 	[%r174+2048], %f19;
	st.shared.f32 	[%r174+3072], %f19;
	st.shared.f32 	[%r174+4096], %f19;
	st.shared.f32 	[%r174+5120], %f19;
	st.shared.f32 	[%r174+6144], %f19;
	st.shared.f32 	[%r174+7168], %f19;
	add.s32 	%r375, %r375, 2048;
	add.s32 	%r374, %r374, 8;
	setp.ne.s32 	%p10, %r374, %r30;
	@%p10 bra 	$L__BB0_21;
$L__BB0_22:
	setp.eq.s32 	%p11, %r29, 0;
	@%p11 bra 	$L__BB0_30;
	setp.lt.u32 	%p12, %r29, 4;
	@%p12 bra 	$L__BB0_25;
	shl.b32 	%r175, %r375, 2;
	add.s32 	%r176, %r17, %r175;
	st.shared.f32 	[%r176], %f19;
	max.f32 	%f454, %f454, %f19;
	st.shared.f32 	[%r176+1024], %f19;
	st.shared.f32 	[%r176+2048], %f19;
	st.shared.f32 	[%r176+3072], %f19;
	add.s32 	%r375, %r375, 1024;
$L__BB0_25:
	and.b32  	%r177, %r28, 3;
	setp.eq.s32 	%p13, %r177, 0;
	@%p13 bra 	$L__BB0_30;
	setp.eq.s32 	%p14, %r177, 1;
	@%p14 bra 	$L__BB0_28;
	shl.b32 	%r178, %r375, 2;
	add.s32 	%r179, %r17, %r178;
	st.shared.f32 	[%r179], %f19;
	max.f32 	%f454, %f454, %f19;
	st.shared.f32 	[%r179+1024], %f19;
	add.s32 	%r375, %r375, 512;
$L__BB0_28:
	and.b32  	%r180, %r27, 256;
	setp.ne.s32 	%p15, %r180, 0;
	@%p15 bra 	$L__BB0_30;
	shl.b32 	%r181, %r375, 2;
	add.s32 	%r182, %r17, %r181;
	st.shared.f32 	[%r182], %f19;
	max.f32 	%f454, %f454, %f19;
$L__BB0_30:
	add.s32 	%r221, %r146, 256;
	shr.s32 	%r222, %r221, 31;
	shr.u32 	%r223, %r222, 24;
	add.s32 	%r224, %r221, %r223;
	shl.b32 	%r225, %r224, 2;
	and.b32  	%r226, %r225, -1024;
	add.s32 	%r40, %r17, %r226;
	bar.sync 	0;
	mov.b32 	%r227, %f454;
	shfl.sync.bfly.b32	%r228|%p22, %r227, 16, 31, -1;
	mov.b32 	%f143, %r228;
	max.f32 	%f144, %f454, %f143;
	mov.b32 	%r229, %f144;
	shfl.sync.bfly.b32	%r230|%p23, %r229, 8, 31, -1;
	mov.b32 	%f145, %r230;
	max.f32 	%f146, %f144, %f145;
	mov.b32 	%r231, %f146;
	shfl.sync.bfly.b32	%r232|%p24, %r231, 4, 31, -1;
	mov.b32 	%f147, %r232;
	max.f32 	%f148, %f146, %f147;
	mov.b32 	%r233, %f148;
	shfl.sync.bfly.b32	%r234|%p25, %r233, 2, 31, -1;
	mov.b32 	%f149, %r234;
	max.f32 	%f150, %f148, %f149;
	mov.b32 	%r235, %f150;
	shfl.sync.bfly.b32	%r236|%p26, %r235, 1, 31, -1;
	mov.b32 	%f151, %r236;
	max.f32 	%f455, %f150, %f151;
	setp.ne.s32 	%p27, %r3, 0;
	shr.u32 	%r237, %r382, 3;
	and.b32  	%r238, %r237, 124;
	add.s32 	%r41, %r40, %r238;
	@%p27 bra 	$L__BB0_32;
	st.shared.f32 	[%r41], %f455;
$L__BB0_32:
	bar.sync 	0;
	setp.gt.u32 	%p28, %r382, 7;
	shl.b32 	%r239, %r382, 2;
	add.s32 	%r42, %r40, %r239;
	@%p28 bra 	$L__BB0_34;
	ld.shared.f32 	%f455, [%r42];
$L__BB0_34:
	mov.b32 	%r240, %f455;
	shfl.sync.bfly.b32	%r241|%p29, %r240, 4, 31, -1;
	mov.b32 	%f152, %r241;
	max.f32 	%f153, %f455, %f152;
	mov.b32 	%r242, %f153;
	shfl.sync.bfly.b32	%r243|%p30, %r242, 2, 31, -1;
	mov.b32 	%f154, %r243;
	max.f32 	%f155, %f153, %f154;
	mov.b32 	%r244, %f155;
	shfl.sync.bfly.b32	%r245|%p31, %r244, 1, 31, -1;
	mov.b32 	%f156, %r245;
	max.f32 	%f35, %f155, %f156;
	setp.ne.s32 	%p32, %r382, 0;
	@%p32 bra 	$L__BB0_36;
	st.shared.f32 	[%r40], %f35;
$L__BB0_36:
	setp.lt.s32 	%p33, %r146, %r382;
	bar.sync 	0;
	ld.shared.f32 	%f36, [%r40];
	mov.f32 	%f465, 0f00000000;
	@%p33 bra 	$L__BB0_52;
	sub.s32 	%r43, %r146, %r382;
	and.b32  	%r246, %r43, 768;
	setp.eq.s32 	%p34, %r246, 768;
	mov.f32 	%f465, 0f00000000;
	mov.u32 	%r380, %r382;
	@%p34 bra 	$L__BB0_42;
	shr.u32 	%r248, %r43, 8;
	add.s32 	%r249, %r248, 1;
	and.b32  	%r44, %r249, 3;
	mov.b32 	%r379, 0;
	mov.f32 	%f465, 0f00000000;
	mov.u32 	%r380, %r382;
$L__BB0_39:
	.pragma "nounroll";
	shl.b32 	%r250, %r380, 2;
	add.s32 	%r47, %r17, %r250;
	ld.shared.f32 	%f162, [%r47];
	sub.f32 	%f38, %f162, %f36;
	setp.leu.f32 	%p35, %f38, 0fC1A00000;
	mov.f32 	%f457, 0f00000000;
	@%p35 bra 	$L__BB0_41;
	fma.rn.f32 	%f163, %f38, 0f3BBB989D, 0f3F000000;
	cvt.sat.f32.f32 	%f164, %f163;
	mov.f32 	%f165, 0f4B400001;
	mov.f32 	%f166, 0f437C0000;
	fma.rm.f32 	%f167, %f164, %f166, %f165;
	add.f32 	%f168, %f167, 0fCB40007F;
	neg.f32 	%f169, %f168;
	fma.rn.f32 	%f170, %f38, 0f3FB8AA3B, %f169;
	fma.rn.f32 	%f171, %f38, 0f32A57060, %f170;
	mov.b32 	%r251, %f167;
	shl.b32 	%r252, %r251, 23;
	mov.b32 	%f172, %r252;
	ex2.approx.ftz.f32 	%f173, %f171;
	mul.f32 	%f457, %f173, %f172;
$L__BB0_41:
	st.shared.f32 	[%r47], %f457;
	add.f32 	%f465, %f465, %f457;
	add.s32 	%r380, %r380, 256;
	add.s32 	%r379, %r379, 1;
	setp.ne.s32 	%p36, %r379, %r44;
	@%p36 bra 	$L__BB0_39;
$L__BB0_42:
	setp.lt.u32 	%p37, %r43, 768;
	@%p37 bra 	$L__BB0_52;
$L__BB0_43:
	shl.b32 	%r253, %r380, 2;
	add.s32 	%r52, %r17, %r253;
	ld.shared.f32 	%f175, [%r52];
	sub.f32 	%f45, %f175, %f36;
	setp.leu.f32 	%p38, %f45, 0fC1A00000;
	mov.f32 	%f461, 0f00000000;
	@%p38 bra 	$L__BB0_45;
	fma.rn.f32 	%f176, %f45, 0f3BBB989D, 0f3F000000;
	cvt.sat.f32.f32 	%f177, %f176;
	mov.f32 	%f178, 0f4B400001;
	mov.f32 	%f179, 0f437C0000;
	fma.rm.f32 	%f180, %f177, %f179, %f178;
	add.f32 	%f181, %f180, 0fCB40007F;
	neg.f32 	%f182, %f181;
	fma.rn.f32 	%f183, %f45, 0f3FB8AA3B, %f182;
	fma.rn.f32 	%f184, %f45, 0f32A57060, %f183;
	mov.b32 	%r254, %f180;
	shl.b32 	%r255, %r254, 23;
	mov.b32 	%f185, %r255;
	ex2.approx.ftz.f32 	%f186, %f184;
	mul.f32 	%f461, %f186, %f185;
$L__BB0_45:
	st.shared.f32 	[%r52], %f461;
	add.f32 	%f48, %f465, %f461;
	ld.shared.f32 	%f188, [%r52+1024];
	sub.f32 	%f49, %f188, %f36;
	setp.leu.f32 	%p39, %f49, 0fC1A00000;
	mov.f32 	%f462, 0f00000000;
	@%p39 bra 	$L__BB0_47;
	fma.rn.f32 	%f189, %f49, 0f3BBB989D, 0f3F000000;
	cvt.sat.f32.f32 	%f190, %f189;
	mov.f32 	%f191, 0f4B400001;
	mov.f32 	%f192, 0f437C0000;
	fma.rm.f32 	%f193, %f190, %f192, %f191;
	add.f32 	%f194, %f193, 0fCB40007F;
	neg.f32 	%f195, %f194;
	fma.rn.f32 	%f196, %f49, 0f3FB8AA3B, %f195;
	fma.rn.f32 	%f197, %f49, 0f32A57060, %f196;
	mov.b32 	%r256, %f193;
	shl.b32 	%r257, %r256, 23;
	mov.b32 	%f198, %r257;
	ex2.approx.ftz.f32 	%f199, %f197;
	mul.f32 	%f462, %f199, %f198;
$L__BB0_47:
	st.shared.f32 	[%r52+1024], %f462;
	add.f32 	%f52, %f48, %f462;
	ld.shared.f32 	%f201, [%r52+2048];
	sub.f32 	%f53, %f201, %f36;
	setp.leu.f32 	%p40, %f53, 0fC1A00000;
	mov.f32 	%f463, 0f00000000;
	@%p40 bra 	$L__BB0_49;
	fma.rn.f32 	%f202, %f53, 0f3BBB989D, 0f3F000000;
	cvt.sat.f32.f32 	%f203, %f202;
	mov.f32 	%f204, 0f4B400001;
	mov.f32 	%f205, 0f437C0000;
	fma.rm.f32 	%f206, %f203, %f205, %f204;
	add.f32 	%f207, %f206, 0fCB40007F;
	neg.f32 	%f208, %f207;
	fma.rn.f32 	%f209, %f53, 0f3FB8AA3B, %f208;
	fma.rn.f32 	%f210, %f53, 0f32A57060, %f209;
	mov.b32 	%r258, %f206;
	shl.b32 	%r259, %r258, 23;
	mov.b32 	%f211, %r259;
	ex2.approx.ftz.f32 	%f212, %f210;
	mul.f32 	%f463, %f212, %f211;
$L__BB0_49:
	st.shared.f32 	[%r52+2048], %f463;
	add.f32 	%f56, %f52, %f463;
	ld.shared.f32 	%f214, [%r52+3072];
	sub.f32 	%f57, %f214, %f36;
	setp.leu.f32 	%p41, %f57, 0fC1A00000;
	mov.f32 	%f464, 0f00000000;
	@%p41 bra 	$L__BB0_51;
	fma.rn.f32 	%f215, %f57, 0f3BBB989D, 0f3F000000;
	cvt.sat.f32.f32 	%f216, %f215;
	mov.f32 	%f217, 0f4B400001;
	mov.f32 	%f218, 0f437C0000;
	fma.rm.f32 	%f219, %f216, %f218, %f217;
	add.f32 	%f220, %f219, 0fCB40007F;
	neg.f32 	%f221, %f220;
	fma.rn.f32 	%f222, %f57, 0f3FB8AA3B, %f221;
	fma.rn.f32 	%f223, %f57, 0f32A57060, %f222;
	mov.b32 	%r260, %f219;
	shl.b32 	%r261, %r260, 23;
	mov.b32 	%f224, %r261;
	ex2.approx.ftz.f32 	%f225, %f223;
	mul.f32 	%f464, %f225, %f224;
$L__BB0_51:
	st.shared.f32 	[%r52+3072], %f464;
	add.f32 	%f465, %f56, %f464;
	add.s32 	%r380, %r380, 1024;
	setp.le.s32 	%p42, %r380, %r146;
	@%p42 bra 	$L__BB0_43;
$L__BB0_52:
	setp.ne.s32 	%p43, %r3, 0;
	bar.sync 	0;
	mov.b32 	%r262, %f465;
	shfl.sync.bfly.b32	%r263|%p44, %r262, 16, 31, -1;
	mov.b32 	%f226, %r263;
	add.f32 	%f227, %f465, %f226;
	mov.b32 	%r264, %f227;
	shfl.sync.bfly.b32	%r265|%p45, %r264, 8, 31, -1;
	mov.b32 	%f228, %r265;
	add.f32 	%f229, %f227, %f228;
	mov.b32 	%r266, %f229;
	shfl.sync.bfly.b32	%r267|%p46, %r266, 4, 31, -1;
	mov.b32 	%f230, %r267;
	add.f32 	%f231, %f229, %f230;
	mov.b32 	%r268, %f231;
	shfl.sync.bfly.b32	%r269|%p47, %r268, 2, 31, -1;
	mov.b32 	%f232, %r269;
	add.f32 	%f233, %f231, %f232;
	mov.b32 	%r270, %f233;
	shfl.sync.bfly.b32	%r271|%p48, %r270, 1, 31, -1;
	mov.b32 	%f234, %r271;
	add.f32 	%f466, %f233, %f234;
	@%p43 bra 	$L__BB0_54;
	st.shared.f32 	[%r41+32], %f466;
$L__BB0_54:
	setp.gt.u32 	%p49, %r382, 7;
	bar.sync 	0;
	@%p49 bra 	$L__BB0_56;
	ld.shared.f32 	%f466, [%r42+32];
$L__BB0_56:
	setp.ne.s32 	%p50, %r382, 0;
	mov.b32 	%r272, %f466;
	shfl.sync.bfly.b32	%r273|%p51, %r272, 4, 31, -1;
	mov.b32 	%f235, %r273;
	add.f32 	%f236, %f466, %f235;
	mov.b32 	%r274, %f236;
	shfl.sync.bfly.b32	%r275|%p52, %r274, 2, 31, -1;
	mov.b32 	%f237, %r275;
	add.f32 	%f238, %f236, %f237;
	mov.b32 	%r276, %f238;
	shfl.sync.bfly.b32	%r277|%p53, %r276, 1, 31, -1;
	mov.b32 	%f239, %r277;
	add.f32 	%f65, %f238, %f239;
	@%p50 bra 	$L__BB0_58;
	st.shared.f32 	[%r40+32], %f65;
$L__BB0_58:
	bar.sync 	0;
	ld.shared.f32 	%f240, [%r40+32];
	setp.gt.f32 	%p54, %f240, 0f00000000;
	rcp.rn.f32 	%f241, %f240;
	selp.f32 	%f66, %f241, 0f00000000, %p54;
	setp.ge.s32 	%p55, %r382, %r147;
	@%p55 bra 	$L__BB0_94;
	setp.gt.s32 	%p56, %r146, 2;
	@%p56 bra 	$L__BB0_75;
	add.s32 	%r325, %r146, 1;
	and.b32  	%r54, %r325, 15;
	and.b32  	%r55, %r325, 7;
	and.b32  	%r56, %r325, 3;
	mul.wide.s32 	%rd187, %r5, 2;
	mul.wide.u32 	%rd291, %r382, 2;
	shl.b32 	%r327, %r149, 2;
	mul.wide.s32 	%rd188, %r327, 2;
	add.s64 	%rd189, %rd187, %rd188;
	add.s64 	%rd10, %rd1, %rd189;
	mul.lo.s32 	%r328, %r149, 5;
	mul.wide.s32 	%rd190, %r328, 2;
	add.s64 	%rd191, %rd187, %rd190;
	add.s64 	%rd11, %rd1, %rd191;
	mul.lo.s32 	%r329, %r149, 6;
	mul.wide.s32 	%rd192, %r329, 2;
	add.s64 	%rd193, %rd187, %rd192;
	add.s64 	%rd12, %rd1, %rd193;
	mul.lo.s32 	%r330, %r149, 7;
	mul.wide.s32 	%rd194, %r330, 2;
	add.s64 	%rd195, %rd187, %rd194;
	add.s64 	%rd13, %rd1, %rd195;
	shl.b32 	%r331, %r149, 3;
	mul.wide.s32 	%rd196, %r331, 2;
	add.s64 	%rd197, %rd187, %rd196;
	add.s64 	%rd14, %rd1, %rd197;
	mul.lo.s32 	%r332, %r149, 9;
	mul.wide.s32 	%rd198, %r332, 2;
	add.s64 	%rd199, %rd187, %rd198;
	add.s64 	%rd15, %rd1, %rd199;
	mul.lo.s32 	%r333, %r149, 10;
	mul.wide.s32 	%rd200, %r333, 2;
	add.s64 	%rd201, %rd187, %rd200;
	add.s64 	%rd16, %rd1, %rd201;
	mul.lo.s32 	%r334, %r149, 11;
	mul.wide.s32 	%rd202, %r334, 2;
	add.s64 	%rd203, %rd187, %rd202;
	add.s64 	%rd17, %rd1, %rd203;
	mul.lo.s32 	%r335, %r149, 12;
	mul.wide.s32 	%rd204, %r335, 2;
	add.s64 	%rd205, %rd187, %rd204;
	add.s64 	%rd18, %rd1, %rd205;
	mul.lo.s32 	%r336, %r149, 13;
	mul.wide.s32 	%rd206, %r336, 2;
	add.s64 	%rd207, %rd187, %rd206;
	add.s64 	%rd19, %rd1, %rd207;
	mul.lo.s32 	%r337, %r149, 14;
	mul.wide.s32 	%rd208, %r337, 2;
	add.s64 	%rd209, %rd187, %rd208;
	add.s64 	%rd20, %rd1, %rd209;
	mul.lo.s32 	%r338, %r149, 15;
	mul.wide.s32 	%rd210, %r338, 2;
	add.s64 	%rd211, %rd187, %rd210;
	add.s64 	%rd21, %rd1, %rd211;
	add.s64 	%rd22, %rd1, %rd187;
$L__BB0_61:
	setp.gt.s32 	%p69, %r146, -1;
	mov.f32 	%f467, 0f00000000;
	@%p69 bra 	$L__BB0_63;
$L__BB0_62:
	ld.param.u64 	%rd290, [_ZN8original44flash_attention_decode_kernel_fp16_optimizedEPK6__halfS2_S2_PS0_iiiiiif_param_3];
	mul.f32 	%f437, %f66, %f467;
	// begin inline asm
	{  cvt.rn.f16.f32 %rs68, %f437;}

	// end inline asm
	cvta.to.global.u64 	%rd284, %rd290;
	mov.u32 	%r364, %ctaid.x;
	mul.lo.s32 	%r365, %r147, %r364;
	mul.wide.s32 	%rd285, %r365, 2;
	add.s64 	%rd286, %rd284, %rd285;
	add.s64 	%rd287, %rd286, %rd291;
	st.global.u16 	[%rd287], %rs68;
	add.s32 	%r382, %r382, 256;
	add.s64 	%rd291, %rd291, 512;
	setp.lt.s32 	%p78, %r382, %r147;
	@%p78 bra 	$L__BB0_61;
	bra.uni 	$L__BB0_94;
$L__BB0_63:
	setp.lt.u32 	%p70, %r146, 15;
	mov.f32 	%f467, 0f00000000;
	mov.b32 	%r384, 0;
	@%p70 bra 	$L__BB0_65;
	ld.param.u64 	%rd288, [_ZN8original44flash_attention_decode_kernel_fp16_optimizedEPK6__halfS2_S2_PS0_iiiiiif_param_2];
	ld.shared.f32 	%f364, [%r17];
	add.s64 	%rd212, %rd22, %rd291;
	ld.global.nc.u16 	%rs37, [%rd212];
	// begin inline asm
	{  cvt.f32.f16 %f348, %rs37;}

	// end inline asm
	fma.rn.f32 	%f365, %f364, %f348, 0f00000000;
	ld.shared.f32 	%f366, [%r17+4];
	cvta.to.global.u64 	%rd213, %rd288;
	mul.wide.s32 	%rd214, %r149, 2;
	mul.wide.s32 	%rd215, %r5, 2;
	add.s64 	%rd216, %rd214, %rd215;
	add.s64 	%rd217, %rd213, %rd216;
	add.s64 	%rd218, %rd217, %rd291;
	ld.global.nc.u16 	%rs38, [%rd218];
	// begin inline asm
	{  cvt.f32.f16 %f349, %rs38;}

	// end inline asm
	fma.rn.f32 	%f367, %f366, %f349, %f365;
	ld.shared.f32 	%f368, [%r17+8];
	shl.b32 	%r342, %r149, 1;
	mul.wide.s32 	%rd219, %r342, 2;
	add.s64 	%rd220, %rd215, %rd219;
	add.s64 	%rd221, %rd213, %rd220;
	add.s64 	%rd222, %rd221, %rd291;
	ld.global.nc.u16 	%rs39, [%rd222];
	// begin inline asm
	{  cvt.f32.f16 %f350, %rs39;}

	// end inline asm
	fma.rn.f32 	%f369, %f368, %f350, %f367;
	ld.shared.f32 	%f370, [%r17+12];
	mul.lo.s32 	%r343, %r149, 3;
	mul.wide.s32 	%rd223, %r343, 2;
	add.s64 	%rd224, %rd215, %rd223;
	add.s64 	%rd225, %rd213, %rd224;
	add.s64 	%rd226, %rd225, %rd291;
	ld.global.nc.u16 	%rs40, [%rd226];
	// begin inline asm
	{  cvt.f32.f16 %f351, %rs40;}

	// end inline asm
	fma.rn.f32 	%f371, %f370, %f351, %f369;
	ld.shared.f32 	%f372, [%r17+16];
	add.s64 	%rd227, %rd10, %rd291;
	ld.global.nc.u16 	%rs41, [%rd227];
	// begin inline asm
	{  cvt.f32.f16 %f352, %rs41;}

	// end inline asm
	fma.rn.f32 	%f373, %f372, %f352, %f371;
	ld.shared.f32 	%f374, [%r17+20];
	add.s64 	%rd228, %rd11, %rd291;
	ld.global.nc.u16 	%rs42, [%rd228];
	// begin inline asm
	{  cvt.f32.f16 %f353, %rs42;}

	// end inline asm
	fma.rn.f32 	%f375, %f374, %f353, %f373;
	ld.shared.f32 	%f376, [%r17+24];
	add.s64 	%rd229, %rd12, %rd291;
	ld.global.nc.u16 	%rs43, [%rd229];
	// begin inline asm
	{  cvt.f32.f16 %f354, %rs43;}

	// end inline asm
	fma.rn.f32 	%f377, %f376, %f354, %f375;
	ld.shared.f32 	%f378, [%r17+28];
	add.s64 	%rd230, %rd13, %rd291;
	ld.global.nc.u16 	%rs44, [%rd230];
	// begin inline asm
	{  cvt.f32.f16 %f355, %rs44;}

	// end inline asm
	fma.rn.f32 	%f379, %f378, %f355, %f377;
	ld.shared.f32 	%f380, [%r17+32];
	add.s64 	%rd231, %rd14, %rd291;
	ld.global.nc.u16 	%rs45, [%rd231];
	// begin inline asm
	{  cvt.f32.f16 %f356, %rs45;}

	// end inline asm
	fma.rn.f32 	%f381, %f380, %f356, %f379;
	ld.shared.f32 	%f382, [%r17+36];
	add.s64 	%rd232, %rd15, %rd291;
	ld.global.nc.u16 	%rs46, [%rd232];
	// begin inline asm
	{  cvt.f32.f16 %f357, %rs46;}

	// end inline asm
	fma.rn.f32 	%f383, %f382, %f357, %f381;
	ld.shared.f32 	%f384, [%r17+40];
	add.s64 	%rd233, %rd16, %rd291;
	ld.global.nc.u16 	%rs47, [%rd233];
	// begin inline asm
	{  cvt.f32.f16 %f358, %rs47;}

	// end inline asm
	fma.rn.f32 	%f385, %f384, %f358, %f383;
	ld.shared.f32 	%f386, [%r17+44];
	add.s64 	%rd234, %rd17, %rd291;
	ld.global.nc.u16 	%rs48, [%rd234];
	// begin inline asm
	{  cvt.f32.f16 %f359, %rs48;}

	// end inline asm
	fma.rn.f32 	%f387, %f386, %f359, %f385;
	ld.shared.f32 	%f388, [%r17+48];
	add.s64 	%rd235, %rd18, %rd291;
	ld.global.nc.u16 	%rs49, [%rd235];
	// begin inline asm
	{  cvt.f32.f16 %f360, %rs49;}

	// end inline asm
	fma.rn.f32 	%f389, %f388, %f360, %f387;
	ld.shared.f32 	%f390, [%r17+52];
	add.s64 	%rd236, %rd19, %rd291;
	ld.global.nc.u16 	%rs50, [%rd236];
	// begin inline asm
	{  cvt.f32.f16 %f361, %rs50;}

	// end inline asm
	fma.rn.f32 	%f391, %f390, %f361, %f389;
	ld.shared.f32 	%f392, [%r17+56];
	add.s64 	%rd237, %rd20, %rd291;
	ld.global.nc.u16 	%rs51, [%rd237];
	// begin inline asm
	{  cvt.f32.f16 %f362, %rs51;}

	// end inline asm
	fma.rn.f32 	%f393, %f392, %f362, %f391;
	ld.shared.f32 	%f394, [%r17+60];
	add.s64 	%rd238, %rd21, %rd291;
	ld.global.nc.u16 	%rs52, [%rd238];
	// begin inline asm
	{  cvt.f32.f16 %f363, %rs52;}

	// end inline asm
	fma.rn.f32 	%f467, %f394, %f363, %f393;
	mov.b32 	%r384, 16;
$L__BB0_65:
	setp.eq.s32 	%p71, %r54, 0;
	@%p71 bra 	$L__BB0_62;
	add.s32 	%r344, %r54, -1;
	setp.lt.u32 	%p72, %r344, 7;
	@%p72 bra 	$L__BB0_68;
	mul.lo.s32 	%r345, %r384, %r149;
	shl.b32 	%r346, %r384, 2;
	add.s32 	%r347, %r17, %r346;
	ld.shared.f32 	%f404, [%r347];
	mul.wide.s32 	%rd239, %r345, 2;
	add.s64 	%rd240, %rd291, %rd239;
	add.s64 	%rd241, %rd22, %rd240;
	ld.global.nc.u16 	%rs53, [%rd241];
	// begin inline asm
	{  cvt.f32.f16 %f396, %rs53;}

	// end inline asm
	fma.rn.f32 	%f405, %f404, %f396, %f467;
	add.s32 	%r348, %r345, %r149;
	ld.shared.f32 	%f406, [%r347+4];
	mul.wide.s32 	%rd242, %r348, 2;
	add.s64 	%rd243, %rd291, %rd242;
	add.s64 	%rd244, %rd22, %rd243;
	ld.global.nc.u16 	%rs54, [%rd244];
	// begin inline asm
	{  cvt.f32.f16 %f397, %rs54;}

	// end inline asm
	fma.rn.f32 	%f407, %f406, %f397, %f405;
	add.s32 	%r349, %r348, %r149;
	ld.shared.f32 	%f408, [%r347+8];
	mul.wide.s32 	%rd245, %r349, 2;
	add.s64 	%rd246, %rd291, %rd245;
	add.s64 	%rd247, %rd22, %rd246;
	ld.global.nc.u16 	%rs55, [%rd247];
	// begin inline asm
	{  cvt.f32.f16 %f398, %rs55;}

	// end inline asm
	fma.rn.f32 	%f409, %f408, %f398, %f407;
	add.s32 	%r350, %r349, %r149;
	ld.shared.f32 	%f410, [%r347+12];
	mul.wide.s32 	%rd248, %r350, 2;
	add.s64 	%rd249, %rd291, %rd248;
	add.s64 	%rd250, %rd22, %rd249;
	ld.global.nc.u16 	%rs56, [%rd250];
	// begin inline asm
	{  cvt.f32.f16 %f399, %rs56;}

	// end inline asm
	fma.rn.f32 	%f411, %f410, %f399, %f409;
	add.s32 	%r351, %r350, %r149;
	ld.shared.f32 	%f412, [%r347+16];
	mul.wide.s32 	%rd251, %r351, 2;
	add.s64 	%rd252, %rd291, %rd251;
	add.s64 	%rd253, %rd22, %rd252;
	ld.global.nc.u16 	%rs57, [%rd253];
	// begin inline asm
	{  cvt.f32.f16 %f400, %rs57;}

	// end inline asm
	fma.rn.f32 	%f413, %f412, %f400, %f411;
	add.s32 	%r352, %r351, %r149;
	ld.shared.f32 	%f414, [%r347+20];
	mul.wide.s32 	%rd254, %r352, 2;
	add.s64 	%rd255, %rd291, %rd254;
	add.s64 	%rd256, %rd22, %rd255;
	ld.global.nc.u16 	%rs58, [%rd256];
	// begin inline asm
	{  cvt.f32.f16 %f401, %rs58;}

	// end inline asm
	fma.rn.f32 	%f415, %f414, %f401, %f413;
	add.s32 	%r353, %r352, %r149;
	ld.shared.f32 	%f416, [%r347+24];
	mul.wide.s32 	%rd257, %r353, 2;
	add.s64 	%rd258, %rd291, %rd257;
	add.s64 	%rd259, %rd22, %rd258;
	ld.global.nc.u16 	%rs59, [%rd259];
	// begin inline asm
	{  cvt.f32.f16 %f402, %rs59;}

	// end inline asm
	fma.rn.f32 	%f417, %f416, %f402, %f415;
	add.s32 	%r354, %r353, %r149;
	ld.shared.f32 	%f418, [%r347+28];
	mul.wide.s32 	%rd260, %r354, 2;
	add.s64 	%rd261, %rd291, %rd260;
	add.s64 	%rd262, %rd22, %rd261;
	ld.global.nc.u16 	%rs60, [%rd262];
	// begin inline asm
	{  cvt.f32.f16 %f403, %rs60;}

	// end inline asm
	fma.rn.f32 	%f467, %f418, %f403, %f417;
	add.s32 	%r384, %r384, 8;
$L__BB0_68:
	setp.eq.s32 	%p73, %r55, 0;
	@%p73 bra 	$L__BB0_62;
	add.s32 	%r355, %r55, -1;
	setp.lt.u32 	%p74, %r355, 3;
	@%p74 bra 	$L__BB0_71;
	mul.lo.s32 	%r356, %r384, %r149;
	shl.b32 	%r357, %r384, 2;
	add.s32 	%r358, %r17, %r357;
	ld.shared.f32 	%f424, [%r358];
	mul.wide.s32 	%rd263, %r356, 2;
	add.s64 	%rd264, %rd291, %rd263;
	add.s64 	%rd265, %rd22, %rd264;
	ld.global.nc.u16 	%rs61, [%rd265];
	// begin inline asm
	{  cvt.f32.f16 %f420, %rs61;}

	// end inline asm
	fma.rn.f32 	%f425, %f424, %f420, %f467;
	add.s32 	%r359, %r356, %r149;
	ld.shared.f32 	%f426, [%r358+4];
	mul.wide.s32 	%rd266, %r359, 2;
	add.s64 	%rd267, %rd291, %rd266;
	add.s64 	%rd268, %rd22, %rd267;
	ld.global.nc.u16 	%rs62, [%rd268];
	// begin inline asm
	{  cvt.f32.f16 %f421, %rs62;}

	// end inline asm
	fma.rn.f32 	%f427, %f426, %f421, %f425;
	add.s32 	%r360, %r359, %r149;
	ld.shared.f32 	%f428, [%r358+8];
	mul.wide.s32 	%rd269, %r360, 2;
	add.s64 	%rd270, %rd291, %rd269;
	add.s64 	%rd271, %rd22, %rd270;
	ld.global.nc.u16 	%rs63, [%rd271];
	// begin inline asm
	{  cvt.f32.f16 %f422, %rs63;}

	// end inline asm
	fma.rn.f32 	%f429, %f428, %f422, %f427;
	add.s32 	%r361, %r360, %r149;
	ld.shared.f32 	%f430, [%r358+12];
	mul.wide.s32 	%rd272, %r361, 2;
	add.s64 	%rd273, %rd291, %rd272;
	add.s64 	%rd274, %rd22, %rd273;
	ld.global.nc.u16 	%rs64, [%rd274];
	// begin inline asm
	{  cvt.f32.f16 %f423, %rs64;}

	// end inline asm
	fma.rn.f32 	%f467, %f430, %f423, %f429;
	add.s32 	%r384, %r384, 4;
$L__BB0_71:
	setp.eq.s32 	%p75, %r56, 0;
	@%p75 bra 	$L__BB0_62;
	setp.eq.s32 	%p76, %r56, 1;
	mul.lo.s32 	%r64, %r384, %r149;
	shl.b32 	%r362, %r384, 2;
	add.s32 	%r65, %r17, %r362;
	ld.shared.f32 	%f432, [%r65];
	mul.wide.s32 	%rd275, %r64, 2;
	add.s64 	%rd276, %rd291, %rd275;
	add.s64 	%rd277, %rd22, %rd276;
	ld.global.nc.u16 	%rs65, [%rd277];
	// begin inline asm
	{  cvt.f32.f16 %f431, %rs65;}

	// end inline asm
	fma.rn.f32 	%f467, %f432, %f431, %f467;
	@%p76 bra 	$L__BB0_62;
	setp.eq.s32 	%p77, %r56, 2;
	add.s32 	%r66, %r64, %r149;
	ld.shared.f32 	%f434, [%r65+4];
	mul.wide.s32 	%rd278, %r66, 2;
	add.s64 	%rd279, %rd291, %rd278;
	add.s64 	%rd280, %rd22, %rd279;
	ld.global.nc.u16 	%rs66, [%rd280];
	// begin inline asm
	{  cvt.f32.f16 %f433, %rs66;}

	// end inline asm
	fma.rn.f32 	%f467, %f434, %f433, %f467;
	@%p77 bra 	$L__BB0_62;
	add.s32 	%r363, %r66, %r149;
	ld.shared.f32 	%f436, [%r65+8];
	mul.wide.s32 	%rd281, %r363, 2;
	add.s64 	%rd282, %rd291, %rd281;
	add.s64 	%rd283, %rd22, %rd282;
	ld.global.nc.u16 	%rs67, [%rd283];
	// begin inline asm
	{  cvt.f32.f16 %f435, %rs67;}

	// end inline asm
	fma.rn.f32 	%f467, %f436, %f435, %f467;
	bra.uni 	$L__BB0_62;
$L__BB0_75:
	add.s32 	%r67, %r146, -3;
	and.b32  	%r68, %r67, 3;
	shl.b32 	%r69, %r149, 4;
	add.s32 	%r279, %r7, %r170;
	add.s32 	%r70, %r279, 40;
$L__BB0_76:
	cvt.u64.u32 	%rd25, %r382;
	cvt.s64.s32 	%rd42, %r5;
	add.s64 	%rd26, %rd25, %rd42;
	mov.f32 	%f482, 0f00000000;
	mov.b32 	%r387, 0;
	mov.u32 	%r388, %r387;
$L__BB0_77:
	mov.u32 	%r407, %r388;
	mov.u32 	%r92, %r387;
	mul.lo.s32 	%r282, %r407, %r149;
	cvt.s64.s32 	%rd43, %r282;
	add.s32 	%r283, %r282, %r149;
	cvt.s64.s32 	%rd44, %r283;
	add.s32 	%r284, %r283, %r149;
	cvt.s64.s32 	%rd45, %r284;
	add.s32 	%r285, %r284, %r149;
	cvt.s64.s32 	%rd46, %r285;
	shl.b32 	%r286, %r407, 2;
	add.s32 	%r287, %r17, %r286;
	ld.shared.f32 	%f247, [%r287];
	add.s64 	%rd47, %rd26, %rd43;
	shl.b64 	%rd48, %rd47, 1;
	add.s64 	%rd49, %rd1, %rd48;
	ld.global.nc.u16 	%rs1, [%rd49];
	// begin inline asm
	{  cvt.f32.f16 %f243, %rs1;}

	// end inline asm
	fma.rn.f32 	%f248, %f247, %f243, %f482;
	ld.shared.f32 	%f249, [%r287+4];
	add.s64 	%rd50, %rd26, %rd44;
	shl.b64 	%rd51, %rd50, 1;
	add.s64 	%rd52, %rd1, %rd51;
	ld.global.nc.u16 	%rs2, [%rd52];
	// begin inline asm
	{  cvt.f32.f16 %f244, %rs2;}

	// end inline asm
	fma.rn.f32 	%f250, %f249, %f244, %f248;
	ld.shared.f32 	%f251, [%r287+8];
	add.s64 	%rd53, %rd26, %rd45;
	shl.b64 	%rd54, %rd53, 1;
	add.s64 	%rd55, %rd1, %rd54;
	ld.global.nc.u16 	%rs3, [%rd55];
	// begin inline asm
	{  cvt.f32.f16 %f245, %rs3;}

	// end inline asm
	fma.rn.f32 	%f252, %f251, %f245, %f250;
	ld.shared.f32 	%f253, [%r287+12];
	add.s64 	%rd56, %rd26, %rd46;
	shl.b64 	%rd57, %rd56, 1;
	add.s64 	%rd58, %rd1, %rd57;
	ld.global.nc.u16 	%rs4, [%rd58];
	// begin inline asm
	{  cvt.f32.f16 %f246, %rs4;}

	// end inline asm
	fma.rn.f32 	%f482, %f253, %f246, %f252;
	add.s32 	%r388, %r407, 4;
	add.s32 	%r95, %r407, 7;
	setp.gt.s32 	%p57, %r95, %r146;
	add.s32 	%r387, %r92, 1;
	@%p57 bra 	$L__BB0_78;
	bra.uni 	$L__BB0_77;
$L__BB0_78:
	setp.gt.s32 	%p58, %r388, %r146;
	@%p58 bra 	$L__BB0_93;
	shl.b32 	%r288, %r92, 2;
	sub.s32 	%r72, %r67, %r288;
	add.s32 	%r289, %r72, -1;
	and.b32  	%r73, %r72, 15;
	setp.lt.u32 	%p59, %r289, 15;
	@%p59 bra 	$L__BB0_83;
	and.b32  	%r290, %r72, -16;
	neg.s32 	%r406, %r290;
	mul.lo.s32 	%r405, %r149, %r388;
	add.s32 	%r291, %r407, 19;
	mul.lo.s32 	%r404, %r149, %r291;
	add.s32 	%r292, %r407, 18;
	mul.lo.s32 	%r403, %r149, %r292;
	add.s32 	%r293, %r407, 17;
	mul.lo.s32 	%r402, %r149, %r293;
	add.s32 	%r294, %r407, 16;
	mul.lo.s32 	%r401, %r149, %r294;
	add.s32 	%r295, %r407, 15;
	mul.lo.s32 	%r400, %r149, %r295;
	add.s32 	%r296, %r407, 14;
	mul.lo.s32 	%r399, %r149, %r296;
	add.s32 	%r297, %r407, 13;
	mul.lo.s32 	%r398, %r149, %r297;
	add.s32 	%r298, %r407, 12;
	mul.lo.s32 	%r397, %r149, %r298;
	add.s32 	%r299, %r407, 11;
	mul.lo.s32 	%r396, %r149, %r299;
	add.s32 	%r300, %r407, 10;
	mul.lo.s32 	%r395, %r149, %r300;
	add.s32 	%r301, %r407, 9;
	mul.lo.s32 	%r394, %r149, %r301;
	add.s32 	%r302, %r407, 8;
	mul.lo.s32 	%r393, %r149, %r302;
	shl.b32 	%r303, %r407, 2;
	add.s32 	%r392, %r70, %r303;
	mul.lo.s32 	%r391, %r149, %r95;
	add.s32 	%r304, %r407, 5;
	mul.lo.s32 	%r390, %r149, %r304;
	add.s32 	%r305, %r407, 6;
	mul.lo.s32 	%r389, %r149, %r305;
$L__BB0_81:
	.pragma "nounroll";
	cvt.s64.s32 	%rd59, %r405;
	ld.shared.f32 	%f271, [%r392+-24];
	add.s64 	%rd60, %rd26, %rd59;
	shl.b64 	%rd61, %rd60, 1;
	add.s64 	%rd62, %rd1, %rd61;
	ld.global.nc.u16 	%rs5, [%rd62];
	// begin inline asm
	{  cvt.f32.f16 %f255, %rs5;}

	// end inline asm
	fma.rn.f32 	%f272, %f271, %f255, %f482;
	cvt.s64.s32 	%rd63, %r390;
	ld.shared.f32 	%f273, [%r392+-20];
	add.s64 	%rd64, %rd26, %rd63;
	shl.b64 	%rd65, %rd64, 1;
	add.s64 	%rd66, %rd1, %rd65;
	ld.global.nc.u16 	%rs6, [%rd66];
	// begin inline asm
	{  cvt.f32.f16 %f256, %rs6;}

	// end inline asm
	fma.rn.f32 	%f274, %f273, %f256, %f272;
	cvt.s64.s32 	%rd67, %r389;
	ld.shared.f32 	%f275, [%r392+-16];
	add.s64 	%rd68, %rd26, %rd67;
	shl.b64 	%rd69, %rd68, 1;
	add.s64 	%rd70, %rd1, %rd69;
	ld.global.nc.u16 	%rs7, [%rd70];
	// begin inline asm
	{  cvt.f32.f16 %f257, %rs7;}

	// end inline asm
	fma.rn.f32 	%f276, %f275, %f257, %f274;
	cvt.s64.s32 	%rd71, %r391;
	ld.shared.f32 	%f277, [%r392+-12];
	add.s64 	%rd72, %rd26, %rd71;
	shl.b64 	%rd73, %rd72, 1;
	add.s64 	%rd74, %rd1, %rd73;
	ld.global.nc.u16 	%rs8, [%rd74];
	// begin inline asm
	{  cvt.f32.f16 %f258, %rs8;}

	// end inline asm
	fma.rn.f32 	%f278, %f277, %f258, %f276;
	cvt.s64.s32 	%rd75, %r393;
	ld.shared.f32 	%f279, [%r392+-8];
	add.s64 	%rd76, %rd26, %rd75;
	shl.b64 	%rd77, %rd76, 1;
	add.s64 	%rd78, %rd1, %rd77;
	ld.global.nc.u16 	%rs9, [%rd78];
	// begin inline asm
	{  cvt.f32.f16 %f259, %rs9;}

	// end inline asm
	fma.rn.f32 	%f280, %f279, %f259, %f278;
	cvt.s64.s32 	%rd79, %r394;
	ld.shared.f32 	%f281, [%r392+-4];
	add.s64 	%rd80, %rd26, %rd79;
	shl.b64 	%rd81, %rd80, 1;
	add.s64 	%rd82, %rd1, %rd81;
	ld.global.nc.u16 	%rs10, [%rd82];
	// begin inline asm
	{  cvt.f32.f16 %f260, %rs10;}

	// end inline asm
	fma.rn.f32 	%f282, %f281, %f260, %f280;
	cvt.s64.s32 	%rd83, %r395;
	ld.shared.f32 	%f283, [%r392];
	add.s64 	%rd84, %rd26, %rd83;
	shl.b64 	%rd85, %rd84, 1;
	add.s64 	%rd86, %rd1, %rd85;
	ld.global.nc.u16 	%rs11, [%rd86];
	// begin inline asm
	{  cvt.f32.f16 %f261, %rs11;}

	// end inline asm
	fma.rn.f32 	%f284, %f283, %f261, %f282;
	cvt.s64.s32 	%rd87, %r396;
	ld.shared.f32 	%f285, [%r392+4];
	add.s64 	%rd88, %rd26, %rd87;
	shl.b64 	%rd89, %rd88, 1;
	add.s64 	%rd90, %rd1, %rd89;
	ld.global.nc.u16 	%rs12, [%rd90];
	// begin inline asm
	{  cvt.f32.f16 %f262, %rs12;}

	// end inline asm
	fma.rn.f32 	%f286, %f285, %f262, %f284;
	cvt.s64.s32 	%rd91, %r397;
	ld.shared.f32 	%f287, [%r392+8];
	add.s64 	%rd92, %rd26, %rd91;
	shl.b64 	%rd93, %rd92, 1;
	add.s64 	%rd94, %rd1, %rd93;
	ld.global.nc.u16 	%rs13, [%rd94];
	// begin inline asm
	{  cvt.f32.f16 %f263, %rs13;}

	// end inline asm
	fma.rn.f32 	%f288, %f287, %f263, %f286;
	cvt.s64.s32 	%rd95, %r398;
	ld.shared.f32 	%f289, [%r392+12];
	add.s64 	%rd96, %rd26, %rd95;
	shl.b64 	%rd97, %rd96, 1;
	add.s64 	%rd98, %rd1, %rd97;
	ld.global.nc.u16 	%rs14, [%rd98];
	// begin inline asm
	{  cvt.f32.f16 %f264, %rs14;}

	// end inline asm
	fma.rn.f32 	%f290, %f289, %f264, %f288;
	cvt.s64.s32 	%rd99, %r399;
	ld.shared.f32 	%f291, [%r392+16];
	add.s64 	%rd100, %rd26, %rd99;
	shl.b64 	%rd101, %rd100, 1;
	add.s64 	%rd102, %rd1, %rd101;
	ld.global.nc.u16 	%rs15, [%rd102];
	// begin inline asm
	{  cvt.f32.f16 %f265, %rs15;}

	// end inline asm
	fma.rn.f32 	%f292, %f291, %f265, %f290;
	cvt.s64.s32 	%rd103, %r400;
	ld.shared.f32 	%f293, [%r392+20];
	add.s64 	%rd104, %rd26, %rd103;
	shl.b64 	%rd105, %rd104, 1;
	add.s64 	%rd106, %rd1, %rd105;
	ld.global.nc.u16 	%rs16, [%rd106];
	// begin inline asm
	{  cvt.f32.f16 %f266, %rs16;}

	// end inline asm
	fma.rn.f32 	%f294, %f293, %f266, %f292;
	cvt.s64.s32 	%rd107, %r401;
	ld.shared.f32 	%f295, [%r392+24];
	add.s64 	%rd108, %rd26, %rd107;
	shl.b64 	%rd109, %rd108, 1;
	add.s64 	%rd110, %rd1, %rd109;
	ld.global.nc.u16 	%rs17, [%rd110];
	// begin inline asm
	{  cvt.f32.f16 %f267, %rs17;}

	// end inline asm
	fma.rn.f32 	%f296, %f295, %f267, %f294;
	cvt.s64.s32 	%rd111, %r402;
	ld.shared.f32 	%f297, [%r392+28];
	add.s64 	%rd112, %rd26, %rd111;
	shl.b64 	%rd113, %rd112, 1;
	add.s64 	%rd114, %rd1, %rd113;
	ld.global.nc.u16 	%rs18, [%rd114];
	// begin inline asm
	{  cvt.f32.f16 %f268, %rs18;}

	// end inline asm
	fma.rn.f32 	%f298, %f297, %f268, %f296;
	cvt.s64.s32 	%rd115, %r403;
	ld.shared.f32 	%f299, [%r392+32];
	add.s64 	%rd116, %rd26, %rd115;
	shl.b64 	%rd117, %rd116, 1;
	add.s64 	%rd118, %rd1, %rd117;
	ld.global.nc.u16 	%rs19, [%rd118];
	// begin inline asm
	{  cvt.f32.f16 %f269, %rs19;}

	// end inline asm
	fma.rn.f32 	%f300, %f299, %f269, %f298;
	cvt.s64.s32 	%rd119, %r404;
	ld.shared.f32 	%f301, [%r392+36];
	add.s64 	%rd120, %rd26, %rd119;
	shl.b64 	%rd121, %rd120, 1;
	add.s64 	%rd122, %rd1, %rd121;
	ld.global.nc.u16 	%rs20, [%rd122];
	// begin inline asm
	{  cvt.f32.f16 %f270, %rs20;}

	// end inline asm
	fma.rn.f32 	%f482, %f301, %f270, %f300;
	add.s32 	%r407, %r407, 16;
	add.s32 	%r406, %r406, 16;
	add.s32 	%r405, %r405, %r69;
	add.s32 	%r404, %r404, %r69;
	add.s32 	%r403, %r403, %r69;
	add.s32 	%r402, %r402, %r69;
	add.s32 	%r401, %r401, %r69;
	add.s32 	%r400, %r400, %r69;
	add.s32 	%r399, %r399, %r69;
	add.s32 	%r398, %r398, %r69;
	add.s32 	%r397, %r397, %r69;
	add.s32 	%r396, %r396, %r69;
	add.s32 	%r395, %r395, %r69;
	add.s32 	%r394, %r394, %r69;
	add.s32 	%r393, %r393, %r69;
	add.s32 	%r392, %r392, 64;
	add.s32 	%r391, %r391, %r69;
	add.s32 	%r390, %r390, %r69;
	add.s32 	%r389, %r389, %r69;
	setp.ne.s32 	%p60, %r406, 0;
	@%p60 bra 	$L__BB0_81;
	add.s32 	%r388, %r407, 4;
$L__BB0_83:
	setp.eq.s32 	%p61, %r73, 0;
	@%p61 bra 	$L__BB0_93;
	and.b32  	%r137, %r72, 7;
	setp.lt.u32 	%p62, %r73, 8;
	@%p62 bra 	$L__BB0_86;
	mul.lo.s32 	%r306, %r388, %r149;
	cvt.s64.s32 	%rd123, %r306;
	shl.b32 	%r307, %r388, 2;
	add.s32 	%r308, %r17, %r307;
	ld.shared.f32 	%f311, [%r308];
	add.s64 	%rd124, %rd26, %rd123;
	shl.b64 	%rd125, %rd124, 1;
	add.s64 	%rd126, %rd1, %rd125;
	ld.global.nc.u16 	%rs21, [%rd126];
	// begin inline asm
	{  cvt.f32.f16 %f303, %rs21;}

	// end inline asm
	fma.rn.f32 	%f312, %f311, %f303, %f482;
	add.s32 	%r309, %r306, %r149;
	cvt.s64.s32 	%rd127, %r309;
	ld.shared.f32 	%f313, [%r308+4];
	add.s64 	%rd128, %rd26, %rd127;
	shl.b64 	%rd129, %rd128, 1;
	add.s64 	%rd130, %rd1, %rd129;
	ld.global.nc.u16 	%rs22, [%rd130];
	// begin inline asm
	{  cvt.f32.f16 %f304, %rs22;}

	// end inline asm
	fma.rn.f32 	%f314, %f313, %f304, %f312;
	add.s32 	%r310, %r309, %r149;
	cvt.s64.s32 	%rd131, %r310;
	ld.shared.f32 	%f315, [%r308+8];
	add.s64 	%rd132, %rd26, %rd131;
	shl.b64 	%rd133, %rd132, 1;
	add.s64 	%rd134, %rd1, %rd133;
	ld.global.nc.u16 	%rs23, [%rd134];
	// begin inline asm
	{  cvt.f32.f16 %f305, %rs23;}

	// end inline asm
	fma.rn.f32 	%f316, %f315, %f305, %f314;
	add.s32 	%r311, %r310, %r149;
	cvt.s64.s32 	%rd135, %r311;
	ld.shared.f32 	%f317, [%r308+12];
	add.s64 	%rd136, %rd26, %rd135;
	shl.b64 	%rd137, %rd136, 1;
	add.s64 	%rd138, %rd1, %rd137;
	ld.global.nc.u16 	%rs24, [%rd138];
	// begin inline asm
	{  cvt.f32.f16 %f306, %rs24;}

	// end inline asm
	fma.rn.f32 	%f318, %f317, %f306, %f316;
	add.s32 	%r312, %r311, %r149;
	cvt.s64.s32 	%rd139, %r312;
	ld.shared.f32 	%f319, [%r308+16];
	add.s64 	%rd140, %rd26, %rd139;
	shl.b64 	%rd141, %rd140, 1;
	add.s64 	%rd142, %rd1, %rd141;
	ld.global.nc.u16 	%rs25, [%rd142];
	// begin inline asm
	{  cvt.f32.f16 %f307, %rs25;}

	// end inline asm
	fma.rn.f32 	%f320, %f319, %f307, %f318;
	add.s32 	%r313, %r312, %r149;
	cvt.s64.s32 	%rd143, %r313;
	ld.shared.f32 	%f321, [%r308+20];
	add.s64 	%rd144, %rd26, %rd143;
	shl.b64 	%rd145, %rd144, 1;
	add.s64 	%rd146, %rd1, %rd145;
	ld.global.nc.u16 	%rs26, [%rd146];
	// begin inline asm
	{  cvt.f32.f16 %f308, %rs26;}

	// end inline asm
	fma.rn.f32 	%f322, %f321, %f308, %f320;
	add.s32 	%r314, %r313, %r149;
	cvt.s64.s32 	%rd147, %r314;
	ld.shared.f32 	%f323, [%r308+24];
	add.s64 	%rd148, %rd26, %rd147;
	shl.b64 	%rd149, %rd148, 1;
	add.s64 	%rd150, %rd1, %rd149;
	ld.global.nc.u16 	%rs27, [%rd150];
	// begin inline asm
	{  cvt.f32.f16 %f309, %rs27;}

	// end inline asm
	fma.rn.f32 	%f324, %f323, %f309, %f322;
	add.s32 	%r315, %r314, %r149;
	cvt.s64.s32 	%rd151, %r315;
	ld.shared.f32 	%f325, [%r308+28];
	add.s64 	%rd152, %rd26, %rd151;
	shl.b64 	%rd153, %rd152, 1;
	add.s64 	%rd154, %rd1, %rd153;
	ld.global.nc.u16 	%rs28, [%rd154];
	// begin inline asm
	{  cvt.f32.f16 %f310, %rs28;}

	// end inline asm
	fma.rn.f32 	%f482, %f325, %f310, %f324;
	add.s32 	%r388, %r388, 8;
$L__BB0_86:
	setp.eq.s32 	%p63, %r137, 0;
	@%p63 bra 	$L__BB0_93;
	setp.lt.u32 	%p64, %r137, 4;
	@%p64 bra 	$L__BB0_89;
	mul.lo.s32 	%r316, %r388, %r149;
	cvt.s64.s32 	%rd155, %r316;
	shl.b32 	%r317, %r388, 2;
	add.s32 	%r318, %r17, %r317;
	ld.shared.f32 	%f331, [%r318];
	add.s64 	%rd156, %rd26, %rd155;
	shl.b64 	%rd157, %rd156, 1;
	add.s64 	%rd158, %rd1, %rd157;
	ld.global.nc.u16 	%rs29, [%rd158];
	// begin inline asm
	{  cvt.f32.f16 %f327, %rs29;}

	// end inline asm
	fma.rn.f32 	%f332, %f331, %f327, %f482;
	add.s32 	%r319, %r316, %r149;
	cvt.s64.s32 	%rd159, %r319;
	ld.shared.f32 	%f333, [%r318+4];
	add.s64 	%rd160, %rd26, %rd159;
	shl.b64 	%rd161, %rd160, 1;
	add.s64 	%rd162, %rd1, %rd161;
	ld.global.nc.u16 	%rs30, [%rd162];
	// begin inline asm
	{  cvt.f32.f16 %f328, %rs30;}

	// end inline asm
	fma.rn.f32 	%f334, %f333, %f328, %f332;
	add.s32 	%r320, %r319, %r149;
	cvt.s64.s32 	%rd163, %r320;
	ld.shared.f32 	%f335, [%r318+8];
	add.s64 	%rd164, %rd26, %rd163;
	shl.b64 	%rd165, %rd164, 1;
	add.s64 	%rd166, %rd1, %rd165;
	ld.global.nc.u16 	%rs31, [%rd166];
	// begin inline asm
	{  cvt.f32.f16 %f329, %rs31;}

	// end inline asm
	fma.rn.f32 	%f336, %f335, %f329, %f334;
	add.s32 	%r321, %r320, %r149;
	cvt.s64.s32 	%rd167, %r321;
	ld.shared.f32 	%f337, [%r318+12];
	add.s64 	%rd168, %rd26, %rd167;
	shl.b64 	%rd169, %rd168, 1;
	add.s64 	%rd170, %rd1, %rd169;
	ld.global.nc.u16 	%rs32, [%rd170];
	// begin inline asm
	{  cvt.f32.f16 %f330, %rs32;}

	// end inline asm
	fma.rn.f32 	%f482, %f337, %f330, %f336;
	add.s32 	%r388, %r388, 4;
$L__BB0_89:
	setp.eq.s32 	%p65, %r68, 0;
	@%p65 bra 	$L__BB0_93;
	setp.eq.s32 	%p66, %r68, 1;
	mul.lo.s32 	%r142, %r388, %r149;
	cvt.s64.s32 	%rd171, %r142;
	shl.b32 	%r322, %r388, 2;
	add.s32 	%r143, %r17, %r322;
	ld.shared.f32 	%f339, [%r143];
	add.s64 	%rd172, %rd26, %rd171;
	shl.b64 	%rd173, %rd172, 1;
	add.s64 	%rd174, %rd1, %rd173;
	ld.global.nc.u16 	%rs33, [%rd174];
	// begin inline asm
	{  cvt.f32.f16 %f338, %rs33;}

	// end inline asm
	fma.rn.f32 	%f482, %f339, %f338, %f482;
	@%p66 bra 	$L__BB0_93;
	setp.eq.s32 	%p67, %r68, 2;
	add.s32 	%r144, %r142, %r149;
	cvt.s64.s32 	%rd175, %r144;
	ld.shared.f32 	%f341, [%r143+4];
	add.s64 	%rd176, %rd26, %rd175;
	shl.b64 	%rd177, %rd176, 1;
	add.s64 	%rd178, %rd1, %rd177;
	ld.global.nc.u16 	%rs34, [%rd178];
	// begin inline asm
	{  cvt.f32.f16 %f340, %rs34;}

	// end inline asm
	fma.rn.f32 	%f482, %f341, %f340, %f482;
	@%p67 bra 	$L__BB0_93;
	add.s32 	%r323, %r144, %r149;
	cvt.s64.s32 	%rd179, %r323;
	ld.shared.f32 	%f343, [%r143+8];
	add.s64 	%rd180, %rd26, %rd179;
	shl.b64 	%rd181, %rd180, 1;
	add.s64 	%rd182, %rd1, %rd181;
	ld.global.nc.u16 	%rs35, [%rd182];
	// begin inline asm
	{  cvt.f32.f16 %f342, %rs35;}

	// end inline asm
	fma.rn.f32 	%f482, %f343, %f342, %f482;
$L__BB0_93:
	ld.param.u64 	%rd289, [_ZN8original44flash_attention_decode_kernel_fp16_optimizedEPK6__halfS2_S2_PS0_iiiiiif_param_3];
	cvt.u32.u64 	%r324, %rd25;
	mul.f32 	%f344, %f66, %f482;
	// begin inline asm
	{  cvt.rn.f16.f32 %rs36, %f344;}

	// end inline asm
	add.s64 	%rd183, %rd25, %rd3;
	cvta.to.global.u64 	%rd184, %rd289;
	shl.b64 	%rd185, %rd183, 1;
	add.s64 	%rd186, %rd184, %rd185;
	st.global.u16 	[%rd186], %rs36;
	add.s32 	%r382, %r324, 256;
	setp.lt.s32 	%p68, %r382, %r147;
	@%p68 bra 	$L__BB0_76;
$L__BB0_94:
	ret;

}
	// .globl	_ZN8original49flash_attention_decode_kernel_fp16_online_softmaxEPK6__halfS2_S2_PS0_PKiiiiiif
.visible .entry _ZN8original49flash_attention_decode_kernel_fp16_online_softmaxEPK6__halfS2_S2_PS0_PKiiiiiif(
	.param .u64 .ptr .align 1 _ZN8original49flash_attention_decode_kernel_fp16_online_softmaxEPK6__halfS2_S2_PS0_PKiiiiiif_param_0,
	.param .u64 .ptr .align 1 _ZN8original49flash_attention_decode_kernel_fp16_online_softmaxEPK6__halfS2_S2_PS0_PKiiiiiif_param_1,
	.param .u64 .ptr .align 1 _ZN8original49flash_attention_decode_kernel_fp16_online_softmaxEPK6__halfS2_S2_PS0_PKiiiiiif_param_2,
	.param .u64 .ptr .align 1 _ZN8original49flash_attention_decode_kernel_fp16_online_softmaxEPK6__halfS2_S2_PS0_PKiiiiiif_param_3,
	.param .u64 .ptr .align 1 _ZN8original49flash_attention_decode_kernel_fp16_online_softmaxEPK6__halfS2_S2_PS0_PKiiiiiif_param_4,
	.param .u32 _ZN8original49flash_attention_decode_kernel_fp16_online_softmaxEPK6__halfS2_S2_PS0_PKiiiiiif_param_5,
	.param .u32 _ZN8original49flash_attention_decode_kernel_fp16_online_softmaxEPK6__halfS2_S2_PS0_PKiiiiiif_param_6,
	.param .u32 _ZN8original49flash_attention_decode_kernel_fp16_online_softmaxEPK6__halfS2_S2_PS0_PKiiiiiif_param_7,
	.param .u32 _ZN8original49flash_attention_decode_kernel_fp16_online_softmaxEPK6__halfS2_S2_PS0_PKiiiiiif_param_8,
	.param .u32 _ZN8original49flash_attention_decode_kernel_fp16_online_softmaxEPK6__halfS2_S2_PS0_PKiiiiiif_param_9,
	.param .f32 _ZN8original49flash_attention_decode_kernel_fp16_online_softmaxEPK6__halfS2_S2_PS0_PKiiiiiif_param_10
)
{
	.reg .pred 	%p<52>;
	.reg .b16 	%rs<17>;
	.reg .b32 	%r<236>;
	.reg .b32 	%f<250>;
	.reg .b64 	%rd<94>;

	ld.param.u64 	%rd10, [_ZN8original49flash_attention_decode_kernel_fp16_online_softmaxEPK6__halfS2_S2_PS0_PKiiiiiif_param_0];
	ld.param.u64 	%rd11, [_ZN8original49flash_attention_decode_kernel_fp16_online_softmaxEPK6__halfS2_S2_PS0_PKiiiiiif_param_1];
	ld.param.u64 	%rd14, [_ZN8original49flash_attention_decode_kernel_fp16_online_softmaxEPK6__halfS2_S2_PS0_PKiiiiiif_param_2];
	ld.param.u64 	%rd13, [_ZN8original49flash_attention_decode_kernel_fp16_online_softmaxEPK6__halfS2_S2_PS0_PKiiiiiif_param_4];
	ld.param.u32 	%r66, [_ZN8original49flash_attention_decode_kernel_fp16_online_softmaxEPK6__halfS2_S2_PS0_PKiiiiiif_param_5];
	ld.param.u32 	%r63, [_ZN8original49flash_attention_decode_kernel_fp16_online_softmaxEPK6__halfS2_S2_PS0_PKiiiiiif_param_7];
	ld.param.u32 	%r64, [_ZN8original49flash_attention_decode_kernel_fp16_online_softmaxEPK6__halfS2_S2_PS0_PKiiiiiif_param_8];
	ld.param.u32 	%r65, [_ZN8original49flash_attention_decode_kernel_fp16_online_softmaxEPK6__halfS2_S2_PS0_PKiiiiiif_param_9];
	ld.param.f32 	%f62, [_ZN8original49flash_attention_decode_kernel_fp16_online_softmaxEPK6__halfS2_S2_PS0_PKiiiiiif_param_10];
	cvta.to.global.u64 	%rd1, %rd14;
	mov.u32 	%r1, %ctaid.x;
	mov.u32 	%r2, %tid.x;
	setp.ge.s32 	%p1, %r1, %r66;
	@%p1 bra 	$L__BB1_56;
	cvta.to.global.u64 	%rd15, %rd13;
	cvta.to.global.u64 	%rd2, %rd10;
	ld.volatile.global.u32 	%r3, [%rd15];
	div.s32 	%r4, %r1, %r64;
	shr.u32 	%r67, %r63, 31;
	add.s32 	%r68, %r63, %r67;
	shr.s32 	%r5, %r68, 1;
	mul.lo.s32 	%r69, %r63, %r1;
	cvt.s64.s32 	%rd3, %r69;
	setp.ge.s32 	%p2, %r2, %r5;
	@%p2 bra 	$L__BB1_8;
	shl.b64 	%rd16, %rd3, 1;
	add.s64 	%rd4, %rd2, %rd16;
	not.b32 	%r70, %r2;
	add.s32 	%r6, %r5, %r70;
	and.b32  	%r71, %r6, 384;
	setp.eq.s32 	%p3, %r71, 384;
	mov.u32 	%r218, %r2;
	@%p3 bra 	$L__BB1_5;
	shr.u32 	%r73, %r6, 7;
	add.s32 	%r74, %r73, 1;
	and.b32  	%r7, %r74, 3;
	mov.b32 	%r217, 0;
	mov.u32 	%r76, _ZN8original8smem_rawE;
	mov.u32 	%r218, %r2;
$L__BB1_4:
	.pragma "nounroll";
	shl.b32 	%r75, %r218, 2;
	add.s32 	%r77, %r76, %r75;
	mul.wide.u32 	%rd17, %r218, 4;
	add.s64 	%rd18, %rd4, %rd17;
	ld.global.nc.u32 	%r78, [%rd18];
	st.shared.u32 	[%r77], %r78;
	add.s32 	%r218, %r218, 128;
	add.s32 	%r217, %r217, 1;
	setp.ne.s32 	%p4, %r217, %r7;
	@%p4 bra 	$L__BB1_4;
$L__BB1_5:
	setp.lt.u32 	%p5, %r6, 384;
	@%p5 bra 	$L__BB1_8;
	mov.u32 	%r80, _ZN8original8smem_rawE;
$L__BB1_7:
	shl.b32 	%r79, %r218, 2;
	add.s32 	%r81, %r80, %r79;
	mul.wide.u32 	%rd19, %r218, 4;
	add.s64 	%rd20, %rd4, %rd19;
	ld.global.nc.u32 	%r82, [%rd20];
	st.shared.u32 	[%r81], %r82;
	ld.global.nc.u32 	%r83, [%rd20+512];
	st.shared.u32 	[%r81+512], %r83;
	ld.global.nc.u32 	%r84, [%rd20+1024];
	st.shared.u32 	[%r81+1024], %r84;
	ld.global.nc.u32 	%r85, [%rd20+1536];
	st.shared.u32 	[%r81+1536], %r85;
	add.s32 	%r218, %r218, 512;
	setp.lt.s32 	%p6, %r218, %r5;
	@%p6 bra 	$L__BB1_7;
$L__BB1_8:
	bar.sync 	0;
	setp.lt.s32 	%p7, %r3, 0;
	mov.f32 	%f248, 0f00000000;
	mov.f32 	%f247, %f248;
	@%p7 bra 	$L__BB1_54;
	shl.b32 	%r87, %r63, 1;
	mov.u32 	%r88, _ZN8original8smem_rawE;
	add.s32 	%r15, %r88, %r87;
	mul.lo.s32 	%r89, %r4, %r63;
	cvt.s64.s32 	%rd5, %r89;
	shr.u32 	%r90, %r2, 3;
	and.b32  	%r91, %r90, 124;
	add.s32 	%r16, %r15, %r91;
	cvt.u64.u32 	%rd21, %r2;
	add.s64 	%rd6, %rd5, %rd21;
	add.s32 	%r17, %r5, -1;
	mul.f32 	%f1, %f62, 0f00000000;
	and.b32  	%r18, %r5, 3;
	and.b32  	%r19, %r5, 1073741820;
	shl.b32 	%r92, %r2, 2;
	add.s32 	%r93, %r92, %r87;
	add.s32 	%r94, %r93, %r88;
	add.s32 	%r20, %r94, 2048;
	cvta.to.global.u64 	%rd7, %rd11;
	mov.f32 	%f219, 0fFF7FFFFF;
	mov.f32 	%f247, 0f00000000;
	mov.b32 	%r220, 0;
	mov.u32 	%r221, %r220;
	mov.f32 	%f248, %f247;
$L__BB1_10:
	mov.f32 	%f4, %f219;
	mov.u32 	%r22, %r221;
	add.s32 	%r221, %r22, 256;
	add.s32 	%r95, %r3, 1;
	min.s32 	%r24, %r221, %r95;
	shl.b32 	%r96, %r220, 8;
	and.b32  	%r25, %r24, 7;
	not.b32 	%r97, %r2;
	sub.s32 	%r98, %r97, %r96;
	add.s32 	%r26, %r24, %r98;
	shr.u32 	%r99, %r26, 7;
	add.s32 	%r27, %r99, 1;
	and.b32  	%r28, %r27, 7;
	sub.s32 	%r29, %r24, %r22;
	setp.ge.s32 	%p8, %r2, %r29;
	mov.f32 	%f236, 0fFF7FFFFF;
	@%p8 bra 	$L__BB1_32;
	setp.lt.s32 	%p9, %r63, 2;
	@%p9 bra 	$L__BB1_21;
	mov.f32 	%f236, 0fFF7FFFFF;
	mov.u32 	%r222, %r2;
$L__BB1_13:
	setp.lt.u32 	%p17, %r17, 3;
	add.s32 	%r112, %r222, %r22;
	mul.lo.s32 	%r113, %r112, %r65;
	cvt.s64.s32 	%rd22, %r113;
	add.s64 	%rd23, %rd22, %rd5;
	shl.b64 	%rd24, %rd23, 1;
	add.s64 	%rd8, %rd7, %rd24;
	mov.f32 	%f228, 0f00000000;
	mov.b32 	%r224, 0;
	mov.f32 	%f227, %f228;
	@%p17 bra 	$L__BB1_16;
	mov.f32 	%f228, 0f00000000;
	mov.b32 	%r223, 0;
$L__BB1_15:
	.pragma "nounroll";
	shl.b32 	%r131, %r223, 2;
	mov.u32 	%r132, _ZN8original8smem_rawE;
	add.s32 	%r133, %r132, %r131;
	ld.shared.v4.u32 	{%r116, %r120, %r124, %r128}, [%r133];
	mul.wide.u32 	%rd25, %r223, 4;
	add.s64 	%rd26, %rd8, %rd25;
	ld.global.nc.u32 	%r117, [%rd26];
	// begin inline asm
	{.reg .f16 low,high;
  mov.b32 {low,high},%r116;
  cvt.f32.f16 %f76, low;}

	// end inline asm
	// begin inline asm
	{.reg .f16 low,high;
  mov.b32 {low,high},%r116;
  cvt.f32.f16 %f77, high;}

	// end inline asm
	// begin inline asm
	{.reg .f16 low,high;
  mov.b32 {low,high},%r117;
  cvt.f32.f16 %f78, low;}

	// end inline asm
	// begin inline asm
	{.reg .f16 low,high;
  mov.b32 {low,high},%r117;
  cvt.f32.f16 %f79, high;}

	// end inline asm
	fma.rn.f32 	%f92, %f76, %f78, %f227;
	fma.rn.f32 	%f93, %f77, %f79, %f228;
	ld.global.nc.u32 	%r121, [%rd26+4];
	// begin inline asm
	{.reg .f16 low,high;
  mov.b32 {low,high},%r120;
  cvt.f32.f16 %f80, low;}

	// end inline asm
	// begin inline asm
	{.reg .f16 low,high;
  mov.b32 {low,high},%r120;
  cvt.f32.f16 %f81, high;}

	// end inline asm
	// begin inline asm
	{.reg .f16 low,high;
  mov.b32 {low,high},%r121;
  cvt.f32.f16 %f82, low;}

	// end inline asm
	// begin inline asm
	{.reg .f16 low,high;
  mov.b32 {low,high},%r121;
  cvt.f32.f16 %f83, high;}

	// end inline asm
	fma.rn.f32 	%f94, %f80, %f82, %f92;
	fma.rn.f32 	%f95, %f81, %f83, %f93;
	ld.global.nc.u32 	%r125, [%rd26+8];
	// begin inline asm
	{.reg .f16 low,high;
  mov.b32 {low,high},%r124;
  cvt.f32.f16 %f84, low;}

	// end inline asm
	// begin inline asm
	{.reg .f16 low,high;
  mov.b32 {low,high},%r124;
  cvt.f32.f16 %f85, high;}

	// end inline asm
	// begin inline asm
	{.reg .f16 low,high;
  mov.b32 {low,high},%r125;
  cvt.f32.f16 %f86, low;}

	// end inline asm
	// begin inline asm
	{.reg .f16 low,high;
  mov.b32 {low,high},%r125;
  cvt.f32.f16 %f87, high;}

	// end inline asm
	fma.rn.f32 	%f96, %f84, %f86, %f94;
	fma.rn.f32 	%f97, %f85, %f87, %f95;
	ld.global.nc.u32 	%r129, [%rd26+12];
	// begin inline asm
	{.reg .f16 low,high;
  mov.b32 {low,high},%r128;
  cvt.f32.f16 %f88, low;}

	// end inline asm
	// begin inline asm
	{.reg .f16 low,high;
  mov.b32 {low,high},%r128;
  cvt.f32.f16 %f89, high;}

	// end inline asm
	// begin inline asm
	{.reg .f16 low,high;
  mov.b32 {low,high},%r129;
  cvt.f32.f16 %f90, low;}

	// end inline asm
	// begin inline asm
	{.reg .f16 low,high;
  mov.b32 {low,high},%r129;
  cvt.f32.f16 %f91, high;}

	// end inline asm
	fma.rn.f32 	%f227, %f88, %f90, %f96;
	fma.rn.f32 	%f228, %f89, %f91, %f97;
	add.s32 	%r223, %r223, 4;
	setp.ne.s32 	%p18, %r223, %r19;
	mov.u32 	%r224, %r19;
	@%p18 bra 	$L__BB1_15;
$L__BB1_16:
	setp.eq.s32 	%p19, %r18, 0;
	@%p19 bra 	$L__BB1_20;
	setp.eq.s32 	%p20, %r18, 1;
	shl.b32 	%r138, %r224, 2;
	mov.u32 	%r139, _ZN8original8smem_rawE;
	add.s32 	%r34, %r139, %r138;
	ld.shared.u32 	%r134, [%r34];
	mul.wide.u32 	%rd27, %r224, 4;
	add.s64 	%rd9, %rd8, %rd27;
	ld.global.nc.u32 	%r136, [%rd9];
	// begin inline asm
	{.reg .f16 low,high;
  mov.b32 {low,high},%r134;
  cvt.f32.f16 %f98, low;}

	// end inline asm
	// begin inline asm
	{.reg .f16 low,high;
  mov.b32 {low,high},%r134;
  cvt.f32.f16 %f99, high;}

	// end inline asm
	// begin inline asm
	{.reg .f16 low,high;
  mov.b32 {low,high},%r136;
  cvt.f32.f16 %f100, low;}

	// end inline asm
	// begin inline asm
	{.reg .f16 low,high;
  mov.b32 {low,high},%r136;
  cvt.f32.f16 %f101, high;}

	// end inline asm
	fma.rn.f32 	%f227, %f98, %f100, %f227;
	fma.rn.f32 	%f228, %f99, %f101, %f228;
	@%p20 bra 	$L__BB1_20;
	setp.eq.s32 	%p21, %r18, 2;
	ld.shared.u32 	%r140, [%r34+4];
	ld.global.nc.u32 	%r142, [%rd9+4];
	// begin inline asm
	{.reg .f16 low,high;
  mov.b32 {low,high},%r140;
  cvt.f32.f16 %f102, low;}

	// end inline asm
	// begin inline asm
	{.reg .f16 low,high;
  mov.b32 {low,high},%r140;
  cvt.f32.f16 %f103, high;}

	// end inline asm
	// begin inline asm
	{.reg .f16 low,high;
  mov.b32 {low,high},%r142;
  cvt.f32.f16 %f104, low;}

	// end inline asm
	// begin inline asm
	{.reg .f16 low,high;
  mov.b32 {low,high},%r142;
  cvt.f32.f16 %f105, high;}

	// end inline asm
	fma.rn.f32 	%f227, %f102, %f104, %f227;
	fma.rn.f32 	%f228, %f103, %f105, %f228;
	@%p21 bra 	$L__BB1_20;
	ld.shared.u32 	%r144, [%r34+8];
	ld.global.nc.u32 	%r146, [%rd9+8];
	// begin inline asm
	{.reg .f16 low,high;
  mov.b32 {low,high},%r144;
  cvt.f32.f16 %f106, low;}

	// end inline asm
	// begin inline asm
	{.reg .f16 low,high;
  mov.b32 {low,high},%r144;
  cvt.f32.f16 %f107, high;}

	// end inline asm
	// begin inline asm
	{.reg .f16 low,high;
  mov.b32 {low,high},%r146;
  cvt.f32.f16 %f108, low;}

	// end inline asm
	// begin inline asm
	{.reg .f16 low,high;
  mov.b32 {low,high},%r146;
  cvt.f32.f16 %f109, high;}

	// end inline asm
	fma.rn.f32 	%f227, %f106, %f108, %f227;
	fma.rn.f32 	%f228, %f107, %f109, %f228;
$L__BB1_20:
	add.f32 	%f110, %f227, %f228;
	mul.f32 	%f111, %f62, %f110;
	shl.b32 	%r148, %r222, 2;
	add.s32 	%r149, %r15, %r148;
	st.shared.f32 	[%r149], %f111;
	max.f32 	%f236, %f236, %f111;
	add.s32 	%r222, %r222, 128;
	setp.lt.s32 	%p22, %r222, %r29;
	@%p22 bra 	$L__BB1_13;
	bra.uni 	$L__BB1_32;
$L__BB1_21:
	setp.lt.u32 	%p10, %r26, 896;
	mov.f32 	%f236, 0fFF7FFFFF;
	mov.u32 	%r228, %r2;
	@%p10 bra 	$L__BB1_24;
	and.b32  	%r100, %r27, 67108856;
	neg.s32 	%r226, %r100;
	mov.f32 	%f236, 0fFF7FFFFF;
	mov.u32 	%r225, %r20;
	mov.u32 	%r228, %r2;
$L__BB1_23:
	.pragma "nounroll";
	st.shared.f32 	[%r225+-2048], %f1;
	max.f32 	%f236, %f236, %f1;
	st.shared.f32 	[%r225+-1536], %f1;
	st.shared.f32 	[%r225+-1024], %f1;
	st.shared.f32 	[%r225+-512], %f1;
	st.shared.f32 	[%r225], %f1;
	st.shared.f32 	[%r225+512], %f1;
	st.shared.f32 	[%r225+1024], %f1;
	st.shared.f32 	[%r225+1536], %f1;
	add.s32 	%r228, %r228, 1024;
	add.s32 	%r226, %r226, 8;
	add.s32 	%r225, %r225, 4096;
	setp.ne.s32 	%p11, %r226, 0;
	@%p11 bra 	$L__BB1_23;
$L__BB1_24:
	setp.eq.s32 	%p12, %r28, 0;
	@%p12 bra 	$L__BB1_32;
	add.s32 	%r101, %r28, -1;
	setp.lt.u32 	%p13, %r101, 3;
	@%p13 bra 	$L__BB1_27;
	shl.b32 	%r102, %r228, 2;
	add.s32 	%r103, %r15, %r102;
	st.shared.f32 	[%r103], %f1;
	max.f32 	%f236, %f236, %f1;
	st.shared.f32 	[%r103+512], %f1;
	st.shared.f32 	[%r103+1024], %f1;
	st.shared.f32 	[%r103+1536], %f1;
	add.s32 	%r228, %r228, 512;
$L__BB1_27:
	and.b32  	%r104, %r27, 3;
	setp.eq.s32 	%p14, %r104, 0;
	@%p14 bra 	$L__BB1_32;
	and.b32  	%r105, %r26, 384;
	setp.eq.s32 	%p15, %r105, 0;
	@%p15 bra 	$L__BB1_30;
	shl.b32 	%r106, %r228, 2;
	add.s32 	%r107, %r15, %r106;
	st.shared.f32 	[%r107], %f1;
	max.f32 	%f236, %f236, %f1;
	st.shared.f32 	[%r107+512], %f1;
	add.s32 	%r228, %r228, 256;
$L__BB1_30:
	and.b32  	%r108, %r26, 128;
	setp.ne.s32 	%p16, %r108, 0;
	@%p16 bra 	$L__BB1_32;
	shl.b32 	%r109, %r228, 2;
	add.s32 	%r110, %r15, %r109;
	st.shared.f32 	[%r110], %f1;
	max.f32 	%f236, %f236, %f1;
$L__BB1_32:
	and.b32  	%r48, %r2, 31;
	setp.ne.s32 	%p23, %r48, 0;
	bar.sync 	0;
	mov.b32 	%r150, %f236;
	shfl.sync.bfly.b32	%r151|%p24, %r150, 16, 31, -1;
	mov.b32 	%f112, %r151;
	max.f32 	%f113, %f236, %f112;
	mov.b32 	%r152, %f113;
	shfl.sync.bfly.b32	%r153|%p25, %r152, 8, 31, -1;
	mov.b32 	%f114, %r153;
	max.f32 	%f115, %f113, %f114;
	mov.b32 	%r154, %f115;
	shfl.sync.bfly.b32	%r155|%p26, %r154, 4, 31, -1;
	mov.b32 	%f116, %r155;
	max.f32 	%f117, %f115, %f116;
	mov.b32 	%r156, %f117;
	shfl.sync.bfly.b32	%r157|%p27, %r156, 2, 31, -1;
	mov.b32 	%f118, %r157;
	max.f32 	%f119, %f117, %f118;
	mov.b32 	%r158, %f119;
	shfl.sync.bfly.b32	%r159|%p28, %r158, 1, 31, -1;
	mov.b32 	%f120, %r159;
	max.f32 	%f35, %f119, %f120;
	@%p23 bra 	$L__BB1_34;
	st.shared.f32 	[%r16+1024], %f35;
$L__BB1_34:
	bar.sync 	0;
	ld.shared.f32 	%f122, [%r15+1024];
	ld.shared.f32 	%f123, [%r15+1028];
	max.f32 	%f124, %f122, %f123;
	ld.shared.f32 	%f125, [%r15+1032];
	max.f32 	%f126, %f124, %f125;
	ld.shared.f32 	%f127, [%r15+1036];
	max.f32 	%f128, %f126, %f127;
	max.f32 	%f219, %f4, %f128;
	mov.f32 	%f239, 0f00000000;
	@%p8 bra 	$L__BB1_39;
	mov.f32 	%f239, 0f00000000;
	mov.u32 	%r231, %r2;
$L__BB1_36:
	shl.b32 	%r160, %r231, 2;
	add.s32 	%r50, %r15, %r160;
	ld.shared.f32 	%f131, [%r50];
	sub.f32 	%f38, %f131, %f219;
	setp.leu.f32 	%p30, %f38, 0fC1A00000;
	mov.f32 	%f238, 0f00000000;
	@%p30 bra 	$L__BB1_38;
	fma.rn.f32 	%f132, %f38, 0f3BBB989D, 0f3F000000;
	cvt.sat.f32.f32 	%f133, %f132;
	mov.f32 	%f134, 0f4B400001;
	mov.f32 	%f135, 0f437C0000;
	fma.rm.f32 	%f136, %f133, %f135, %f134;
	add.f32 	%f137, %f136, 0fCB40007F;
	neg.f32 	%f138, %f137;
	fma.rn.f32 	%f139, %f38, 0f3FB8AA3B, %f138;
	fma.rn.f32 	%f140, %f38, 0f32A57060, %f139;
	mov.b32 	%r161, %f136;
	shl.b32 	%r162, %r161, 23;
	mov.b32 	%f141, %r162;
	ex2.approx.ftz.f32 	%f142, %f140;
	mul.f32 	%f238, %f142, %f141;
$L__BB1_38:
	st.shared.f32 	[%r50], %f238;
	add.f32 	%f239, %f239, %f238;
	add.s32 	%r231, %r231, 128;
	setp.lt.s32 	%p31, %r231, %r29;
	@%p31 bra 	$L__BB1_36;
$L__BB1_39:
	bar.sync 	0;
	mov.b32 	%r163, %f239;
	shfl.sync.bfly.b32	%r164|%p33, %r163, 16, 31, -1;
	mov.b32 	%f143, %r164;
	add.f32 	%f144, %f239, %f143;
	mov.b32 	%r165, %f144;
	shfl.sync.bfly.b32	%r166|%p34, %r165, 8, 31, -1;
	mov.b32 	%f145, %r166;
	add.f32 	%f146, %f144, %f145;
	mov.b32 	%r167, %f146;
	shfl.sync.bfly.b32	%r168|%p35, %r167, 4, 31, -1;
	mov.b32 	%f147, %r168;
	add.f32 	%f148, %f146, %f147;
	mov.b32 	%r169, %f148;
	shfl.sync.bfly.b32	%r170|%p36, %r169, 2, 31, -1;
	mov.b32 	%f149, %r170;
	add.f32 	%f150, %f148, %f149;
	mov.b32 	%r171, %f150;
	shfl.sync.bfly.b32	%r172|%p37, %r171, 1, 31, -1;
	mov.b32 	%f151, %r172;
	add.f32 	%f43, %f150, %f151;
	@%p23 bra 	$L__BB1_41;
	st.shared.f32 	[%r16+1040], %f43;
$L__BB1_41:
	setp.ge.s32 	%p38, %r2, %r63;
	bar.sync 	0;
	ld.shared.f32 	%f152, [%r15+1040];
	ld.shared.f32 	%f153, [%r15+1044];
	add.f32 	%f154, %f152, %f153;
	ld.shared.f32 	%f155, [%r15+1048];
	add.f32 	%f156, %f154, %f155;
	ld.shared.f32 	%f157, [%r15+1052];
	add.f32 	%f44, %f156, %f157;
	sub.f32 	%f158, %f4, %f219;
	fma.rn.f32 	%f159, %f158, 0f3BBB989D, 0f3F000000;
	cvt.sat.f32.f32 	%f160, %f159;
	mov.f32 	%f161, 0f4B400001;
	mov.f32 	%f162, 0f437C0000;
	fma.rm.f32 	%f163, %f160, %f162, %f161;
	add.f32 	%f164, %f163, 0fCB40007F;
	neg.f32 	%f165, %f164;
	fma.rn.f32 	%f166, %f158, 0f3FB8AA3B, %f165;
	fma.rn.f32 	%f167, %f158, 0f32A57060, %f166;
	mov.b32 	%r173, %f163;
	shl.b32 	%r174, %r173, 23;
	mov.b32 	%f168, %r174;
	ex2.approx.ftz.f32 	%f169, %f167;
	mul.f32 	%f45, %f169, %f168;
	mul.f32 	%f247, %f247, %f45;
	setp.lt.s32 	%p39, %r29, 1;
	or.pred  	%p40, %p38, %p39;
	@%p40 bra 	$L__BB1_53;
	shl.b32 	%r176, %r220, 8;
	sub.s32 	%r52, %r24, %r176;
	add.s32 	%r177, %r52, -1;
	setp.lt.u32 	%p41, %r177, 7;
	mov.b32 	%r234, 0;
	@%p41 bra 	$L__BB1_45;
	sub.s32 	%r234, %r52, %r25;
	mov.b32 	%r232, 0;
$L__BB1_44:
	.pragma "nounroll";
	add.s32 	%r179, %r232, %r22;
	mul.lo.s32 	%r180, %r179, %r65;
	cvt.s64.s32 	%rd28, %r180;
	shl.b32 	%r181, %r232, 2;
	add.s32 	%r182, %r15, %r181;
	ld.shared.f32 	%f179, [%r182];
	add.s64 	%rd29, %rd6, %rd28;
	shl.b64 	%rd30, %rd29, 1;
	add.s64 	%rd31, %rd1, %rd30;
	ld.global.nc.u16 	%rs1, [%rd31];
	// begin inline asm
	{  cvt.f32.f16 %f171, %rs1;}

	// end inline asm
	fma.rn.f32 	%f180, %f179, %f171, %f247;
	add.s32 	%r183, %r180, %r65;
	cvt.s64.s32 	%rd32, %r183;
	ld.shared.f32 	%f181, [%r182+4];
	add.s64 	%rd33, %rd6, %rd32;
	shl.b64 	%rd34, %rd33, 1;
	add.s64 	%rd35, %rd1, %rd34;
	ld.global.nc.u16 	%rs2, [%rd35];
	// begin inline asm
	{  cvt.f32.f16 %f172, %rs2;}

	// end inline asm
	fma.rn.f32 	%f182, %f181, %f172, %f180;
	add.s32 	%r184, %r179, 2;
	mul.lo.s32 	%r185, %r184, %r65;
	cvt.s64.s32 	%rd36, %r185;
	ld.shared.f32 	%f183, [%r182+8];
	add.s64 	%rd37, %rd6, %rd36;
	shl.b64 	%rd38, %rd37, 1;
	add.s64 	%rd39, %rd1, %rd38;
	ld.global.nc.u16 	%rs3, [%rd39];
	// begin inline asm
	{  cvt.f32.f16 %f173, %rs3;}

	// end inline asm
	fma.rn.f32 	%f184, %f183, %f173, %f182;
	add.s32 	%r186, %r179, 3;
	mul.lo.s32 	%r187, %r186, %r65;
	cvt.s64.s32 	%rd40, %r187;
	ld.shared.f32 	%f185, [%r182+12];
	add.s64 	%rd41, %rd6, %rd40;
	shl.b64 	%rd42, %rd41, 1;
	add.s64 	%rd43, %rd1, %rd42;
	ld.global.nc.u16 	%rs4, [%rd43];
	// begin inline asm
	{  cvt.f32.f16 %f174, %rs4;}

	// end inline asm
	fma.rn.f32 	%f186, %f185, %f174, %f184;
	add.s32 	%r188, %r179, 4;
	mul.lo.s32 	%r189, %r188, %r65;
	cvt.s64.s32 	%rd44, %r189;
	ld.shared.f32 	%f187, [%r182+16];
	add.s64 	%rd45, %rd6, %rd44;
	shl.b64 	%rd46, %rd45, 1;
	add.s64 	%rd47, %rd1, %rd46;
	ld.global.nc.u16 	%rs5, [%rd47];
	// begin inline asm
	{  cvt.f32.f16 %f175, %rs5;}

	// end inline asm
	fma.rn.f32 	%f188, %f187, %f175, %f186;
	add.s32 	%r190, %r179, 5;
	mul.lo.s32 	%r191, %r190, %r65;
	cvt.s64.s32 	%rd48, %r191;
	ld.shared.f32 	%f189, [%r182+20];
	add.s64 	%rd49, %rd6, %rd48;
	shl.b64 	%rd50, %rd49, 1;
	add.s64 	%rd51, %rd1, %rd50;
	ld.global.nc.u16 	%rs6, [%rd51];
	// begin inline asm
	{  cvt.f32.f16 %f176, %rs6;}

	// end inline asm
	fma.rn.f32 	%f190, %f189, %f176, %f188;
	add.s32 	%r192, %r179, 6;
	mul.lo.s32 	%r193, %r192, %r65;
	cvt.s64.s32 	%rd52, %r193;
	ld.shared.f32 	%f191, [%r182+24];
	add.s64 	%rd53, %rd6, %rd52;
	shl.b64 	%rd54, %rd53, 1;
	add.s64 	%rd55, %rd1, %rd54;
	ld.global.nc.u16 	%rs7, [%rd55];
	// begin inline asm
	{  cvt.f32.f16 %f177, %rs7;}

	// end inline asm
	fma.rn.f32 	%f192, %f191, %f177, %f190;
	add.s32 	%r194, %r179, 7;
	mul.lo.s32 	%r195, %r194, %r65;
	cvt.s64.s32 	%rd56, %r195;
	ld.shared.f32 	%f193, [%r182+28];
	add.s64 	%rd57, %rd6, %rd56;
	shl.b64 	%rd58, %rd57, 1;
	add.s64 	%rd59, %rd1, %rd58;
	ld.global.nc.u16 	%rs8, [%rd59];
	// begin inline asm
	{  cvt.f32.f16 %f178, %rs8;}

	// end inline asm
	fma.rn.f32 	%f247, %f193, %f178, %f192;
	add.s32 	%r232, %r232, 8;
	setp.ne.s32 	%p42, %r232, %r234;
	@%p42 bra 	$L__BB1_44;
$L__BB1_45:
	setp.eq.s32 	%p43, %r25, 0;
	@%p43 bra 	$L__BB1_53;
	add.s32 	%r196, %r25, -1;
	setp.lt.u32 	%p44, %r196, 3;
	@%p44 bra 	$L__BB1_48;
	add.s32 	%r197, %r234, %r22;
	mul.lo.s32 	%r198, %r197, %r65;
	cvt.s64.s32 	%rd60, %r198;
	shl.b32 	%r199, %r234, 2;
	add.s32 	%r200, %r15, %r199;
	ld.shared.f32 	%f199, [%r200];
	add.s64 	%rd61, %rd6, %rd60;
	shl.b64 	%rd62, %rd61, 1;
	add.s64 	%rd63, %rd1, %rd62;
	ld.global.nc.u16 	%rs9, [%rd63];
	// begin inline asm
	{  cvt.f32.f16 %f195, %rs9;}

	// end inline asm
	fma.rn.f32 	%f200, %f199, %f195, %f247;
	add.s32 	%r201, %r198, %r65;
	cvt.s64.s32 	%rd64, %r201;
	ld.shared.f32 	%f201, [%r200+4];
	add.s64 	%rd65, %rd6, %rd64;
	shl.b64 	%rd66, %rd65, 1;
	add.s64 	%rd67, %rd1, %rd66;
	ld.global.nc.u16 	%rs10, [%rd67];
	// begin inline asm
	{  cvt.f32.f16 %f196, %rs10;}

	// end inline asm
	fma.rn.f32 	%f202, %f201, %f196, %f200;
	add.s32 	%r202, %r197, 2;
	mul.lo.s32 	%r203, %r202, %r65;
	cvt.s64.s32 	%rd68, %r203;
	ld.shared.f32 	%f203, [%r200+8];
	add.s64 	%rd69, %rd6, %rd68;
	shl.b64 	%rd70, %rd69, 1;
	add.s64 	%rd71, %rd1, %rd70;
	ld.global.nc.u16 	%rs11, [%rd71];
	// begin inline asm
	{  cvt.f32.f16 %f197, %rs11;}

	// end inline asm
	fma.rn.f32 	%f204, %f203, %f197, %f202;
	add.s32 	%r204, %r197, 3;
	mul.lo.s32 	%r205, %r204, %r65;
	cvt.s64.s32 	%rd72, %r205;
	ld.shared.f32 	%f205, [%r200+12];
	add.s64 	%rd73, %rd6, %rd72;
	shl.b64 	%rd74, %rd73, 1;
	add.s64 	%rd75, %rd1, %rd74;
	ld.global.nc.u16 	%rs12, [%rd75];
	// begin inline asm
	{  cvt.f32.f16 %f198, %rs12;}

	// end inline asm
	fma.rn.f32 	%f247, %f205, %f198, %f204;
	add.s32 	%r234, %r234, 4;
$L__BB1_48:
	and.b32  	%r59, %r24, 3;
	setp.eq.s32 	%p45, %r59, 0;
	@%p45 bra 	$L__BB1_53;
	setp.eq.s32 	%p46, %r59, 1;
	@%p46 bra 	$L__BB1_51;
	add.s32 	%r206, %r234, %r22;
	mul.lo.s32 	%r207, %r206, %r65;
	cvt.s64.s32 	%rd76, %r207;
	shl.b32 	%r208, %r234, 2;
	add.s32 	%r209, %r15, %r208;
	ld.shared.f32 	%f209, [%r209];
	add.s64 	%rd77, %rd6, %rd76;
	shl.b64 	%rd78, %rd77, 1;
	add.s64 	%rd79, %rd1, %rd78;
	ld.global.nc.u16 	%rs13, [%rd79];
	// begin inline asm
	{  cvt.f32.f16 %f207, %rs13;}

	// end inline asm
	fma.rn.f32 	%f210, %f209, %f207, %f247;
	add.s32 	%r210, %r207, %r65;
	cvt.s64.s32 	%rd80, %r210;
	ld.shared.f32 	%f211, [%r209+4];
	add.s64 	%rd81, %rd6, %rd80;
	shl.b64 	%rd82, %rd81, 1;
	add.s64 	%rd83, %rd1, %rd82;
	ld.global.nc.u16 	%rs14, [%rd83];
	// begin inline asm
	{  cvt.f32.f16 %f208, %rs14;}

	// end inline asm
	fma.rn.f32 	%f247, %f211, %f208, %f210;
	add.s32 	%r234, %r234, 2;
$L__BB1_51:
	and.b32  	%r211, %r24, 1;
	setp.eq.b32 	%p47, %r211, 1;
	not.pred 	%p48, %p47;
	@%p48 bra 	$L__BB1_53;
	add.s32 	%r212, %r234, %r22;
	mul.lo.s32 	%r213, %r212, %r65;
	cvt.s64.s32 	%rd84, %r213;
	shl.b32 	%r214, %r234, 2;
	add.s32 	%r215, %r15, %r214;
	ld.shared.f32 	%f213, [%r215];
	add.s64 	%rd85, %rd6, %rd84;
	shl.b64 	%rd86, %rd85, 1;
	add.s64 	%rd87, %rd1, %rd86;
	ld.global.nc.u16 	%rs15, [%rd87];
	// begin inline asm
	{  cvt.f32.f16 %f212, %rs15;}

	// end inline asm
	fma.rn.f32 	%f247, %f213, %f212, %f247;
$L__BB1_53:
	fma.rn.f32 	%f248, %f248, %f45, %f44;
	bar.sync 	0;
	setp.le.s32 	%p49, %r221, %r3;
	add.s32 	%r220, %r220, 1;
	@%p49 bra 	$L__BB1_10;
$L__BB1_54:
	setp.ge.s32 	%p50, %r2, %r63;
	@%p50 bra 	$L__BB1_56;
	ld.param.u64 	%rd93, [_ZN8original49flash_attention_decode_kernel_fp16_online_softmaxEPK6__halfS2_S2_PS0_PKiiiiiif_param_3];
	rcp.rn.f32 	%f215, %f248;
	setp.gt.f32 	%p51, %f248, 0f00000000;
	selp.f32 	%f216, %f215, 0f00000000, %p51;
	mul.f32 	%f214, %f247, %f216;
	// begin inline asm
	{  cvt.rn.f16.f32 %rs16, %f214;}

	// end inline asm
	cvt.u64.u32 	%rd88, %r2;
	add.s64 	%rd89, %rd3, %rd88;
	cvta.to.global.u64 	%rd90, %rd93;
	shl.b64 	%rd91, %rd89, 1;
	add.s64 	%rd92, %rd90, %rd91;
	st.global.u16 	[%rd92], %rs16;
$L__BB1_56:
	ret;

}
	// .globl	_ZN8original35flash_attention_prefill_kernel_fp16EPK6__halfS2_S2_PS0_iiiiiiiif
.visible .entry _ZN8original35flash_attention_prefill_kernel_fp16EPK6__halfS2_S2_PS0_iiiiiiiif(
	.param .u64 .ptr .align 1 _ZN8original35flash_attention_prefill_kernel_fp16EPK6__halfS2_S2_PS0_iiiiiiiif_param_0,
	.param .u64 .ptr .align 1 _ZN8original35flash_attention_prefill_kernel_fp16EPK6__halfS2_S2_PS0_iiiiiiiif_param_1,
	.param .u64 .ptr .align 1 _ZN8original35flash_attention_prefill_kernel_fp16EPK6__halfS2_S2_PS0_iiiiiiiif_param_2,
	.param .u64 .ptr .align 1 _ZN8original35flash_attention_prefill_kernel_fp16EPK6__halfS2_S2_PS0_iiiiiiiif_param_3,
	.param .u32 _ZN8original35flash_attention_prefill_kernel_fp16EPK6__halfS2_S2_PS0_iiiiiiiif_param_4,
	.param .u32 _ZN8original35flash_attention_prefill_kernel_fp16EPK6__halfS2_S2_PS0_iiiiiiiif_param_5,
	.param .u32 _ZN8original35flash_attention_prefill_kernel_fp16EPK6__halfS2_S2_PS0_iiiiiiiif_param_6,
	.param .u32 _ZN8original35flash_attention_prefill_kernel_fp16EPK6__halfS2_S2_PS0_iiiiiiiif_param_7,
	.param .u32 _ZN8original35flash_attention_prefill_kernel_fp16EPK6__halfS2_S2_PS0_iiiiiiiif_param_8,
	.param .u32 _ZN8original35flash_attention_prefill_kernel_fp16EPK6__halfS2_S2_PS0_iiiiiiiif_param_9,
	.param .u32 _ZN8original35flash_attention_prefill_kernel_fp16EPK6__halfS2_S2_PS0_iiiiiiiif_param_10,
	.param .u32 _ZN8original35flash_attention_prefill_kernel_fp16EPK6__halfS2_S2_PS0_iiiiiiiif_param_11,
	.param .f32 _ZN8original35flash_attention_prefill_kernel_fp16EPK6__halfS2_S2_PS0_iiiiiiiif_param_12
)
{
	.reg .pred 	%p<70>;
	.reg .b16 	%rs<106>;
	.reg .b32 	%r<292>;
	.reg .b32 	%f<553>;
	.reg .b64 	%rd<183>;
	// demoted variable
	.shared .align 4 .b8 _ZZN8original35flash_attention_prefill_kernel_fp16EPK6__halfS2_S2_PS0_iiiiiiiifE10s_warp_max[16];
	// demoted variable
	.shared .align 4 .b8 _ZZN8original35flash_attention_prefill_kernel_fp16EPK6__halfS2_S2_PS0_iiiiiiiifE10s_warp_sum[16];
	ld.param.u64 	%rd40, [_ZN8original35flash_attention_prefill_kernel_fp16EPK6__halfS2_S2_PS0_iiiiiiiif_param_0];
	ld.param.u64 	%rd41, [_ZN8original35flash_attention_prefill_kernel_fp16EPK6__halfS2_S2_PS0_iiiiiiiif_param_1];
	ld.param.u64 	%rd38, [_ZN8original35flash_attention_prefill_kernel_fp16EPK6__halfS2_S2_PS0_iiiiiiiif_param_2];
	ld.param.u64 	%rd39, [_ZN8original35flash_attention_prefill_kernel_fp16EPK6__halfS2_S2_PS0_iiiiiiiif_param_3];
	ld.param.u32 	%r94, [_ZN8original35flash_attention_prefill_kernel_fp16EPK6__halfS2_S2_PS0_iiiiiiiif_param_4];
	ld.param.u32 	%r89, [_ZN8original35flash_attention_prefill_kernel_fp16EPK6__halfS2_S2_PS0_iiiiiiiif_param_5];
	ld.param.u32 	%r95, [_ZN8original35flash_attention_prefill_kernel_fp16EPK6__halfS2_S2_PS0_iiiiiiiif_param_6];
	ld.param.u32 	%r90, [_ZN8original35flash_attention_prefill_kernel_fp16EPK6__halfS2_S2_PS0_iiiiiiiif_param_8];
	ld.param.u32 	%r91, [_ZN8original35flash_attention_prefill_kernel_fp16EPK6__halfS2_S2_PS0_iiiiiiiif_param_9];
	ld.param.u32 	%r92, [_ZN8original35flash_attention_prefill_kernel_fp16EPK6__halfS2_S2_PS0_iiiiiiiif_param_10];
	ld.param.u32 	%r93, [_ZN8original35flash_attention_prefill_kernel_fp16EPK6__halfS2_S2_PS0_iiiiiiiif_param_11];
	ld.param.f32 	%f77, [_ZN8original35flash_attention_prefill_kernel_fp16EPK6__halfS2_S2_PS0_iiiiiiiif_param_12];
	cvta.to.global.u64 	%rd1, %rd40;
	cvta.to.global.u64 	%rd2, %rd41;
	mov.u32 	%r1, %ctaid.x;
	mov.u32 	%r2, %ctaid.y;
	mov.u32 	%r3, %tid.x;
	setp.ge.s32 	%p1, %r1, %r95;
	setp.ge.s32 	%p2, %r2, %r94;
	or.pred  	%p3, %p2, %p1;
	@%p3 bra 	$L__BB2_79;
	div.s32 	%r4, %r1, %r91;
	add.s32 	%r5, %r89, %r2;
	mul.lo.s32 	%r96, %r92, %r2;
	cvt.s64.s32 	%rd3, %r96;
	mul.lo.s32 	%r6, %r90, %r1;
	cvt.s64.s32 	%rd42, %r6;
	add.s64 	%rd4, %rd3, %rd42;
	setp.ge.s32 	%p4, %r3, %r90;
	@%p4 bra 	$L__BB2_8;
	not.b32 	%r97, %r3;
	add.s32 	%r7, %r90, %r97;
	and.b32  	%r98, %r7, 384;
	setp.eq.s32 	%p5, %r98, 384;
	mov.u32 	%r263, %r3;
	@%p5 bra 	$L__BB2_5;
	shr.u32 	%r100, %r7, 7;
	add.s32 	%r101, %r100, 1;
	and.b32  	%r8, %r101, 3;
	mov.b32 	%r262, 0;
	mov.u32 	%r103, _ZN8original17smem_prefill_fp16E;
	mov.u32 	%r263, %r3;
$L__BB2_4:
	.pragma "nounroll";
	shl.b32 	%r102, %r263, 1;
	add.s32 	%r104, %r103, %r102;
	cvt.u64.u32 	%rd43, %r263;
	add.s64 	%rd44, %rd4, %rd43;
	shl.b64 	%rd45, %rd44, 1;
	add.s64 	%rd46, %rd1, %rd45;
	ld.global.nc.u16 	%rs1, [%rd46];
	st.shared.u16 	[%r104], %rs1;
	add.s32 	%r263, %r263, 128;
	add.s32 	%r262, %r262, 1;
	setp.ne.s32 	%p6, %r262, %r8;
	@%p6 bra 	$L__BB2_4;
$L__BB2_5:
	setp.lt.u32 	%p7, %r7, 384;
	@%p7 bra 	$L__BB2_8;
	mov.u32 	%r106, _ZN8original17smem_prefill_fp16E;
$L__BB2_7:
	shl.b32 	%r105, %r263, 1;
	add.s32 	%r107, %r106, %r105;
	cvt.u64.u32 	%rd47, %r263;
	add.s64 	%rd48, %rd4, %rd47;
	shl.b64 	%rd49, %rd48, 1;
	add.s64 	%rd50, %rd1, %rd49;
	ld.global.nc.u16 	%rs2, [%rd50];
	st.shared.u16 	[%r107], %rs2;
	ld.global.nc.u16 	%rs3, [%rd50+256];
	st.shared.u16 	[%r107+256], %rs3;
	ld.global.nc.u16 	%rs4, [%rd50+512];
	st.shared.u16 	[%r107+512], %rs4;
	ld.global.nc.u16 	%rs5, [%rd50+768];
	st.shared.u16 	[%r107+768], %rs5;
	add.s32 	%r263, %r263, 512;
	setp.lt.s32 	%p8, %r263, %r90;
	@%p8 bra 	$L__BB2_7;
$L__BB2_8:
	bar.sync 	0;
	mul.lo.s32 	%r108, %r4, %r90;
	cvt.s64.s32 	%rd5, %r108;
	cvt.u64.u32 	%rd6, %r3;
	setp.lt.s32 	%p9, %r5, 0;
	mov.f32 	%f550, 0f00000000;
	mov.f32 	%f552, %f550;
	@%p9 bra 	$L__BB2_77;
	add.s32 	%r16, %r5, 1;
	shr.u32 	%r110, %r90, 31;
	add.s32 	%r111, %r90, %r110;
	shr.s32 	%r112, %r111, 1;
	shl.b32 	%r113, %r90, 1;
	mov.u32 	%r114, _ZN8original17smem_prefill_fp16E;
	add.s32 	%r17, %r114, %r113;
	and.b32  	%r18, %r3, 31;
	shr.u32 	%r115, %r3, 3;
	and.b32  	%r116, %r115, 124;
	mov.u32 	%r117, _ZZN8original35flash_attention_prefill_kernel_fp16EPK6__halfS2_S2_PS0_iiiiiiiifE10s_warp_max;
	add.s32 	%r19, %r117, %r116;
	mov.u32 	%r118, _ZZN8original35flash_attention_prefill_kernel_fp16EPK6__halfS2_S2_PS0_iiiiiiiifE10s_warp_sum;
	add.s32 	%r20, %r118, %r116;
	add.s32 	%r21, %r112, -1;
	mul.f32 	%f1, %f77, 0f00000000;
	shl.b32 	%r119, %r3, 2;
	add.s32 	%r22, %r17, %r119;
	max.f32 	%f2, %f1, 0fFF7FFFFF;
	add.s32 	%r23, %r3, 512;
	and.b32  	%r24, %r112, 7;
	and.b32  	%r25, %r112, 1073741816;
	neg.s32 	%r26, %r25;
	add.s64 	%rd7, %rd2, 16;
	cvta.to.global.u64 	%rd8, %rd38;
	mov.f32 	%f518, 0fFF7FFFFF;
	mov.f32 	%f552, 0f00000000;
	mov.b32 	%r265, 0;
	mov.u32 	%r266, %r16;
	mov.u32 	%r267, %r265;
	mov.f32 	%f550, %f552;
$L__BB2_10:
	mov.f32 	%f4, %f518;
	sub.s32 	%r30, %r16, %r267;
	min.s32 	%r31, %r30, 1024;
	setp.le.s32 	%p10, %r30, %r3;
	mov.f32 	%f529, 0fFF7FFFFF;
	@%p10 bra 	$L__BB2_33;
	setp.lt.s32 	%p11, %r90, 2;
	@%p11 bra 	$L__BB2_25;
	mov.f32 	%f529, 0fFF7FFFFF;
	mov.u32 	%r268, %r3;
$L__BB2_13:
	setp.lt.u32 	%p19, %r21, 7;
	add.s32 	%r127, %r268, %r267;
	mul.lo.s32 	%r128, %r127, %r93;
	cvt.s64.s32 	%rd51, %r128;
	add.s64 	%rd9, %rd51, %rd5;
	mov.f32 	%f528, 0f00000000;
	mov.b32 	%r271, 0;
	mov.f32 	%f527, %f528;
	@%p19 bra 	$L__BB2_16;
	shl.b64 	%rd52, %rd9, 1;
	add.s64 	%rd168, %rd7, %rd52;
	mov.u32 	%r130, _ZN8original17smem_prefill_fp16E;
	add.s32 	%r269, %r130, 16;
	mov.f32 	%f528, 0f00000000;
	mov.u32 	%r270, %r26;
$L__BB2_15:
	.pragma "nounroll";
	ld.shared.v4.u32 	{%r132, %r136, %r140, %r144}, [%r269+-16];
	// begin inline asm
	{.reg .f16 low,high;
  mov.b32 {low,high},%r132;
  cvt.f32.f16 %f86, low;}

	// end inline asm
	// begin inline asm
	{.reg .f16 low,high;
  mov.b32 {low,high},%r132;
  cvt.f32.f16 %f87, high;}

	// end inline asm
	ld.global.nc.u32 	%r133, [%rd168+-16];
	// begin inline asm
	{.reg .f16 low,high;
  mov.b32 {low,high},%r133;
  cvt.f32.f16 %f88, low;}

	// end inline asm
	// begin inline asm
	{.reg .f16 low,high;
  mov.b32 {low,high},%r133;
  cvt.f32.f16 %f89, high;}

	// end inline asm
	fma.rn.f32 	%f118, %f86, %f88, %f527;
	fma.rn.f32 	%f119, %f87, %f89, %f528;
	// begin inline asm
	{.reg .f16 low,high;
  mov.b32 {low,high},%r136;
  cvt.f32.f16 %f90, low;}

	// end inline asm
	// begin inline asm
	{.reg .f16 low,high;
  mov.b32 {low,high},%r136;
  cvt.f32.f16 %f91, high;}

	// end inline asm
	ld.global.nc.u32 	%r137, [%rd168+-12];
	// begin inline asm
	{.reg .f16 low,high;
  mov.b32 {low,high},%r137;
  cvt.f32.f16 %f92, low;}

	// end inline asm
	// begin inline asm
	{.reg .f16 low,high;
  mov.b32 {low,high},%r137;
  cvt.f32.f16 %f93, high;}

	// end inline asm
	fma.rn.f32 	%f120, %f90, %f92, %f118;
	fma.rn.f32 	%f121, %f91, %f93, %f119;
	// begin inline asm
	{.reg .f16 low,high;
  mov.b32 {low,high},%r140;
  cvt.f32.f16 %f94, low;}

	// end inline asm
	// begin inline asm
	{.reg .f16 low,high;
  mov.b32 {low,high},%r140;
  cvt.f32.f16 %f95, high;}

	// end inline asm
	ld.global.nc.u32 	%r141, [%rd168+-8];
	// begin inline asm
	{.reg .f16 low,high;
  mov.b32 {low,high},%r141;
  cvt.f32.f16 %f96, low;}

	// end inline asm
	// begin inline asm
	{.reg .f16 low,high;
  mov.b32 {low,high},%r141;
  cvt.f32.f16 %f97, high;}

	// end inline asm
	fma.rn.f32 	%f122, %f94, %f96, %f120;
	fma.rn.f32 	%f123, %f95, %f97, %f121;
	// begin inline asm
	{.reg .f16 low,high;
  mov.b32 {low,high},%r144;
  cvt.f32.f16 %f98, low;}

	// end inline asm
	// begin inline asm
	{.reg .f16 low,high;
  mov.b32 {low,high},%r144;
  cvt.f32.f16 %f99, high;}

	// end inline asm
	ld.global.nc.u32 	%r145, [%rd168+-4];
	// begin inline asm
	{.reg .f16 low,high;
  mov.b32 {low,high},%r145;
  cvt.f32.f16 %f100, low;}

	// end inline asm
	// begin inline asm
	{.reg .f16 low,high;
  mov.b32 {low,high},%r145;
  cvt.f32.f16 %f101, high;}

	// end inline asm
	fma.rn.f32 	%f124, %f98, %f100, %f122;
	fma.rn.f32 	%f125, %f99, %f101, %f123;
	ld.shared.v4.u32 	{%r148, %r152, %r156, %r160}, [%r269];
	// begin inline asm
	{.reg .f16 low,high;
  mov.b32 {low,high},%r148;
  cvt.f32.f16 %f102, low;}

	// end inline asm
	// begin inline asm
	{.reg .f16 low,high;
  mov.b32 {low,high},%r148;
  cvt.f32.f16 %f103, high;}

	// end inline asm
	ld.global.nc.u32 	%r149, [%rd168];
	// begin inline asm
	{.reg .f16 low,high;
  mov.b32 {low,high},%r149;
  cvt.f32.f16 %f104, low;}

	// end inline asm
	// begin inline asm
	{.reg .f16 low,high;
  mov.b32 {low,high},%r149;
  cvt.f32.f16 %f105, high;}

	// end inline asm
	fma.rn.f32 	%f126, %f102, %f104, %f124;
	fma.rn.f32 	%f127, %f103, %f105, %f125;
	// begin inline asm
	{.reg .f16 low,high;
  mov.b32 {low,high},%r152;
  cvt.f32.f16 %f106, low;}

	// end inline asm
	// begin inline asm
	{.reg .f16 low,high;
  mov.b32 {low,high},%r152;
  cvt.f32.f16 %f107, high;}

	// end inline asm
	ld.global.nc.u32 	%r153, [%rd168+4];
	// begin inline asm
	{.reg .f16 low,high;
  mov.b32 {low,high},%r153;
  cvt.f32.f16 %f108, low;}

	// end inline asm
	// begin inline asm
	{.reg .f16 low,high;
  mov.b32 {low,high},%r153;
  cvt.f32.f16 %f109, high;}

	// end inline asm
	fma.rn.f32 	%f128, %f106, %f108, %f126;
	fma.rn.f32 	%f129, %f107, %f109, %f127;
	// begin inline asm
	{.reg .f16 low,high;
  mov.b32 {low,high},%r156;
  cvt.f32.f16 %f110, low;}

	// end inline asm
	// begin inline asm
	{.reg .f16 low,high;
  mov.b32 {low,high},%r156;
  cvt.f32.f16 %f111, high;}

	// end inline asm
	ld.global.nc.u32 	%r157, [%rd168+8];
	// begin inline asm
	{.reg .f16 low,high;
  mov.b32 {low,high},%r157;
  cvt.f32.f16 %f112, low;}

	// end inline asm
	// begin inline asm
	{.reg .f16 low,high;
  mov.b32 {low,high},%r157;
  cvt.f32.f16 %f113, high;}

	// end inline asm
	fma.rn.f32 	%f130, %f110, %f112, %f128;
	fma.rn.f32 	%f131, %f111, %f113, %f129;
	// begin inline asm
	{.reg .f16 low,high;
  mov.b32 {low,high},%r160;
  cvt.f32.f16 %f114, low;}

	// end inline asm
	// begin inline asm
	{.reg .f16 low,high;
  mov.b32 {low,high},%r160;
  cvt.f32.f16 %f115, high;}

	// end inline asm
	ld.global.nc.u32 	%r161, [%rd168+12];
	// begin inline asm
	{.reg .f16 low,high;
  mov.b32 {low,high},%r161;
  cvt.f32.f16 %f116, low;}

	// end inline asm
	// begin inline asm
	{.reg .f16 low,high;
  mov.b32 {low,high},%r161;
  cvt.f32.f16 %f117, high;}

	// end inline asm
	fma.rn.f32 	%f527, %f114, %f116, %f130;
	fma.rn.f32 	%f528, %f115, %f117, %f131;
	add.s32 	%r270, %r270, 8;
	add.s32 	%r269, %r269, 32;
	add.s64 	%rd168, %rd168, 32;
	setp.ne.s32 	%p20, %r270, 0;
	mov.u32 	%r271, %r25;
	@%p20 bra 	$L__BB2_15;
$L__BB2_16:
	setp.eq.s32 	%p21, %r24, 0;
	@%p21 bra 	$L__BB2_24;
	setp.eq.s32 	%p22, %r24, 1;
	shl.b32 	%r167, %r271, 2;
	mov.u32 	%r168, _ZN8original17smem_prefill_fp16E;
	add.s32 	%r38, %r168, %r167;
	ld.shared.u32 	%r163, [%r38];
	// begin inline asm
	{.reg .f16 low,high;
  mov.b32 {low,high},%r163;
  cvt.f32.f16 %f132, low;}

	// end inline asm
	// begin inline asm
	{.reg .f16 low,high;
  mov.b32 {low,high},%r163;
  cvt.f32.f16 %f133, high;}

	// end inline asm
	shl.b64 	%rd53, %rd9, 1;
	add.s64 	%rd54, %rd2, %rd53;
	mul.wide.u32 	%rd55, %r271, 4;
	add.s64 	%rd13, %rd54, %rd55;
	ld.global.nc.u32 	%r165, [%rd13];
	// begin inline asm
	{.reg .f16 low,high;
  mov.b32 {low,high},%r165;
  cvt.f32.f16 %f134, low;}

	// end inline asm
	// begin inline asm
	{.reg .f16 low,high;
  mov.b32 {low,high},%r165;
  cvt.f32.f16 %f135, high;}

	// end inline asm
	fma.rn.f32 	%f527, %f132, %f134, %f527;
	fma.rn.f32 	%f528, %f133, %f135, %f528;
	@%p22 bra 	$L__BB2_24;
	setp.eq.s32 	%p23, %r24, 2;
	ld.shared.u32 	%r169, [%r38+4];
	// begin inline asm
	{.reg .f16 low,high;
  mov.b32 {low,high},%r169;
  cvt.f32.f16 %f136, low;}

	// end inline asm
	// begin inline asm
	{.reg .f16 low,high;
  mov.b32 {low,high},%r169;
  cvt.f32.f16 %f137, high;}

	// end inline asm
	ld.global.nc.u32 	%r171, [%rd13+4];
	// begin inline asm
	{.reg .f16 low,high;
  mov.b32 {low,high},%r171;
  cvt.f32.f16 %f138, low;}

	// end inline asm
	// begin inline asm
	{.reg .f16 low,high;
  mov.b32 {low,high},%r171;
  cvt.f32.f16 %f139, high;}

	// end inline asm
	fma.rn.f32 	%f527, %f136, %f138, %f527;
	fma.rn.f32 	%f528, %f137, %f139, %f528;
	@%p23 bra 	$L__BB2_24;
	setp.eq.s32 	%p24, %r24, 3;
	ld.shared.u32 	%r173, [%r38+8];
	// begin inline asm
	{.reg .f16 low,high;
  mov.b32 {low,high},%r173;
  cvt.f32.f16 %f140, low;}

	// end inline asm
	// begin inline asm
	{.reg .f16 low,high;
  mov.b32 {low,high},%r173;
  cvt.f32.f16 %f141, high;}

	// end inline asm
	ld.global.nc.u32 	%r175, [%rd13+8];
	// begin inline asm
	{.reg .f16 low,high;
  mov.b32 {low,high},%r175;
  cvt.f32.f16 %f142, low;}

	// end inline asm
	// begin inline asm
	{.reg .f16 low,high;
  mov.b32 {low,high},%r175;
  cvt.f32.f16 %f143, high;}

	// end inline asm
	fma.rn.f32 	%f527, %f140, %f142, %f527;
	fma.rn.f32 	%f528, %f141, %f143, %f528;
	@%p24 bra 	$L__BB2_24;
	setp.eq.s32 	%p25, %r24, 4;
	ld.shared.u32 	%r177, [%r38+12];
	// begin inline asm
	{.reg .f16 low,high;
  mov.b32 {low,high},%r177;
  cvt.f32.f16 %f144, low;}

	// end inline asm
	// begin inline asm
	{.reg .f16 low,high;
  mov.b32 {low,high},%r177;
  cvt.f32.f16 %f145, high;}

	// end inline asm
	ld.global.nc.u32 	%r179, [%rd13+12];
	// begin inline asm
	{.reg .f16 low,high;
  mov.b32 {low,high},%r179;
  cvt.f32.f16 %f146, low;}

	// end inline asm
	// begin inline asm
	{.reg .f16 low,high;
  mov.b32 {low,high},%r179;
  cvt.f32.f16 %f147, high;}

	// end inline asm
	fma.rn.f32 	%f527, %f144, %f146, %f527;
	fma.rn.f32 	%f528, %f145, %f147, %f528;
	@%p25 bra 	$L__BB2_24;
	setp.eq.s32 	%p26, %r24, 5;
	ld.shared.u32 	%r181, [%r38+16];
	// begin inline asm
	{.reg .f16 low,high;
  mov.b32 {low,high},%r181;
  cvt.f32.f16 %f148, low;}

	// end inline asm
	// begin inline asm
	{.reg .f16 low,high;
  mov.b32 {low,high},%r181;
  cvt.f32.f16 %f149, high;}

	// end inline asm
	ld.global.nc.u32 	%r183, [%rd13+16];
	// begin inline asm
	{.reg .f16 low,high;
  mov.b32 {low,high},%r183;
  cvt.f32.f16 %f150, low;}

	// end inline asm
	// begin inline asm
	{.reg .f16 low,high;
  mov.b32 {low,high},%r183;
  cvt.f32.f16 %f151, high;}

	// end inline asm
	fma.rn.f32 	%f527, %f148, %f150, %f527;
	fma.rn.f32 	%f528, %f149, %f151, %f528;
	@%p26 bra 	$L__BB2_24;
	setp.eq.s32 	%p27, %r24, 6;
	ld.shared.u32 	%r185, [%r38+20];
	// begin inline asm
	{.reg .f16 low,high;
  mov.b32 {low,high},%r185;
  cvt.f32.f16 %f152, low;}

	// end inline asm
	// begin inline asm
	{.reg .f16 low,high;
  mov.b32 {low,high},%r185;
  cvt.f32.f16 %f153, high;}

	// end inline asm
	ld.global.nc.u32 	%r187, [%rd13+20];
	// begin inline asm
	{.reg .f16 low,high;
  mov.b32 {low,high},%r187;
  cvt.f32.f16 %f154, low;}

	// end inline asm
	// begin inline asm
	{.reg .f16 low,high;
  mov.b32 {low,high},%r187;
  cvt.f32.f16 %f155, high;}

	// end inline asm
	fma.rn.f32 	%f527, %f152, %f154, %f527;
	fma.rn.f32 	%f528, %f153, %f155, %f528;
	@%p27 bra 	$L__BB2_24;
	ld.shared.u32 	%r189, [%r38+24];
	// begin inline asm
	{.reg .f16 low,high;
  mov.b32 {low,high},%r189;
  cvt.f32.f16 %f156, low;}

	// end inline asm
	// begin inline asm
	{.reg .f16 low,high;
  mov.b32 {low,high},%r189;
  cvt.f32.f16 %f157, high;}

	// end inline asm
	ld.global.nc.u32 	%r191, [%rd13+24];
	// begin inline asm
	{.reg .f16 low,high;
  mov.b32 {low,high},%r191;
  cvt.f32.f16 %f158, low;}

	// end inline asm
	// begin inline asm
	{.reg .f16 low,high;
  mov.b32 {low,high},%r191;
  cvt.f32.f16 %f159, high;}

	// end inline asm
	fma.rn.f32 	%f527, %f156, %f158, %f527;
	fma.rn.f32 	%f528, %f157, %f159, %f528;
$L__BB2_24:
	add.f32 	%f160, %f527, %f528;
	mul.f32 	%f161, %f77, %f160;
	shl.b32 	%r193, %r268, 2;
	add.s32 	%r194, %r17, %r193;
	st.shared.f32 	[%r194], %f161;
	max.f32 	%f529, %f529, %f161;
	add.s32 	%r268, %r268, 128;
	setp.lt.s32 	%p28, %r268, %r31;
	@%p28 bra 	$L__BB2_13;
	bra.uni 	$L__BB2_33;
$L__BB2_25:
	st.shared.f32 	[%r22], %f1;
	add.s32 	%r120, %r3, 128;
	setp.ge.s32 	%p12, %r120, %r31;
	mov.f32 	%f529, %f2;
	@%p12 bra 	$L__BB2_33;
	st.shared.f32 	[%r22+512], %f1;
	add.s32 	%r121, %r3, 256;
	setp.ge.s32 	%p13, %r121, %r31;
	mov.f32 	%f529, %f2;
	@%p13 bra 	$L__BB2_33;
	st.shared.f32 	[%r22+1024], %f1;
	add.s32 	%r122, %r3, 384;
	setp.ge.s32 	%p14, %r122, %r31;
	mov.f32 	%f529, %f2;
	@%p14 bra 	$L__BB2_33;
	st.shared.f32 	[%r22+1536], %f1;
	setp.ge.s32 	%p15, %r23, %r31;
	mov.f32 	%f529, %f2;
	@%p15 bra 	$L__BB2_33;
	st.shared.f32 	[%r22+2048], %f1;
	add.s32 	%r123, %r3, 640;
	setp.ge.s32 	%p16, %r123, %r31;
	mov.f32 	%f529, %f2;
	@%p16 bra 	$L__BB2_33;
	st.shared.f32 	[%r22+2560], %f1;
	add.s32 	%r124, %r3, 768;
	setp.ge.s32 	%p17, %r124, %r31;
	mov.f32 	%f529, %f2;
	@%p17 bra 	$L__BB2_33;
	st.shared.f32 	[%r22+3072], %f1;
	add.s32 	%r125, %r3, 896;
	setp.ge.s32 	%p18, %r125, %r31;
	mov.f32 	%f529, %f2;
	@%p18 bra 	$L__BB2_33;
	st.shared.f32 	[%r22+3584], %f1;
	mov.f32 	%f529, %f2;
$L__BB2_33:
	setp.ne.s32 	%p29, %r18, 0;
	bar.sync 	0;
	mov.b32 	%r195, %f529;
	shfl.sync.bfly.b32	%r196|%p30, %r195, 16, 31, -1;
	mov.b32 	%f162, %r196;
	max.f32 	%f163, %f529, %f162;
	mov.b32 	%r197, %f163;
	shfl.sync.bfly.b32	%r198|%p31, %r197, 8, 31, -1;
	mov.b32 	%f164, %r198;
	max.f32 	%f165, %f163, %f164;
	mov.b32 	%r199, %f165;
	shfl.sync.bfly.b32	%r200|%p32, %r199, 4, 31, -1;
	mov.b32 	%f166, %r200;
	max.f32 	%f167, %f165, %f166;
	mov.b32 	%r201, %f167;
	shfl.sync.bfly.b32	%r202|%p33, %r201, 2, 31, -1;
	mov.b32 	%f168, %r202;
	max.f32 	%f169, %f167, %f168;
	mov.b32 	%r203, %f169;
	shfl.sync.bfly.b32	%r204|%p34, %r203, 1, 31, -1;
	mov.b32 	%f170, %r204;
	max.f32 	%f33, %f169, %f170;
	@%p29 bra 	$L__BB2_35;
	st.shared.f32 	[%r19], %f33;
$L__BB2_35:
	setp.ne.s32 	%p35, %r3, 0;
	bar.sync 	0;
	@%p35 bra 	$L__BB2_37;
	ld.shared.f32 	%f171, [_ZZN8original35flash_attention_prefill_kernel_fp16EPK6__halfS2_S2_PS0_iiiiiiiifE10s_warp_max];
	ld.shared.f32 	%f172, [_ZZN8original35flash_attention_prefill_kernel_fp16EPK6__halfS2_S2_PS0_iiiiiiiifE10s_warp_max+4];
	max.f32 	%f173, %f171, %f172;
	ld.shared.f32 	%f174, [_ZZN8original35flash_attention_prefill_kernel_fp16EPK6__halfS2_S2_PS0_iiiiiiiifE10s_warp_max+8];
	ld.shared.f32 	%f175, [_ZZN8original35flash_attention_prefill_kernel_fp16EPK6__halfS2_S2_PS0_iiiiiiiifE10s_warp_max+12];
	max.f32 	%f176, %f174, %f175;
	max.f32 	%f177, %f173, %f176;
	st.shared.f32 	[_ZZN8original35flash_attention_prefill_kernel_fp16EPK6__halfS2_S2_PS0_iiiiiiiifE10s_warp_max], %f177;
$L__BB2_37:
	bar.sync 	0;
	ld.shared.f32 	%f179, [_ZZN8original35flash_attention_prefill_kernel_fp16EPK6__halfS2_S2_PS0_iiiiiiiifE10s_warp_max];
	max.f32 	%f518, %f4, %f179;
	mov.f32 	%f532, 0f00000000;
	@%p10 bra 	$L__BB2_42;
	mov.f32 	%f532, 0f00000000;
	mov.u32 	%r272, %r3;
$L__BB2_39:
	shl.b32 	%r205, %r272, 2;
	add.s32 	%r41, %r17, %r205;
	ld.shared.f32 	%f182, [%r41];
	sub.f32 	%f36, %f182, %f518;
	setp.leu.f32 	%p37, %f36, 0fC1A00000;
	mov.f32 	%f531, 0f00000000;
	@%p37 bra 	$L__BB2_41;
	fma.rn.f32 	%f183, %f36, 0f3BBB989D, 0f3F000000;
	cvt.sat.f32.f32 	%f184, %f183;
	mov.f32 	%f185, 0f4B400001;
	mov.f32 	%f186, 0f437C0000;
	fma.rm.f32 	%f187, %f184, %f186, %f185;
	add.f32 	%f188, %f187, 0fCB40007F;
	neg.f32 	%f189, %f188;
	fma.rn.f32 	%f190, %f36, 0f3FB8AA3B, %f189;
	fma.rn.f32 	%f191, %f36, 0f32A57060, %f190;
	mov.b32 	%r206, %f187;
	shl.b32 	%r207, %r206, 23;
	mov.b32 	%f192, %r207;
	ex2.approx.ftz.f32 	%f193, %f191;
	mul.f32 	%f531, %f193, %f192;
$L__BB2_41:
	st.shared.f32 	[%r41], %f531;
	add.f32 	%f532, %f532, %f531;
	add.s32 	%r272, %r272, 128;
	setp.lt.s32 	%p38, %r272, %r31;
	@%p38 bra 	$L__BB2_39;
$L__BB2_42:
	bar.sync 	0;
	mov.b32 	%r208, %f532;
	shfl.sync.bfly.b32	%r209|%p40, %r208, 16, 31, -1;
	mov.b32 	%f194, %r209;
	add.f32 	%f195, %f532, %f194;
	mov.b32 	%r210, %f195;
	shfl.sync.bfly.b32	%r211|%p41, %r210, 8, 31, -1;
	mov.b32 	%f196, %r211;
	add.f32 	%f197, %f195, %f196;
	mov.b32 	%r212, %f197;
	shfl.sync.bfly.b32	%r213|%p42, %r212, 4, 31, -1;
	mov.b32 	%f198, %r213;
	add.f32 	%f199, %f197, %f198;
	mov.b32 	%r214, %f199;
	shfl.sync.bfly.b32	%r215|%p43, %r214, 2, 31, -1;
	mov.b32 	%f200, %r215;
	add.f32 	%f201, %f199, %f200;
	mov.b32 	%r216, %f201;
	shfl.sync.bfly.b32	%r217|%p44, %r216, 1, 31, -1;
	mov.b32 	%f202, %r217;
	add.f32 	%f41, %f201, %f202;
	@%p29 bra 	$L__BB2_44;
	st.shared.f32 	[%r20], %f41;
$L__BB2_44:
	setp.ne.s32 	%p45, %r3, 0;
	bar.sync 	0;
	@%p45 bra 	$L__BB2_46;
	ld.shared.f32 	%f203, [_ZZN8original35flash_attention_prefill_kernel_fp16EPK6__halfS2_S2_PS0_iiiiiiiifE10s_warp_sum];
	ld.shared.f32 	%f204, [_ZZN8original35flash_attention_prefill_kernel_fp16EPK6__halfS2_S2_PS0_iiiiiiiifE10s_warp_sum+4];
	add.f32 	%f205, %f203, %f204;
	ld.shared.f32 	%f206, [_ZZN8original35flash_attention_prefill_kernel_fp16EPK6__halfS2_S2_PS0_iiiiiiiifE10s_warp_sum+8];
	add.f32 	%f207, %f205, %f206;
	ld.shared.f32 	%f208, [_ZZN8original35flash_attention_prefill_kernel_fp16EPK6__halfS2_S2_PS0_iiiiiiiifE10s_warp_sum+12];
	add.f32 	%f209, %f207, %f208;
	st.shared.f32 	[_ZZN8original35flash_attention_prefill_kernel_fp16EPK6__halfS2_S2_PS0_iiiiiiiifE10s_warp_sum], %f209;
$L__BB2_46:
	setp.ge.s32 	%p46, %r3, %r90;
	bar.sync 	0;
	ld.shared.f32 	%f42, [_ZZN8original35flash_attention_prefill_kernel_fp16EPK6__halfS2_S2_PS0_iiiiiiiifE10s_warp_sum];
	sub.f32 	%f210, %f4, %f518;
	fma.rn.f32 	%f211, %f210, 0f3BBB989D, 0f3F000000;
	cvt.sat.f32.f32 	%f212, %f211;
	mov.f32 	%f213, 0f4B400001;
	mov.f32 	%f214, 0f437C0000;
	fma.rm.f32 	%f215, %f212, %f214, %f213;
	add.f32 	%f216, %f215, 0fCB40007F;
	neg.f32 	%f217, %f216;
	fma.rn.f32 	%f218, %f210, 0f3FB8AA3B, %f217;
	fma.rn.f32 	%f219, %f210, 0f32A57060, %f218;
	mov.b32 	%r218, %f215;
	shl.b32 	%r219, %r218, 23;
	mov.b32 	%f220, %r219;
	ex2.approx.ftz.f32 	%f221, %f219;
	mul.f32 	%f43, %f221, %f220;
	mul.f32 	%f550, %f550, %f43;
	@%p46 bra 	$L__BB2_76;
	mul.lo.s32 	%r221, %r267, %r93;
	cvt.s64.s32 	%rd56, %r221;
	add.s64 	%rd57, %rd5, %rd6;
	add.s64 	%rd58, %rd57, %rd56;
	shl.b64 	%rd59, %rd58, 1;
	add.s64 	%rd177, %rd8, %rd59;
	setp.lt.s32 	%p47, %r30, 8;
	mov.b32 	%r284, 0;
	@%p47 bra 	$L__BB2_50;
	mov.b32 	%r274, 0;
$L__BB2_49:
	shl.b32 	%r223, %r274, 2;
	add.s32 	%r224, %r17, %r223;
	ld.shared.f32 	%f230, [%r224];
	ld.shared.f32 	%f231, [%r224+4];
	ld.shared.f32 	%f232, [%r224+8];
	ld.shared.f32 	%f233, [%r224+12];
	ld.shared.f32 	%f234, [%r224+16];
	ld.shared.f32 	%f235, [%r224+20];
	ld.shared.f32 	%f236, [%r224+24];
	ld.shared.f32 	%f237, [%r224+28];
	ld.global.nc.u16 	%rs6, [%rd177];
	// begin inline asm
	{  cvt.f32.f16 %f222, %rs6;}

	// end inline asm
	mul.wide.s32 	%rd60, %r93, 2;
	add.s64 	%rd61, %rd177, %rd60;
	ld.global.nc.u16 	%rs7, [%rd61];
	// begin inline asm
	{  cvt.f32.f16 %f223, %rs7;}

	// end inline asm
	add.s64 	%rd62, %rd61, %rd60;
	ld.global.nc.u16 	%rs8, [%rd62];
	// begin inline asm
	{  cvt.f32.f16 %f224, %rs8;}

	// end inline asm
	add.s64 	%rd63, %rd62, %rd60;
	ld.global.nc.u16 	%rs9, [%rd63];
	// begin inline asm
	{  cvt.f32.f16 %f225, %rs9;}

	// end inline asm
	add.s64 	%rd64, %rd63, %rd60;
	ld.global.nc.u16 	%rs10, [%rd64];
	// begin inline asm
	{  cvt.f32.f16 %f226, %rs10;}

	// end inline asm
	add.s64 	%rd65, %rd64, %rd60;
	ld.global.nc.u16 	%rs11, [%rd65];
	// begin inline asm
	{  cvt.f32.f16 %f227, %rs11;}

	// end inline asm
	add.s64 	%rd66, %rd65, %rd60;
	ld.global.nc.u16 	%rs12, [%rd66];
	// begin inline asm
	{  cvt.f32.f16 %f228, %rs12;}

	// end inline asm
	add.s64 	%rd67, %rd66, %rd60;
	ld.global.nc.u16 	%rs13, [%rd67];
	// begin inline asm
	{  cvt.f32.f16 %f229, %rs13;}

	// end inline asm
	fma.rn.f32 	%f238, %f230, %f222, %f550;
	fma.rn.f32 	%f239, %f231, %f223, %f238;
	fma.rn.f32 	%f240, %f232, %f224, %f239;
	fma.rn.f32 	%f241, %f233, %f225, %f240;
	fma.rn.f32 	%f242, %f234, %f226, %f241;
	fma.rn.f32 	%f243, %f235, %f227, %f242;
	fma.rn.f32 	%f244, %f236, %f228, %f243;
	fma.rn.f32 	%f550, %f237, %f229, %f244;
	add.s64 	%rd177, %rd67, %rd60;
	add.s32 	%r284, %r274, 8;
	add.s32 	%r225, %r274, 15;
	setp.lt.s32 	%p48, %r225, %r31;
	mov.u32 	%r274, %r284;
	@%p48 bra 	$L__BB2_49;
$L__BB2_50:
	add.s32 	%r279, %r284, 3;
	setp.ge.s32 	%p49, %r279, %r31;
	@%p49 bra 	$L__BB2_62;
	shl.b32 	%r227, %r265, 10;
	sub.s32 	%r228, %r16, %r227;
	min.s32 	%r229, %r228, 1024;
	sub.s32 	%r230, %r229, %r284;
	add.s32 	%r45, %r230, -4;
	shr.u32 	%r231, %r45, 2;
	add.s32 	%r46, %r231, 1;
	and.b32  	%r47, %r46, 7;
	setp.lt.u32 	%p50, %r45, 28;
	@%p50 bra 	$L__BB2_54;
	and.b32  	%r48, %r46, 2147483640;
	mov.b32 	%r286, 0;
	mov.u32 	%r285, %r284;
$L__BB2_53:
	.pragma "nounroll";
	shl.b32 	%r233, %r285, 2;
	add.s32 	%r234, %r17, %r233;
	ld.shared.f32 	%f278, [%r234];
	ld.shared.f32 	%f279, [%r234+4];
	ld.shared.f32 	%f280, [%r234+8];
	ld.shared.f32 	%f281, [%r234+12];
	ld.global.nc.u16 	%rs14, [%rd177];
	// begin inline asm
	{  cvt.f32.f16 %f246, %rs14;}

	// end inline asm
	mul.wide.s32 	%rd69, %r93, 2;
	add.s64 	%rd70, %rd177, %rd69;
	ld.global.nc.u16 	%rs15, [%rd70];
	// begin inline asm
	{  cvt.f32.f16 %f247, %rs15;}

	// end inline asm
	add.s64 	%rd71, %rd70, %rd69;
	ld.global.nc.u16 	%rs16, [%rd71];
	// begin inline asm
	{  cvt.f32.f16 %f248, %rs16;}

	// end inline asm
	add.s64 	%rd72, %rd71, %rd69;
	ld.global.nc.u16 	%rs17, [%rd72];
	// begin inline asm
	{  cvt.f32.f16 %f249, %rs17;}

	// end inline asm
	fma.rn.f32 	%f282, %f278, %f246, %f550;
	fma.rn.f32 	%f283, %f279, %f247, %f282;
	fma.rn.f32 	%f284, %f280, %f248, %f283;
	fma.rn.f32 	%f285, %f281, %f249, %f284;
	add.s64 	%rd73, %rd72, %rd69;
	ld.shared.f32 	%f286, [%r234+16];
	ld.shared.f32 	%f287, [%r234+20];
	ld.shared.f32 	%f288, [%r234+24];
	ld.shared.f32 	%f289, [%r234+28];
	ld.global.nc.u16 	%rs18, [%rd73];
	// begin inline asm
	{  cvt.f32.f16 %f250, %rs18;}

	// end inline asm
	add.s64 	%rd74, %rd73, %rd69;
	ld.global.nc.u16 	%rs19, [%rd74];
	// begin inline asm
	{  cvt.f32.f16 %f251, %rs19;}

	// end inline asm
	add.s64 	%rd75, %rd74, %rd69;
	ld.global.nc.u16 	%rs20, [%rd75];
	// begin inline asm
	{  cvt.f32.f16 %f252, %rs20;}

	// end inline asm
	add.s64 	%rd76, %rd75, %rd69;
	ld.global.nc.u16 	%rs21, [%rd76];
	// begin inline asm
	{  cvt.f32.f16 %f253, %rs21;}

	// end inline asm
	fma.rn.f32 	%f290, %f286, %f250, %f285;
	fma.rn.f32 	%f291, %f287, %f251, %f290;
	fma.rn.f32 	%f292, %f288, %f252, %f291;
	fma.rn.f32 	%f293, %f289, %f253, %f292;
	add.s64 	%rd77, %rd76, %rd69;
	ld.shared.f32 	%f294, [%r234+32];
	ld.shared.f32 	%f295, [%r234+36];
	ld.shared.f32 	%f296, [%r234+40];
	ld.shared.f32 	%f297, [%r234+44];
	ld.global.nc.u16 	%rs22, [%rd77];
	// begin inline asm
	{  cvt.f32.f16 %f254, %rs22;}

	// end inline asm
	add.s64 	%rd78, %rd77, %rd69;
	ld.global.nc.u16 	%rs23, [%rd78];
	// begin inline asm
	{  cvt.f32.f16 %f255, %rs23;}

	// end inline asm
	add.s64 	%rd79, %rd78, %rd69;
	ld.global.nc.u16 	%rs24, [%rd79];
	// begin inline asm
	{  cvt.f32.f16 %f256, %rs24;}

	// end inline asm
	add.s64 	%rd80, %rd79, %rd69;
	ld.global.nc.u16 	%rs25, [%rd80];
	// begin inline asm
	{  cvt.f32.f16 %f257, %rs25;}

	// end inline asm
	fma.rn.f32 	%f298, %f294, %f254, %f293;
	fma.rn.f32 	%f299, %f295, %f255, %f298;
	fma.rn.f32 	%f300, %f296, %f256, %f299;
	fma.rn.f32 	%f301, %f297, %f257, %f300;
	add.s64 	%rd81, %rd80, %rd69;
	ld.shared.f32 	%f302, [%r234+48];
	ld.shared.f32 	%f303, [%r234+52];
	ld.shared.f32 	%f304, [%r234+56];
	ld.shared.f32 	%f305, [%r234+60];
	ld.global.nc.u16 	%rs26, [%rd81];
	// begin inline asm
	{  cvt.f32.f16 %f258, %rs26;}

	// end inline asm
	add.s64 	%rd82, %rd81, %rd69;
	ld.global.nc.u16 	%rs27, [%rd82];
	// begin inline asm
	{  cvt.f32.f16 %f259, %rs27;}

	// end inline asm
	add.s64 	%rd83, %rd82, %rd69;
	ld.global.nc.u16 	%rs28, [%rd83];
	// begin inline asm
	{  cvt.f32.f16 %f260, %rs28;}

	// end inline asm
	add.s64 	%rd84, %rd83, %rd69;
	ld.global.nc.u16 	%rs29, [%rd84];
	// begin inline asm
	{  cvt.f32.f16 %f261, %rs29;}

	// end inline asm
	fma.rn.f32 	%f306, %f302, %f258, %f301;
	fma.rn.f32 	%f307, %f303, %f259, %f306;
	fma.rn.f32 	%f308, %f304, %f260, %f307;
	fma.rn.f32 	%f309, %f305, %f261, %f308;
	add.s64 	%rd85, %rd84, %rd69;
	ld.shared.f32 	%f310, [%r234+64];
	ld.shared.f32 	%f311, [%r234+68];
	ld.shared.f32 	%f312, [%r234+72];
	ld.shared.f32 	%f313, [%r234+76];
	ld.global.nc.u16 	%rs30, [%rd85];
	// begin inline asm
	{  cvt.f32.f16 %f262, %rs30;}

	// end inline asm
	add.s64 	%rd86, %rd85, %rd69;
	ld.global.nc.u16 	%rs31, [%rd86];
	// begin inline asm
	{  cvt.f32.f16 %f263, %rs31;}

	// end inline asm
	add.s64 	%rd87, %rd86, %rd69;
	ld.global.nc.u16 	%rs32, [%rd87];
	// begin inline asm
	{  cvt.f32.f16 %f264, %rs32;}

	// end inline asm
	add.s64 	%rd88, %rd87, %rd69;
	ld.global.nc.u16 	%rs33, [%rd88];
	// begin inline asm
	{  cvt.f32.f16 %f265, %rs33;}

	// end inline asm
	fma.rn.f32 	%f314, %f310, %f262, %f309;
	fma.rn.f32 	%f315, %f311, %f263, %f314;
	fma.rn.f32 	%f316, %f312, %f264, %f315;
	fma.rn.f32 	%f317, %f313, %f265, %f316;
	add.s64 	%rd89, %rd88, %rd69;
	ld.shared.f32 	%f318, [%r234+80];
	ld.shared.f32 	%f319, [%r234+84];
	ld.shared.f32 	%f320, [%r234+88];
	ld.shared.f32 	%f321, [%r234+92];
	ld.global.nc.u16 	%rs34, [%rd89];
	// begin inline asm
	{  cvt.f32.f16 %f266, %rs34;}

	// end inline asm
	add.s64 	%rd90, %rd89, %rd69;
	ld.global.nc.u16 	%rs35, [%rd90];
	// begin inline asm
	{  cvt.f32.f16 %f267, %rs35;}

	// end inline asm
	add.s64 	%rd91, %rd90, %rd69;
	ld.global.nc.u16 	%rs36, [%rd91];
	// begin inline asm
	{  cvt.f32.f16 %f268, %rs36;}

	// end inline asm
	add.s64 	%rd92, %rd91, %rd69;
	ld.global.nc.u16 	%rs37, [%rd92];
	// begin inline asm
	{  cvt.f32.f16 %f269, %rs37;}

	// end inline asm
	fma.rn.f32 	%f322, %f318, %f266, %f317;
	fma.rn.f32 	%f323, %f319, %f267, %f322;
	fma.rn.f32 	%f324, %f320, %f268, %f323;
	fma.rn.f32 	%f325, %f321, %f269, %f324;
	add.s64 	%rd93, %rd92, %rd69;
	ld.shared.f32 	%f326, [%r234+96];
	ld.shared.f32 	%f327, [%r234+100];
	ld.shared.f32 	%f328, [%r234+104];
	ld.shared.f32 	%f329, [%r234+108];
	ld.global.nc.u16 	%rs38, [%rd93];
	// begin inline asm
	{  cvt.f32.f16 %f270, %rs38;}

	// end inline asm
	add.s64 	%rd94, %rd93, %rd69;
	ld.global.nc.u16 	%rs39, [%rd94];
	// begin inline asm
	{  cvt.f32.f16 %f271, %rs39;}

	// end inline asm
	add.s64 	%rd95, %rd94, %rd69;
	ld.global.nc.u16 	%rs40, [%rd95];
	// begin inline asm
	{  cvt.f32.f16 %f272, %rs40;}

	// end inline asm
	add.s64 	%rd96, %rd95, %rd69;
	ld.global.nc.u16 	%rs41, [%rd96];
	// begin inline asm
	{  cvt.f32.f16 %f273, %rs41;}

	// end inline asm
	fma.rn.f32 	%f330, %f326, %f270, %f325;
	fma.rn.f32 	%f331, %f327, %f271, %f330;
	fma.rn.f32 	%f332, %f328, %f272, %f331;
	fma.rn.f32 	%f333, %f329, %f273, %f332;
	add.s64 	%rd97, %rd96, %rd69;
	ld.shared.f32 	%f334, [%r234+112];
	ld.shared.f32 	%f335, [%r234+116];
	ld.shared.f32 	%f336, [%r234+120];
	ld.shared.f32 	%f337, [%r234+124];
	ld.global.nc.u16 	%rs42, [%rd97];
	// begin inline asm
	{  cvt.f32.f16 %f274, %rs42;}

	// end inline asm
	add.s64 	%rd98, %rd97, %rd69;
	ld.global.nc.u16 	%rs43, [%rd98];
	// begin inline asm
	{  cvt.f32.f16 %f275, %rs43;}

	// end inline asm
	add.s64 	%rd99, %rd98, %rd69;
	ld.global.nc.u16 	%rs44, [%rd99];
	// begin inline asm
	{  cvt.f32.f16 %f276, %rs44;}

	// end inline asm
	add.s64 	%rd100, %rd99, %rd69;
	ld.global.nc.u16 	%rs45, [%rd100];
	// begin inline asm
	{  cvt.f32.f16 %f277, %rs45;}

	// end inline asm
	fma.rn.f32 	%f338, %f334, %f274, %f333;
	fma.rn.f32 	%f339, %f335, %f275, %f338;
	fma.rn.f32 	%f340, %f336, %f276, %f339;
	fma.rn.f32 	%f550, %f337, %f277, %f340;
	add.s64 	%rd177, %rd100, %rd69;
	add.s32 	%r284, %r285, 32;
	add.s32 	%r279, %r285, 35;
	add.s32 	%r286, %r286, 8;
	setp.eq.s32 	%p51, %r286, %r48;
	mov.u32 	%r285, %r284;
	@%p51 bra 	$L__BB2_54;
	bra.uni 	$L__BB2_53;
$L__BB2_54:
	setp.eq.s32 	%p52, %r47, 0;
	@%p52 bra 	$L__BB2_62;
	setp.lt.u32 	%p53, %r47, 4;
	@%p53 bra 	$L__BB2_57;
	shl.b32 	%r236, %r284, 2;
	add.s32 	%r237, %r17, %r236;
	ld.shared.f32 	%f358, [%r237];
	ld.shared.f32 	%f359, [%r237+4];
	ld.shared.f32 	%f360, [%r237+8];
	shl.b32 	%r238, %r279, 2;
	add.s32 	%r239, %r17, %r238;
	ld.shared.f32 	%f361, [%r239];
	ld.global.nc.u16 	%rs46, [%rd177];
	// begin inline asm
	{  cvt.f32.f16 %f342, %rs46;}

	// end inline asm
	mul.wide.s32 	%rd102, %r93, 2;
	add.s64 	%rd103, %rd177, %rd102;
	ld.global.nc.u16 	%rs47, [%rd103];
	// begin inline asm
	{  cvt.f32.f16 %f343, %rs47;}

	// end inline asm
	add.s64 	%rd104, %rd103, %rd102;
	ld.global.nc.u16 	%rs48, [%rd104];
	// begin inline asm
	{  cvt.f32.f16 %f344, %rs48;}

	// end inline asm
	add.s64 	%rd105, %rd104, %rd102;
	ld.global.nc.u16 	%rs49, [%rd105];
	// begin inline asm
	{  cvt.f32.f16 %f345, %rs49;}

	// end inline asm
	fma.rn.f32 	%f362, %f358, %f342, %f550;
	fma.rn.f32 	%f363, %f359, %f343, %f362;
	fma.rn.f32 	%f364, %f360, %f344, %f363;
	fma.rn.f32 	%f365, %f361, %f345, %f364;
	add.s64 	%rd106, %rd105, %rd102;
	ld.shared.f32 	%f366, [%r237+16];
	ld.shared.f32 	%f367, [%r237+20];
	ld.shared.f32 	%f368, [%r237+24];
	ld.shared.f32 	%f369, [%r237+28];
	ld.global.nc.u16 	%rs50, [%rd106];
	// begin inline asm
	{  cvt.f32.f16 %f346, %rs50;}

	// end inline asm
	add.s64 	%rd107, %rd106, %rd102;
	ld.global.nc.u16 	%rs51, [%rd107];
	// begin inline asm
	{  cvt.f32.f16 %f347, %rs51;}

	// end inline asm
	add.s64 	%rd108, %rd107, %rd102;
	ld.global.nc.u16 	%rs52, [%rd108];
	// begin inline asm
	{  cvt.f32.f16 %f348, %rs52;}

	// end inline asm
	add.s64 	%rd109, %rd108, %rd102;
	ld.global.nc.u16 	%rs53, [%rd109];
	// begin inline asm
	{  cvt.f32.f16 %f349, %rs53;}

	// end inline asm
	fma.rn.f32 	%f370, %f366, %f346, %f365;
	fma.rn.f32 	%f371, %f367, %f347, %f370;
	fma.rn.f32 	%f372, %f368, %f348, %f371;
	fma.rn.f32 	%f373, %f369, %f349, %f372;
	add.s64 	%rd110, %rd109, %rd102;
	ld.shared.f32 	%f374, [%r237+32];
	ld.shared.f32 	%f375, [%r237+36];
	ld.shared.f32 	%f376, [%r237+40];
	ld.shared.f32 	%f377, [%r237+44];
	ld.global.nc.u16 	%rs54, [%rd110];
	// begin inline asm
	{  cvt.f32.f16 %f350, %rs54;}

	// end inline asm
	add.s64 	%rd111, %rd110, %rd102;
	ld.global.nc.u16 	%rs55, [%rd111];
	// begin inline asm
	{  cvt.f32.f16 %f351, %rs55;}

	// end inline asm
	add.s64 	%rd112, %rd111, %rd102;
	ld.global.nc.u16 	%rs56, [%rd112];
	// begin inline asm
	{  cvt.f32.f16 %f352, %rs56;}

	// end inline asm
	add.s64 	%rd113, %rd112, %rd102;
	ld.global.nc.u16 	%rs57, [%rd113];
	// begin inline asm
	{  cvt.f32.f16 %f353, %rs57;}

	// end inline asm
	fma.rn.f32 	%f378, %f374, %f350, %f373;
	fma.rn.f32 	%f379, %f375, %f351, %f378;
	fma.rn.f32 	%f380, %f376, %f352, %f379;
	fma.rn.f32 	%f381, %f377, %f353, %f380;
	add.s64 	%rd114, %rd113, %rd102;
	ld.shared.f32 	%f382, [%r237+48];
	ld.shared.f32 	%f383, [%r237+52];
	ld.shared.f32 	%f384, [%r237+56];
	ld.shared.f32 	%f385, [%r237+60];
	ld.global.nc.u16 	%rs58, [%rd114];
	// begin inline asm
	{  cvt.f32.f16 %f354, %rs58;}

	// end inline asm
	add.s64 	%rd115, %rd114, %rd102;
	ld.global.nc.u16 	%rs59, [%rd115];
	// begin inline asm
	{  cvt.f32.f16 %f355, %rs59;}

	// end inline asm
	add.s64 	%rd116, %rd115, %rd102;
	ld.global.nc.u16 	%rs60, [%rd116];
	// begin inline asm
	{  cvt.f32.f16 %f356, %rs60;}

	// end inline asm
	add.s64 	%rd117, %rd116, %rd102;
	ld.global.nc.u16 	%rs61, [%rd117];
	// begin inline asm
	{  cvt.f32.f16 %f357, %rs61;}

	// end inline asm
	fma.rn.f32 	%f386, %f382, %f354, %f381;
	fma.rn.f32 	%f387, %f383, %f355, %f386;
	fma.rn.f32 	%f388, %f384, %f356, %f387;
	fma.rn.f32 	%f550, %f385, %f357, %f388;
	add.s64 	%rd177, %rd117, %rd102;
	add.s32 	%r54, %r284, 16;
	add.s32 	%r279, %r284, 19;
	mov.u32 	%r284, %r54;
$L__BB2_57:
	and.b32  	%r241, %r46, 3;
	setp.eq.s32 	%p54, %r241, 0;
	@%p54 bra 	$L__BB2_62;
	setp.eq.s32 	%p55, %r241, 1;
	@%p55 bra 	$L__BB2_60;
	shl.b32 	%r242, %r284, 2;
	add.s32 	%r243, %r17, %r242;
	ld.shared.f32 	%f398, [%r243];
	ld.shared.f32 	%f399, [%r243+4];
	ld.shared.f32 	%f400, [%r243+8];
	shl.b32 	%r244, %r279, 2;
	add.s32 	%r245, %r17, %r244;
	ld.shared.f32 	%f401, [%r245];
	ld.global.nc.u16 	%rs62, [%rd177];
	// begin inline asm
	{  cvt.f32.f16 %f390, %rs62;}

	// end inline asm
	mul.wide.s32 	%rd119, %r93, 2;
	add.s64 	%rd120, %rd177, %rd119;
	ld.global.nc.u16 	%rs63, [%rd120];
	// begin inline asm
	{  cvt.f32.f16 %f391, %rs63;}

	// end inline asm
	add.s64 	%rd121, %rd120, %rd119;
	ld.global.nc.u16 	%rs64, [%rd121];
	// begin inline asm
	{  cvt.f32.f16 %f392, %rs64;}

	// end inline asm
	add.s64 	%rd122, %rd121, %rd119;
	ld.global.nc.u16 	%rs65, [%rd122];
	// begin inline asm
	{  cvt.f32.f16 %f393, %rs65;}

	// end inline asm
	fma.rn.f32 	%f402, %f398, %f390, %f550;
	fma.rn.f32 	%f403, %f399, %f391, %f402;
	fma.rn.f32 	%f404, %f400, %f392, %f403;
	fma.rn.f32 	%f405, %f401, %f393, %f404;
	add.s64 	%rd123, %rd122, %rd119;
	ld.shared.f32 	%f406, [%r243+16];
	ld.shared.f32 	%f407, [%r243+20];
	ld.shared.f32 	%f408, [%r243+24];
	ld.shared.f32 	%f409, [%r243+28];
	ld.global.nc.u16 	%rs66, [%rd123];
	// begin inline asm
	{  cvt.f32.f16 %f394, %rs66;}

	// end inline asm
	add.s64 	%rd124, %rd123, %rd119;
	ld.global.nc.u16 	%rs67, [%rd124];
	// begin inline asm
	{  cvt.f32.f16 %f395, %rs67;}

	// end inline asm
	add.s64 	%rd125, %rd124, %rd119;
	ld.global.nc.u16 	%rs68, [%rd125];
	// begin inline asm
	{  cvt.f32.f16 %f396, %rs68;}

	// end inline asm
	add.s64 	%rd126, %rd125, %rd119;
	ld.global.nc.u16 	%rs69, [%rd126];
	// begin inline asm
	{  cvt.f32.f16 %f397, %rs69;}

	// end inline asm
	fma.rn.f32 	%f410, %f406, %f394, %f405;
	fma.rn.f32 	%f411, %f407, %f395, %f410;
	fma.rn.f32 	%f412, %f408, %f396, %f411;
	fma.rn.f32 	%f550, %f409, %f397, %f412;
	add.s64 	%rd177, %rd126, %rd119;
	add.s32 	%r59, %r284, 8;
	add.s32 	%r279, %r284, 11;
	mov.u32 	%r284, %r59;
$L__BB2_60:
	and.b32  	%r246, %r45, 4;
	setp.ne.s32 	%p56, %r246, 0;
	@%p56 bra 	$L__BB2_62;
	shl.b32 	%r247, %r284, 2;
	add.s32 	%r248, %r17, %r247;
	ld.shared.f32 	%f417, [%r248];
	ld.shared.f32 	%f418, [%r248+4];
	ld.shared.f32 	%f419, [%r248+8];
	shl.b32 	%r249, %r279, 2;
	add.s32 	%r250, %r17, %r249;
	ld.shared.f32 	%f420, [%r250];
	ld.global.nc.u16 	%rs70, [%rd177];
	// begin inline asm
	{  cvt.f32.f16 %f413, %rs70;}

	// end inline asm
	mul.wide.s32 	%rd127, %r93, 2;
	add.s64 	%rd128, %rd177, %rd127;
	ld.global.nc.u16 	%rs71, [%rd128];
	// begin inline asm
	{  cvt.f32.f16 %f414, %rs71;}

	// end inline asm
	add.s64 	%rd129, %rd128, %rd127;
	ld.global.nc.u16 	%rs72, [%rd129];
	// begin inline asm
	{  cvt.f32.f16 %f415, %rs72;}

	// end inline asm
	add.s64 	%rd130, %rd129, %rd127;
	ld.global.nc.u16 	%rs73, [%rd130];
	// begin inline asm
	{  cvt.f32.f16 %f416, %rs73;}

	// end inline asm
	fma.rn.f32 	%f421, %f417, %f413, %f550;
	fma.rn.f32 	%f422, %f418, %f414, %f421;
	fma.rn.f32 	%f423, %f419, %f415, %f422;
	fma.rn.f32 	%f550, %f420, %f416, %f423;
	add.s64 	%rd177, %rd130, %rd127;
	add.s32 	%r284, %r284, 4;
$L__BB2_62:
	setp.ge.s32 	%p57, %r284, %r31;
	@%p57 bra 	$L__BB2_76;
	min.s32 	%r251, %r266, 1024;
	sub.s32 	%r66, %r251, %r284;
	and.b32  	%r67, %r66, 15;
	sub.s32 	%r252, %r284, %r251;
	setp.gt.u32 	%p58, %r252, -16;
	@%p58 bra 	$L__BB2_66;
	and.b32  	%r68, %r66, -16;
	mov.b32 	%r288, 0;
$L__BB2_65:
	.pragma "nounroll";
	shl.b32 	%r254, %r284, 2;
	add.s32 	%r255, %r17, %r254;
	ld.shared.f32 	%f441, [%r255];
	ld.global.nc.u16 	%rs74, [%rd177];
	// begin inline asm
	{  cvt.f32.f16 %f425, %rs74;}

	// end inline asm
	fma.rn.f32 	%f442, %f441, %f425, %f550;
	mul.wide.s32 	%rd131, %r93, 2;
	add.s64 	%rd132, %rd177, %rd131;
	ld.shared.f32 	%f443, [%r255+4];
	ld.global.nc.u16 	%rs75, [%rd132];
	// begin inline asm
	{  cvt.f32.f16 %f426, %rs75;}

	// end inline asm
	fma.rn.f32 	%f444, %f443, %f426, %f442;
	add.s64 	%rd133, %rd132, %rd131;
	ld.shared.f32 	%f445, [%r255+8];
	ld.global.nc.u16 	%rs76, [%rd133];
	// begin inline asm
	{  cvt.f32.f16 %f427, %rs76;}

	// end inline asm
	fma.rn.f32 	%f446, %f445, %f427, %f444;
	add.s64 	%rd134, %rd133, %rd131;
	ld.shared.f32 	%f447, [%r255+12];
	ld.global.nc.u16 	%rs77, [%rd134];
	// begin inline asm
	{  cvt.f32.f16 %f428, %rs77;}

	// end inline asm
	fma.rn.f32 	%f448, %f447, %f428, %f446;
	add.s64 	%rd135, %rd134, %rd131;
	ld.shared.f32 	%f449, [%r255+16];
	ld.global.nc.u16 	%rs78, [%rd135];
	// begin inline asm
	{  cvt.f32.f16 %f429, %rs78;}

	// end inline asm
	fma.rn.f32 	%f450, %f449, %f429, %f448;
	add.s64 	%rd136, %rd135, %rd131;
	ld.shared.f32 	%f451, [%r255+20];
	ld.global.nc.u16 	%rs79, [%rd136];
	// begin inline asm
	{  cvt.f32.f16 %f430, %rs79;}

	// end inline asm
	fma.rn.f32 	%f452, %f451, %f430, %f450;
	add.s64 	%rd137, %rd136, %rd131;
	ld.shared.f32 	%f453, [%r255+24];
	ld.global.nc.u16 	%rs80, [%rd137];
	// begin inline asm
	{  cvt.f32.f16 %f431, %rs80;}

	// end inline asm
	fma.rn.f32 	%f454, %f453, %f431, %f452;
	add.s64 	%rd138, %rd137, %rd131;
	ld.shared.f32 	%f455, [%r255+28];
	ld.global.nc.u16 	%rs81, [%rd138];
	// begin inline asm
	{  cvt.f32.f16 %f432, %rs81;}

	// end inline asm
	fma.rn.f32 	%f456, %f455, %f432, %f454;
	add.s64 	%rd139, %rd138, %rd131;
	ld.shared.f32 	%f457, [%r255+32];
	ld.global.nc.u16 	%rs82, [%rd139];
	// begin inline asm
	{  cvt.f32.f16 %f433, %rs82;}

	// end inline asm
	fma.rn.f32 	%f458, %f457, %f433, %f456;
	add.s64 	%rd140, %rd139, %rd131;
	ld.shared.f32 	%f459, [%r255+36];
	ld.global.nc.u16 	%rs83, [%rd140];
	// begin inline asm
	{  cvt.f32.f16 %f434, %rs83;}

	// end inline asm
	fma.rn.f32 	%f460, %f459, %f434, %f458;
	add.s64 	%rd141, %rd140, %rd131;
	ld.shared.f32 	%f461, [%r255+40];
	ld.global.nc.u16 	%rs84, [%rd141];
	// begin inline asm
	{  cvt.f32.f16 %f435, %rs84;}

	// end inline asm
	fma.rn.f32 	%f462, %f461, %f435, %f460;
	add.s64 	%rd142, %rd141, %rd131;
	ld.shared.f32 	%f463, [%r255+44];
	ld.global.nc.u16 	%rs85, [%rd142];
	// begin inline asm
	{  cvt.f32.f16 %f436, %rs85;}

	// end inline asm
	fma.rn.f32 	%f464, %f463, %f436, %f462;
	add.s64 	%rd143, %rd142, %rd131;
	ld.shared.f32 	%f465, [%r255+48];
	ld.global.nc.u16 	%rs86, [%rd143];
	// begin inline asm
	{  cvt.f32.f16 %f437, %rs86;}

	// end inline asm
	fma.rn.f32 	%f466, %f465, %f437, %f464;
	add.s64 	%rd144, %rd143, %rd131;
	ld.shared.f32 	%f467, [%r255+52];
	ld.global.nc.u16 	%rs87, [%rd144];
	// begin inline asm
	{  cvt.f32.f16 %f438, %rs87;}

	// end inline asm
	fma.rn.f32 	%f468, %f467, %f438, %f466;
	add.s64 	%rd145, %rd144, %rd131;
	ld.shared.f32 	%f469, [%r255+56];
	ld.global.nc.u16 	%rs88, [%rd145];
	// begin inline asm
	{  cvt.f32.f16 %f439, %rs88;}

	// end inline asm
	fma.rn.f32 	%f470, %f469, %f439, %f468;
	add.s64 	%rd146, %rd145, %rd131;
	ld.shared.f32 	%f471, [%r255+60];
	ld.global.nc.u16 	%rs89, [%rd146];
	// begin inline asm
	{  cvt.f32.f16 %f440, %rs89;}

	// end inline asm
	fma.rn.f32 	%f550, %f471, %f440, %f470;
	add.s64 	%rd177, %rd146, %rd131;
	add.s32 	%r284, %r284, 16;
	add.s32 	%r288, %r288, 16;
	setp.ne.s32 	%p59, %r288, %r68;
	@%p59 bra 	$L__BB2_65;
$L__BB2_66:
	setp.eq.s32 	%p60, %r67, 0;
	@%p60 bra 	$L__BB2_76;
	and.b32  	%r79, %r66, 7;
	setp.lt.u32 	%p61, %r67, 8;
	@%p61 bra 	$L__BB2_69;
	shl.b32 	%r256, %r284, 2;
	add.s32 	%r257, %r17, %r256;
	ld.shared.f32 	%f481, [%r257];
	ld.global.nc.u16 	%rs90, [%rd177];
	// begin inline asm
	{  cvt.f32.f16 %f473, %rs90;}

	// end inline asm
	fma.rn.f32 	%f482, %f481, %f473, %f550;
	mul.wide.s32 	%rd147, %r93, 2;
	add.s64 	%rd148, %rd177, %rd147;
	ld.shared.f32 	%f483, [%r257+4];
	ld.global.nc.u16 	%rs91, [%rd148];
	// begin inline asm
	{  cvt.f32.f16 %f474, %rs91;}

	// end inline asm
	fma.rn.f32 	%f484, %f483, %f474, %f482;
	add.s64 	%rd149, %rd148, %rd147;
	ld.shared.f32 	%f485, [%r257+8];
	ld.global.nc.u16 	%rs92, [%rd149];
	// begin inline asm
	{  cvt.f32.f16 %f475, %rs92;}

	// end inline asm
	fma.rn.f32 	%f486, %f485, %f475, %f484;
	add.s64 	%rd150, %rd149, %rd147;
	ld.shared.f32 	%f487, [%r257+12];
	ld.global.nc.u16 	%rs93, [%rd150];
	// begin inline asm
	{  cvt.f32.f16 %f476, %rs93;}

	// end inline asm
	fma.rn.f32 	%f488, %f487, %f476, %f486;
	add.s64 	%rd151, %rd150, %rd147;
	ld.shared.f32 	%f489, [%r257+16];
	ld.global.nc.u16 	%rs94, [%rd151];
	// begin inline asm
	{  cvt.f32.f16 %f477, %rs94;}

	// end inline asm
	fma.rn.f32 	%f490, %f489, %f477, %f488;
	add.s64 	%rd152, %rd151, %rd147;
	ld.shared.f32 	%f491, [%r257+20];
	ld.global.nc.u16 	%rs95, [%rd152];
	// begin inline asm
	{  cvt.f32.f16 %f478, %rs95;}

	// end inline asm
	fma.rn.f32 	%f492, %f491, %f478, %f490;
	add.s64 	%rd153, %rd152, %rd147;
	ld.shared.f32 	%f493, [%r257+24];
	ld.global.nc.u16 	%rs96, [%rd153];
	// begin inline asm
	{  cvt.f32.f16 %f479, %rs96;}

	// end inline asm
	fma.rn.f32 	%f494, %f493, %f479, %f492;
	add.s64 	%rd154, %rd153, %rd147;
	ld.shared.f32 	%f495, [%r257+28];
	ld.global.nc.u16 	%rs97, [%rd154];
	// begin inline asm
	{  cvt.f32.f16 %f480, %rs97;}

	// end inline asm
	fma.rn.f32 	%f550, %f495, %f480, %f494;
	add.s64 	%rd177, %rd154, %rd147;
	add.s32 	%r284, %r284, 8;
$L__BB2_69:
	setp.eq.s32 	%p62, %r79, 0;
	@%p62 bra 	$L__BB2_76;
	and.b32  	%r82, %r66, 3;
	setp.lt.u32 	%p63, %r79, 4;
	@%p63 bra 	$L__BB2_72;
	shl.b32 	%r258, %r284, 2;
	add.s32 	%r259, %r17, %r258;
	ld.shared.f32 	%f501, [%r259];
	ld.global.nc.u16 	%rs98, [%rd177];
	// begin inline asm
	{  cvt.f32.f16 %f497, %rs98;}

	// end inline asm
	fma.rn.f32 	%f502, %f501, %f497, %f550;
	mul.wide.s32 	%rd155, %r93, 2;
	add.s64 	%rd156, %rd177, %rd155;
	ld.shared.f32 	%f503, [%r259+4];
	ld.global.nc.u16 	%rs99, [%rd156];
	// begin inline asm
	{  cvt.f32.f16 %f498, %rs99;}

	// end inline asm
	fma.rn.f32 	%f504, %f503, %f498, %f502;
	add.s64 	%rd157, %rd156, %rd155;
	ld.shared.f32 	%f505, [%r259+8];
	ld.global.nc.u16 	%rs100, [%rd157];
	// begin inline asm
	{  cvt.f32.f16 %f499, %rs100;}

	// end inline asm
	fma.rn.f32 	%f506, %f505, %f499, %f504;
	add.s64 	%rd158, %rd157, %rd155;
	ld.shared.f32 	%f507, [%r259+12];
	ld.global.nc.u16 	%rs101, [%rd158];
	// begin inline asm
	{  cvt.f32.f16 %f500, %rs101;}

	// end inline asm
	fma.rn.f32 	%f550, %f507, %f500, %f506;
	add.s64 	%rd177, %rd158, %rd155;
	add.s32 	%r284, %r284, 4;
$L__BB2_72:
	setp.eq.s32 	%p64, %r82, 0;
	@%p64 bra 	$L__BB2_76;
	shl.b32 	%r260, %r284, 2;
	add.s32 	%r85, %r17, %r260;
	ld.shared.f32 	%f509, [%r85];
	ld.global.nc.u16 	%rs102, [%rd177];
	// begin inline asm
	{  cvt.f32.f16 %f508, %rs102;}

	// end inline asm
	fma.rn.f32 	%f550, %f509, %f508, %f550;
	setp.eq.s32 	%p65, %r82, 1;
	@%p65 bra 	$L__BB2_76;
	mul.wide.s32 	%rd159, %r93, 2;
	add.s64 	%rd37, %rd177, %rd159;
	ld.shared.f32 	%f511, [%r85+4];
	ld.global.nc.u16 	%rs103, [%rd37];
	// begin inline asm
	{  cvt.f32.f16 %f510, %rs103;}

	// end inline asm
	fma.rn.f32 	%f550, %f511, %f510, %f550;
	setp.eq.s32 	%p66, %r82, 2;
	@%p66 bra 	$L__BB2_76;
	ld.shared.f32 	%f513, [%r85+8];
	mul.wide.s32 	%rd160, %r93, 2;
	add.s64 	%rd161, %rd37, %rd160;
	ld.global.nc.u16 	%rs104, [%rd161];
	// begin inline asm
	{  cvt.f32.f16 %f512, %rs104;}

	// end inline asm
	fma.rn.f32 	%f550, %f513, %f512, %f550;
$L__BB2_76:
	fma.rn.f32 	%f552, %f552, %f43, %f42;
	bar.sync 	0;
	add.s32 	%r267, %r267, 1024;
	setp.le.s32 	%p67, %r267, %r5;
	add.s32 	%r266, %r266, -1024;
	add.s32 	%r265, %r265, 1;
	@%p67 bra 	$L__BB2_10;
$L__BB2_77:
	setp.ge.s32 	%p68, %r3, %r90;
	@%p68 bra 	$L__BB2_79;
	setp.gt.f32 	%p69, %f552, 0f00000000;
	rcp.rn.f32 	%f515, %f552;
	selp.f32 	%f516, %f515, 0f00000000, %p69;
	cvt.u64.u32 	%rd162, %r6;
	mul.f32 	%f514, %f550, %f516;
	// begin inline asm
	{  cvt.rn.f16.f32 %rs105, %f514;}

	// end inline asm
	add.s64 	%rd163, %rd162, %rd6;
	add.s64 	%rd164, %rd163, %rd3;
	cvta.to.global.u64 	%rd165, %rd39;
	shl.b64 	%rd166, %rd164, 1;
	add.s64 	%rd167, %rd165, %rd166;
	st.global.u16 	[%rd167], %rs105;
$L__BB2_79:
	ret;

}
	// .globl	_ZN9optimized44flash_attention_decode_kernel_fp16_optimizedEPK6__halfS2_S2_PS0_iiiiiif
.visible .entry _ZN9optimized44flash_attention_decode_kernel_fp16_optimizedEPK6__halfS2_S2_PS0_iiiiiif(
	.param .u64 .ptr .align 1 _ZN9optimized44flash_attention_decode_kernel_fp16_optimizedEPK6__halfS2_S2_PS0_iiiiiif_param_0,
	.param .u64 .ptr .align 1 _ZN9optimized44flash_attention_decode_kernel_fp16_optimizedEPK6__halfS2_S2_PS0_iiiiiif_param_1,
	.param .u64 .ptr .align 1 _ZN9optimized44flash_attention_decode_kernel_fp16_optimizedEPK6__halfS2_S2_PS0_iiiiiif_param_2,
	.param .u64 .ptr .align 1 _ZN9optimized44flash_attention_decode_kernel_fp16_optimizedEPK6__halfS2_S2_PS0_iiiiiif_param_3,
	.param .u32 _ZN9optimized44flash_attention_decode_kernel_fp16_optimizedEPK6__halfS2_S2_PS0_iiiiiif_param_4,
	.param .u32 _ZN9optimized44flash_attention_decode_kernel_fp16_optimizedEPK6__halfS2_S2_PS0_iiiiiif_param_5,
	.param .u32 _ZN9optimized44flash_attention_decode_kernel_fp16_optimizedEPK6__halfS2_S2_PS0_iiiiiif_param_6,
	.param .u32 _ZN9optimized44flash_attention_decode_kernel_fp16_optimizedEPK6__halfS2_S2_PS0_iiiiiif_param_7,
	.param .u32 _ZN9optimized44flash_attention_decode_kernel_fp16_optimizedEPK6__halfS2_S2_PS0_iiiiiif_param_8,
	.param .u32 _ZN9optimized44flash_attention_decode_kernel_fp16_optimizedEPK6__halfS2_S2_PS0_iiiiiif_param_9,
	.param .f32 _ZN9optimized44flash_attention_decode_kernel_fp16_optimizedEPK6__halfS2_S2_PS0_iiiiiif_param_10
)
{
	.reg .pred 	%p<70>;
	.reg .b16 	%rs<71>;
	.reg .b32 	%r<544>;
	.reg .b32 	%f<762>;
	.reg .b64 	%rd<180>;

	ld.param.u64 	%rd21, [_ZN9optimized44flash_attention_decode_kernel_fp16_optimizedEPK6__halfS2_S2_PS0_iiiiiif_param_0];
	ld.param.u64 	%rd23, [_ZN9optimized44flash_attention_decode_kernel_fp16_optimizedEPK6__halfS2_S2_PS0_iiiiiif_param_2];
	ld.param.u64 	%rd24, [_ZN9optimized44flash_attention_decode_kernel_fp16_optimizedEPK6__halfS2_S2_PS0_iiiiiif_param_3];
	ld.param.u32 	%r109, [_ZN9optimized44flash_attention_decode_kernel_fp16_optimizedEPK6__halfS2_S2_PS0_iiiiiif_param_4];
	ld.param.u32 	%r113, [_ZN9optimized44flash_attention_decode_kernel_fp16_optimizedEPK6__halfS2_S2_PS0_iiiiiif_param_5];
	ld.param.u32 	%r110, [_ZN9optimized44flash_attention_decode_kernel_fp16_optimizedEPK6__halfS2_S2_PS0_iiiiiif_param_7];
	ld.param.u32 	%r111, [_ZN9optimized44flash_attention_decode_kernel_fp16_optimizedEPK6__halfS2_S2_PS0_iiiiiif_param_8];
	ld.param.u32 	%r112, [_ZN9optimized44flash_attention_decode_kernel_fp16_optimizedEPK6__halfS2_S2_PS0_iiiiiif_param_9];
	ld.param.f32 	%f90, [_ZN9optimized44flash_attention_decode_kernel_fp16_optimizedEPK6__halfS2_S2_PS0_iiiiiif_param_10];
	cvta.to.global.u64 	%rd1, %rd24;
	mov.u32 	%r1, %ctaid.x;
	mov.u32 	%r523, %tid.x;
	setp.ge.s32 	%p1, %r1, %r113;
	@%p1 bra 	$L__BB3_84;
	cvta.to.global.u64 	%rd2, %rd21;
	div.s32 	%r114, %r1, %r111;
	mul.lo.s32 	%r3, %r114, %r110;
	shl.b32 	%r4, %r110, 1;
	mul.lo.s32 	%r115, %r110, %r1;
	cvt.s64.s32 	%rd3, %r115;
	shr.u32 	%r116, %r110, 31;
	add.s32 	%r117, %r110, %r116;
	shr.s32 	%r5, %r117, 1;
	setp.ge.s32 	%p2, %r523, %r5;
	@%p2 bra 	$L__BB3_8;
	shl.b64 	%rd25, %rd3, 1;
	add.s64 	%rd4, %rd2, %rd25;
	not.b32 	%r118, %r523;
	add.s32 	%r6, %r5, %r118;
	and.b32  	%r119, %r6, 768;
	setp.eq.s32 	%p3, %r119, 768;
	mov.u32 	%r512, %r523;
	@%p3 bra 	$L__BB3_5;
	shr.u32 	%r121, %r6, 8;
	add.s32 	%r122, %r121, 1;
	and.b32  	%r7, %r122, 3;
	mov.b32 	%r511, 0;
	mov.u32 	%r124, _ZN9optimized8smem_rawE;
	mov.u32 	%r512, %r523;
$L__BB3_4:
	.pragma "nounroll";
	shl.b32 	%r123, %r512, 2;
	add.s32 	%r125, %r124, %r123;
	mul.wide.u32 	%rd26, %r512, 4;
	add.s64 	%rd27, %rd4, %rd26;
	ld.global.nc.u32 	%r126, [%rd27];
	st.shared.u32 	[%r125], %r126;
	add.s32 	%r512, %r512, 256;
	add.s32 	%r511, %r511, 1;
	setp.ne.s32 	%p4, %r511, %r7;
	@%p4 bra 	$L__BB3_4;
$L__BB3_5:
	setp.lt.u32 	%p5, %r6, 768;
	@%p5 bra 	$L__BB3_8;
	mov.u32 	%r128, _ZN9optimized8smem_rawE;
$L__BB3_7:
	shl.b32 	%r127, %r512, 2;
	add.s32 	%r129, %r128, %r127;
	mul.wide.u32 	%rd28, %r512, 4;
	add.s64 	%rd29, %rd4, %rd28;
	ld.global.nc.u32 	%r130, [%rd29];
	st.shared.u32 	[%r129], %r130;
	ld.global.nc.u32 	%r131, [%rd29+1024];
	st.shared.u32 	[%r129+1024], %r131;
	ld.global.nc.u32 	%r132, [%rd29+2048];
	st.shared.u32 	[%r129+2048], %r132;
	ld.global.nc.u32 	%r133, [%rd29+3072];
	st.shared.u32 	[%r129+3072], %r133;
	add.s32 	%r512, %r512, 1024;
	setp.lt.s32 	%p6, %r512, %r5;
	@%p6 bra 	$L__BB3_7;
$L__BB3_8:
	mov.u32 	%r134, _ZN9optimized8smem_rawE;
	add.s32 	%r15, %r134, %r4;
	bar.sync 	0;
	setp.lt.s32 	%p7, %r109, %r523;
	mov.f32 	%f733, 0fFF7FFFFF;
	@%p7 bra 	$L__BB3_24;
	shr.s32 	%r135, %r110, 31;
	shr.u32 	%r136, %r135, 29;
	add.s32 	%r137, %r110, %r136;
	shr.s32 	%r138, %r137, 3;
	add.s32 	%r16, %r138, -1;
	and.b32  	%r17, %r138, 7;
	and.b32  	%r18, %r138, 3;
	and.b32  	%r19, %r138, 268435448;
	and.b32  	%r20, %r138, 1;
	mov.f32 	%f733, 0fFF7FFFFF;
	cvt.s64.s32 	%rd31, %r3;
	mov.u32 	%r514, %r523;
$L__BB3_10:
	setp.lt.s32 	%p8, %r110, 8;
	mov.f32 	%f732, 0f00000000;
	@%p8 bra 	$L__BB3_23;
	ld.param.u64 	%rd178, [_ZN9optimized44flash_attention_decode_kernel_fp16_optimizedEPK6__halfS2_S2_PS0_iiiiiif_param_1];
	mul.lo.s32 	%r140, %r514, %r112;
	cvt.s64.s32 	%rd30, %r140;
	add.s64 	%rd32, %rd30, %rd31;
	shl.b64 	%rd33, %rd32, 1;
	add.s64 	%rd5, %rd178, %rd33;
	setp.lt.u32 	%p9, %r16, 7;
	mov.f32 	%f731, 0f00000000;
	mov.b32 	%r517, 0;
	mov.f32 	%f730, %f731;
	@%p9 bra 	$L__BB3_14;
	mov.f32 	%f731, 0f00000000;
	mov.b32 	%r515, 0;
$L__BB3_13:
	.pragma "nounroll";
	shl.b32 	%r270, %r515, 4;
	mov.u32 	%r271, _ZN9optimized8smem_rawE;
	add.s32 	%r272, %r271, %r270;
	ld.shared.v4.u32 	{%r143, %r147, %r151, %r155}, [%r272];
	mul.wide.u32 	%rd42, %r515, 16;
	add.s64 	%rd34, %rd5, %rd42;
	// begin inline asm
	ld.global.nc.v4.f32 {%f97,%f98,%f99,%f100}, [%rd34];
	// end inline asm
	// begin inline asm
	{.reg .f16 low,high;
  mov.b32 {low,high},%r143;
  cvt.f32.f16 %f101, low;}

	// end inline asm
	// begin inline asm
	{.reg .f16 low,high;
  mov.b32 {low,high},%r143;
  cvt.f32.f16 %f102, high;}

	// end inline asm
	mov.b32 	%r145, %f97;
	// begin inline asm
	{.reg .f16 low,high;
  mov.b32 {low,high},%r145;
  cvt.f32.f16 %f103, low;}

	// end inline asm
	// begin inline asm
	{.reg .f16 low,high;
  mov.b32 {low,high},%r145;
  cvt.f32.f16 %f104, high;}

	// end inline asm
	fma.rn.f32 	%f257, %f101, %f103, %f730;
	fma.rn.f32 	%f258, %f102, %f104, %f731;
	// begin inline asm
	{.reg .f16 low,high;
  mov.b32 {low,high},%r147;
  cvt.f32.f16 %f105, low;}

	// end inline asm
	// begin inline asm
	{.reg .f16 low,high;
  mov.b32 {low,high},%r147;
  cvt.f32.f16 %f106, high;}

	// end inline asm
	mov.b32 	%r149, %f98;
	// begin inline asm
	{.reg .f16 low,high;
  mov.b32 {low,high},%r149;
  cvt.f32.f16 %f107, low;}

	// end inline asm
	// begin inline asm
	{.reg .f16 low,high;
  mov.b32 {low,high},%r149;
  cvt.f32.f16 %f108, high;}

	// end inline asm
	fma.rn.f32 	%f259, %f105, %f107, %f257;
	fma.rn.f32 	%f260, %f106, %f108, %f258;
	// begin inline asm
	{.reg .f16 low,high;
  mov.b32 {low,high},%r151;
  cvt.f32.f16 %f109, low;}

	// end inline asm
	// begin inline asm
	{.reg .f16 low,high;
  mov.b32 {low,high},%r151;
  cvt.f32.f16 %f110, high;}

	// end inline asm
	mov.b32 	%r153, %f99;
	// begin inline asm
	{.reg .f16 low,high;
  mov.b32 {low,high},%r153;
  cvt.f32.f16 %f111, low;}

	// end inline asm
	// begin inline asm
	{.reg .f16 low,high;
  mov.b32 {low,high},%r153;
  cvt.f32.f16 %f112, high;}

	// end inline asm
	fma.rn.f32 	%f261, %f109, %f111, %f259;
	fma.rn.f32 	%f262, %f110, %f112, %f260;
	// begin inline asm
	{.reg .f16 low,high;
  mov.b32 {low,high},%r155;
  cvt.f32.f16 %f113, low;}

	// end inline asm
	// begin inline asm
	{.reg .f16 low,high;
  mov.b32 {low,high},%r155;
  cvt.f32.f16 %f114, high;}

	// end inline asm
	mov.b32 	%r157, %f100;
	// begin inline asm
	{.reg .f16 low,high;
  mov.b32 {low,high},%r157;
  cvt.f32.f16 %f115, low;}

	// end inline asm
	// begin inline asm
	{.reg .f16 low,high;
  mov.b32 {low,high},%r157;
  cvt.f32.f16 %f116, high;}

	// end inline asm
	fma.rn.f32 	%f263, %f113, %f115, %f261;
	fma.rn.f32 	%f264, %f114, %f116, %f262;
	ld.shared.v4.u32 	{%r159, %r163, %r167, %r171}, [%r272+16];
	add.s64 	%rd35, %rd34, 16;
	// begin inline asm
	ld.global.nc.v4.f32 {%f117,%f118,%f119,%f120}, [%rd35];
	// end inline asm
	// begin inline asm
	{.reg .f16 low,high;
  mov.b32 {low,high},%r159;
  cvt.f32.f16 %f121, low;}

	// end inline asm
	// begin inline asm
	{.reg .f16 low,high;
  mov.b32 {low,high},%r159;
  cvt.f32.f16 %f122, high;}

	// end inline asm
	mov.b32 	%r161, %f117;
	// begin inline asm
	{.reg .f16 low,high;
  mov.b32 {low,high},%r161;
  cvt.f32.f16 %f123, low;}

	// end inline asm
	// begin inline asm
	{.reg .f16 low,high;
  mov.b32 {low,high},%r161;
  cvt.f32.f16 %f124, high;}

	// end inline asm
	fma.rn.f32 	%f265, %f121, %f123, %f263;
	fma.rn.f32 	%f266, %f122, %f124, %f264;
	// begin inline asm
	{.reg .f16 low,high;
  mov.b32 {low,high},%r163;
  cvt.f32.f16 %f125, low;}

	// end inline asm
	// begin inline asm
	{.reg .f16 low,high;
  mov.b32 {low,high},%r163;
  cvt.f32.f16 %f126, high;}

	// end inline asm
	mov.b32 	%r165, %f118;
	// begin inline asm
	{.reg .f16 low,high;
  mov.b32 {low,high},%r165;
  cvt.f32.f16 %f127, low;}

	// end inline asm
	// begin inline asm
	{.reg .f16 low,high;
  mov.b32 {low,high},%r165;
  cvt.f32.f16 %f128, high;}

	// end inline asm
	fma.rn.f32 	%f267, %f125, %f127, %f265;
	fma.rn.f32 	%f268, %f126, %f128, %f266;
	// begin inline asm
	{.reg .f16 low,high;
  mov.b32 {low,high},%r167;
  cvt.f32.f16 %f129, low;}

	// end inline asm
	// begin inline asm
	{.reg .f16 low,high;
  mov.b32 {low,high},%r167;
  cvt.f32.f16 %f130, high;}

	// end inline asm
	mov.b32 	%r169, %f119;
	// begin inline asm
	{.reg .f16 low,high;
  mov.b32 {low,high},%r169;
  cvt.f32.f16 %f131, low;}

	// end inline asm
	// begin inline asm
	{.reg .f16 low,high;
  mov.b32 {low,high},%r169;
  cvt.f32.f16 %f132, high;}

	// end inline asm
	fma.rn.f32 	%f269, %f129, %f131, %f267;
	fma.rn.f32 	%f270, %f130, %f132, %f268;
	// begin inline asm
	{.reg .f16 low,high;
  mov.b32 {low,high},%r171;
  cvt.f32.f16 %f133, low;}

	// end inline asm
	// begin inline asm
	{.reg .f16 low,high;
  mov.b32 {low,high},%r171;
  cvt.f32.f16 %f134, high;}

	// end inline asm
	mov.b32 	%r173, %f120;
	// begin inline asm
	{.reg .f16 low,high;
  mov.b32 {low,high},%r173;
  cvt.f32.f16 %f135, low;}

	// end inline asm
	// begin inline asm
	{.reg .f16 low,high;
  mov.b32 {low,high},%r173;
  cvt.f32.f16 %f136, high;}

	// end inline asm
	fma.rn.f32 	%f271, %f133, %f135, %f269;
	fma.rn.f32 	%f272, %f134, %f136, %f270;
	ld.shared.v4.u32 	{%r175, %r179, %r183, %r187}, [%r272+32];
	add.s64 	%rd36, %rd34, 32;
	// begin inline asm
	ld.global.nc.v4.f32 {%f137,%f138,%f139,%f140}, [%rd36];
	// end inline asm
	// begin inline asm
	{.reg .f16 low,high;
  mov.b32 {low,high},%r175;
  cvt.f32.f16 %f141, low;}

	// end inline asm
	// begin inline asm
	{.reg .f16 low,high;
  mov.b32 {low,high},%r175;
  cvt.f32.f16 %f142, high;}

	// end inline asm
	mov.b32 	%r177, %f137;
	// begin inline asm
	{.reg .f16 low,high;
  mov.b32 {low,high},%r177;
  cvt.f32.f16 %f143, low;}

	// end inline asm
	// begin inline asm
	{.reg .f16 low,high;
  mov.b32 {low,high},%r177;
  cvt.f32.f16 %f144, high;}

	// end inline asm
	fma.rn.f32 	%f273, %f141, %f143, %f271;
	fma.rn.f32 	%f274, %f142, %f144, %f272;
	// begin inline asm
	{.reg .f16 low,high;
  mov.b32 {low,high},%r179;
  cvt.f32.f16 %f145, low;}

	// end inline asm
	// begin inline asm
	{.reg .f16 low,high;
  mov.b32 {low,high},%r179;
  cvt.f32.f16 %f146, high;}

	// end inline asm
	mov.b32 	%r181, %f138;
	// begin inline asm
	{.reg .f16 low,high;
  mov.b32 {low,high},%r181;
  cvt.f32.f16 %f147, low;}

	// end inline asm
	// begin inline asm
	{.reg .f16 low,high;
  mov.b32 {low,high},%r181;
  cvt.f32.f16 %f148, high;}

	// end inline asm
	fma.rn.f32 	%f275, %f145, %f147, %f273;
	fma.rn.f32 	%f276, %f146, %f148, %f274;
	// begin inline asm
	{.reg .f16 low,high;
  mov.b32 {low,high},%r183;
  cvt.f32.f16 %f149, low;}

	// end inline asm
	// begin inline asm
	{.reg .f16 low,high;
  mov.b32 {low,high},%r183;
  cvt.f32.f16 %f150, high;}

	// end inline asm
	mov.b32 	%r185, %f139;
	// begin inline asm
	{.reg .f16 low,high;
  mov.b32 {low,high},%r185;
  cvt.f32.f16 %f151, low;}

	// end inline asm
	// begin inline asm
	{.reg .f16 low,high;
  mov.b32 {low,high},%r185;
  cvt.f32.f16 %f152, high;}

	// end inline asm
	fma.rn.f32 	%f277, %f149, %f151, %f275;
	fma.rn.f32 	%f278, %f150, %f152, %f276;
	// begin inline asm
	{.reg .f16 low,high;
  mov.b32 {low,high},%r187;
  cvt.f32.f16 %f153, low;}

	// end inline asm
	// begin inline asm
	{.reg .f16 low,high;
  mov.b32 {low,high},%r187;
  cvt.f32.f16 %f154, high;}

	// end inline asm
	mov.b32 	%r189, %f140;
	// begin inline asm
	{.reg .f16 low,high;
  mov.b32 {low,high},%r189;
  cvt.f32.f16 %f155, low;}

	// end inline asm
	// begin inline asm
	{.reg .f16 low,high;
  mov.b32 {low,high},%r189;
  cvt.f32.f16 %f156, high;}

	// end inline asm
	fma.rn.f32 	%f279, %f153, %f155, %f277;
	fma.rn.f32 	%f280, %f154, %f156, %f278;
	ld.shared.v4.u32 	{%r191, %r195, %r199, %r203}, [%r272+48];
	add.s64 	%rd37, %rd34, 48;
	// begin inline asm
	ld.global.nc.v4.f32 {%f157,%f158,%f159,%f160}, [%rd37];
	// end inline asm
	// begin inline asm
	{.reg .f16 low,high;
  mov.b32 {low,high},%r191;
  cvt.f32.f16 %f161, low;}

	// end inline asm
	// begin inline asm
	{.reg .f16 low,high;
  mov.b32 {low,high},%r191;
  cvt.f32.f16 %f162, high;}

	// end inline asm
	mov.b32 	%r193, %f157;
	// begin inline asm
	{.reg .f16 low,high;
  mov.b32 {low,high},%r193;
  cvt.f32.f16 %f163, low;}

	// end inline asm
	// begin inline asm
	{.reg .f16 low,high;
  mov.b32 {low,high},%r193;
  cvt.f32.f16 %f164, high;}

	// end inline asm
	fma.rn.f32 	%f281, %f161, %f163, %f279;
	fma.rn.f32 	%f282, %f162, %f164, %f280;
	// begin inline asm
	{.reg .f16 low,high;
  mov.b32 {low,high},%r195;
  cvt.f32.f16 %f165, low;}

	// end inline asm
	// begin inline asm
	{.reg .f16 low,high;
  mov.b32 {low,high},%r195;
  cvt.f32.f16 %f166, high;}

	// end inline asm
	mov.b32 	%r197, %f158;
	// begin inline asm
	{.reg .f16 low,high;
  mov.b32 {low,high},%r197;
  cvt.f32.f16 %f167, low;}

	// end inline asm
	// begin inline asm
	{.reg .f16 low,high;
  mov.b32 {low,high},%r197;
  cvt.f32.f16 %f168, high;}

	// end inline asm
	fma.rn.f32 	%f283, %f165, %f167, %f281;
	fma.rn.f32 	%f284, %f166, %f168, %f282;
	// begin inline asm
	{.reg .f16 low,high;
  mov.b32 {low,high},%r199;
  cvt.f32.f16 %f169, low;}

	// end inline asm
	// begin inline asm
	{.reg .f16 low,high;
  mov.b32 {low,high},%r199;
  cvt.f32.f16 %f170, high;}

	// end inline asm
	mov.b32 	%r201, %f159;
	// begin inline asm
	{.reg .f16 low,high;
  mov.b32 {low,high},%r201;
  cvt.f32.f16 %f171, low;}

	// end inline asm
	// begin inline asm
	{.reg .f16 low,high;
  mov.b32 {low,high},%r201;
  cvt.f32.f16 %f172, high;}

	// end inline asm
	fma.rn.f32 	%f285, %f169, %f171, %f283;
	fma.rn.f32 	%f286, %f170, %f172, %f284;
	// begin inline asm
	{.reg .f16 low,high;
  mov.b32 {low,high},%r203;
  cvt.f32.f16 %f173, low;}

	// end inline asm
	// begin inline asm
	{.reg .f16 low,high;
  mov.b32 {low,high},%r203;
  cvt.f32.f16 %f174, high;}

	// end inline asm
	mov.b32 	%r205, %f160;
	// begin inline asm
	{.reg .f16 low,high;
  mov.b32 {low,high},%r205;
  cvt.f32.f16 %f175, low;}

	// end inline asm
	// begin inline asm
	{.reg .f16 low,high;
  mov.b32 {low,high},%r205;
  cvt.f32.f16 %f176, high;}

	// end inline asm
	fma.rn.f32 	%f287, %f173, %f175, %f285;
	fma.rn.f32 	%f288, %f174, %f176, %f286;
	ld.shared.v4.u32 	{%r207, %r211, %r215, %r219}, [%r272+64];
	add.s64 	%rd38, %rd34, 64;
	// begin inline asm
	ld.global.nc.v4.f32 {%f177,%f178,%f179,%f180}, [%rd38];
	// end inline asm
	// begin inline asm
	{.reg .f16 low,high;
  mov.b32 {low,high},%r207;
  cvt.f32.f16 %f181, low;}

	// end inline asm
	// begin inline asm
	{.reg .f16 low,high;
  mov.b32 {low,high},%r207;
  cvt.f32.f16 %f182, high;}

	// end inline asm
	mov.b32 	%r209, %f177;
	// begin inline asm
	{.reg .f16 low,high;
  mov.b32 {low,high},%r209;
  cvt.f32.f16 %f183, low;}

	// end inline asm
	// begin inline asm
	{.reg .f16 low,high;
  mov.b32 {low,high},%r209;
  cvt.f32.f16 %f184, high;}

	// end inline asm
	fma.rn.f32 	%f289, %f181, %f183, %f287;
	fma.rn.f32 	%f290, %f182, %f184, %f288;
	// begin inline asm
	{.reg .f16 low,high;
  mov.b32 {low,high},%r211;
  cvt.f32.f16 %f185, low;}

	// end inline asm
	// begin inline asm
	{.reg .f16 low,high;
  mov.b32 {low,high},%r211;
  cvt.f32.f16 %f186, high;}

	// end inline asm
	mov.b32 	%r213, %f178;
	// begin inline asm
	{.reg .f16 low,high;
  mov.b32 {low,high},%r213;
  cvt.f32.f16 %f187, low;}

	// end inline asm
	// begin inline asm
	{.reg .f16 low,high;
  mov.b32 {low,high},%r213;
  cvt.f32.f16 %f188, high;}

	// end inline asm
	fma.rn.f32 	%f291, %f185, %f187, %f289;
	fma.rn.f32 	%f292, %f186, %f188, %f290;
	// begin inline asm
	{.reg .f16 low,high;
  mov.b32 {low,high},%r215;
  cvt.f32.f16 %f189, low;}

	// end inline asm
	// begin inline asm
	{.reg .f16 low,high;
  mov.b32 {low,high},%r215;
  cvt.f32.f16 %f190, high;}

	// end inline asm
	mov.b32 	%r217, %f179;
	// begin inline asm
	{.reg .f16 low,high;
  mov.b32 {low,high},%r217;
  cvt.f32.f16 %f191, low;}

	// end inline asm
	// begin inline asm
	{.reg .f16 low,high;
  mov.b32 {low,high},%r217;
  cvt.f32.f16 %f192, high;}

	// end inline asm
	fma.rn.f32 	%f293, %f189, %f191, %f291;
	fma.rn.f32 	%f294, %f190, %f192, %f292;
	// begin inline asm
	{.reg .f16 low,high;
  mov.b32 {low,high},%r219;
  cvt.f32.f16 %f193, low;}

	// end inline asm
	// begin inline asm
	{.reg .f16 low,high;
  mov.b32 {low,high},%r219;
  cvt.f32.f16 %f194, high;}

	// end inline asm
	mov.b32 	%r221, %f180;
	// begin inline asm
	{.reg .f16 low,high;
  mov.b32 {low,high},%r221;
  cvt.f32.f16 %f195, low;}

	// end inline asm
	// begin inline asm
	{.reg .f16 low,high;
  mov.b32 {low,high},%r221;
  cvt.f32.f16 %f196, high;}

	// end inline asm
	fma.rn.f32 	%f295, %f193, %f195, %f293;
	fma.rn.f32 	%f296, %f194, %f196, %f294;
	ld.shared.v4.u32 	{%r223, %r227, %r231, %r235}, [%r272+80];
	add.s64 	%rd39, %rd34, 80;
	// begin inline asm
	ld.global.nc.v4.f32 {%f197,%f198,%f199,%f200}, [%rd39];
	// end inline asm
	// begin inline asm
	{.reg .f16 low,high;
  mov.b32 {low,high},%r223;
  cvt.f32.f16 %f201, low;}

	// end inline asm
	// begin inline asm
	{.reg .f16 low,high;
  mov.b32 {low,high},%r223;
  cvt.f32.f16 %f202, high;}

	// end inline asm
	mov.b32 	%r225, %f197;
	// begin inline asm
	{.reg .f16 low,high;
  mov.b32 {low,high},%r225;
  cvt.f32.f16 %f203, low;}

	// end inline asm
	// begin inline asm
	{.reg .f16 low,high;
  mov.b32 {low,high},%r225;
  cvt.f32.f16 %f204, high;}

	// end inline asm
	fma.rn.f32 	%f297, %f201, %f203, %f295;
	fma.rn.f32 	%f298, %f202, %f204, %f296;
	// begin inline asm
	{.reg .f16 low,high;
  mov.b32 {low,high},%r227;
  cvt.f32.f16 %f205, low;}

	// end inline asm
	// begin inline asm
	{.reg .f16 low,high;
  mov.b32 {low,high},%r227;
  cvt.f32.f16 %f206, high;}

	// end inline asm
	mov.b32 	%r229, %f198;
	// begin inline asm
	{.reg .f16 low,high;
  mov.b32 {low,high},%r229;
  cvt.f32.f16 %f207, low;}

	// end inline asm
	// begin inline asm
	{.reg .f16 low,high;
  mov.b32 {low,high},%r229;
  cvt.f32.f16 %f208, high;}

	// end inline asm
	fma.rn.f32 	%f299, %f205, %f207, %f297;
	fma.rn.f32 	%f300, %f206, %f208, %f298;
	// begin inline asm
	{.reg .f16 low,high;
  mov.b32 {low,high},%r231;
  cvt.f32.f16 %f209, low;}

	// end inline asm
	// begin inline asm
	{.reg .f16 low,high;
  mov.b32 {low,high},%r231;
  cvt.f32.f16 %f210, high;}

	// end inline asm
	mov.b32 	%r233, %f199;
	// begin inline asm
	{.reg .f16 low,high;
  mov.b32 {low,high},%r233;
  cvt.f32.f16 %f211, low;}

	// end inline asm
	// begin inline asm
	{.reg .f16 low,high;
  mov.b32 {low,high},%r233;
  cvt.f32.f16 %f212, high;}

	// end inline asm
	fma.rn.f32 	%f301, %f209, %f211, %f299;
	fma.rn.f32 	%f302, %f210, %f212, %f300;
	// begin inline asm
	{.reg .f16 low,high;
  mov.b32 {low,high},%r235;
  cvt.f32.f16 %f213, low;}

	// end inline asm
	// begin inline asm
	{.reg .f16 low,high;
  mov.b32 {low,high},%r235;
  cvt.f32.f16 %f214, high;}

	// end inline asm
	mov.b32 	%r237, %f200;
	// begin inline asm
	{.reg .f16 low,high;
  mov.b32 {low,high},%r237;
  cvt.f32.f16 %f215, low;}

	// end inline asm
	// begin inline asm
	{.reg .f16 low,high;
  mov.b32 {low,high},%r237;
  cvt.f32.f16 %f216, high;}

	// end inline asm
	fma.rn.f32 	%f303, %f213, %f215, %f301;
	fma.rn.f32 	%f304, %f214, %f216, %f302;
	ld.shared.v4.u32 	{%r239, %r243, %r247, %r251}, [%r272+96];
	add.s64 	%rd40, %rd34, 96;
	// begin inline asm
	ld.global.nc.v4.f32 {%f217,%f218,%f219,%f220}, [%rd40];
	// end inline asm
	// begin inline asm
	{.reg .f16 low,high;
  mov.b32 {low,high},%r239;
  cvt.f32.f16 %f221, low;}

	// end inline asm
	// begin inline asm
	{.reg .f16 low,high;
  mov.b32 {low,high},%r239;
  cvt.f32.f16 %f222, high;}

	// end inline asm
	mov.b32 	%r241, %f217;
	// begin inline asm
	{.reg .f16 low,high;
  mov.b32 {low,high},%r241;
  cvt.f32.f16 %f223, low;}

	// end inline asm
	// begin inline asm
	{.reg .f16 low,high;
  mov.b32 {low,high},%r241;
  cvt.f32.f16 %f224, high;}

	// end inline asm
	fma.rn.f32 	%f305, %f221, %f223, %f303;
	fma.rn.f32 	%f306, %f222, %f224, %f304;
	// begin inline asm
	{.reg .f16 low,high;
  mov.b32 {low,high},%r243;
  cvt.f32.f16 %f225, low;}

	// end inline asm
	// begin inline asm
	{.reg .f16 low,high;
  mov.b32 {low,high},%r243;
  cvt.f32.f16 %f226, high;}

	// end inline asm
	mov.b32 	%r245, %f218;
	// begin inline asm
	{.reg .f16 low,high;
  mov.b32 {low,high},%r245;
  cvt.f32.f16 %f227, low;}

	// end inline asm
	// begin inline asm
	{.reg .f16 low,high;
  mov.b32 {low,high},%r245;
  cvt.f32.f16 %f228, high;}

	// end inline asm
	fma.rn.f32 	%f307, %f225, %f227, %f305;
	fma.rn.f32 	%f308, %f226, %f228, %f306;
	// begin inline asm
	{.reg .f16 low,high;
  mov.b32 {low,high},%r247;
  cvt.f32.f16 %f229, low;}

	// end inline asm
	// begin inline asm
	{.reg .f16 low,high;
  mov.b32 {low,high},%r247;
  cvt.f32.f16 %f230, high;}

	// end inline asm
	mov.b32 	%r249, %f219;
	// begin inline asm
	{.reg .f16 low,high;
  mov.b32 {low,high},%r249;
  cvt.f32.f16 %f231, low;}

	// end inline asm
	// begin inline asm
	{.reg .f16 low,high;
  mov.b32 {low,high},%r249;
  cvt.f32.f16 %f232, high;}

	// end inline asm
	fma.rn.f32 	%f309, %f229, %f231, %f307;
	fma.rn.f32 	%f310, %f230, %f232, %f308;
	// begin inline asm
	{.reg .f16 low,high;
  mov.b32 {low,high},%r251;
  cvt.f32.f16 %f233, low;}

	// end inline asm
	// begin inline asm
	{.reg .f16 low,high;
  mov.b32 {low,high},%r251;
  cvt.f32.f16 %f234, high;}

	// end inline asm
	mov.b32 	%r253, %f220;
	// begin inline asm
	{.reg .f16 low,high;
  mov.b32 {low,high},%r253;
  cvt.f32.f16 %f235, low;}

	// end inline asm
	// begin inline asm
	{.reg .f16 low,high;
  mov.b32 {low,high},%r253;
  cvt.f32.f16 %f236, high;}

	// end inline asm
	fma.rn.f32 	%f311, %f233, %f235, %f309;
	fma.rn.f32 	%f312, %f234, %f236, %f310;
	ld.shared.v4.u32 	{%r255, %r259, %r263, %r267}, [%r272+112];
	add.s64 	%rd41, %rd34, 112;
	// begin inline asm
	ld.global.nc.v4.f32 {%f237,%f238,%f239,%f240}, [%rd41];
	// end inline asm
	// begin inline asm
	{.reg .f16 low,high;
  mov.b32 {low,high},%r255;
  cvt.f32.f16 %f241, low;}

	// end inline asm
	// begin inline asm
	{.reg .f16 low,high;
  mov.b32 {low,high},%r255;
  cvt.f32.f16 %f242, high;}

	// end inline asm
	mov.b32 	%r257, %f237;
	// begin inline asm
	{.reg .f16 low,high;
  mov.b32 {low,high},%r257;
  cvt.f32.f16 %f243, low;}

	// end inline asm
	// begin inline asm
	{.reg .f16 low,high;
  mov.b32 {low,high},%r257;
  cvt.f32.f16 %f244, high;}

	// end inline asm
	fma.rn.f32 	%f313, %f241, %f243, %f311;
	fma.rn.f32 	%f314, %f242, %f244, %f312;
	// begin inline asm
	{.reg .f16 low,high;
  mov.b32 {low,high},%r259;
  cvt.f32.f16 %f245, low;}

	// end inline asm
	// begin inline asm
	{.reg .f16 low,high;
  mov.b32 {low,high},%r259;
  cvt.f32.f16 %f246, high;}

	// end inline asm
	mov.b32 	%r261, %f238;
	// begin inline asm
	{.reg .f16 low,high;
  mov.b32 {low,high},%r261;
  cvt.f32.f16 %f247, low;}

	// end inline asm
	// begin inline asm
	{.reg .f16 low,high;
  mov.b32 {low,high},%r261;
  cvt.f32.f16 %f248, high;}

	// end inline asm
	fma.rn.f32 	%f315, %f245, %f247, %f313;
	fma.rn.f32 	%f316, %f246, %f248, %f314;
	// begin inline asm
	{.reg .f16 low,high;
  mov.b32 {low,high},%r263;
  cvt.f32.f16 %f249, low;}

	// end inline asm
	// begin inline asm
	{.reg .f16 low,high;
  mov.b32 {low,high},%r263;
  cvt.f32.f16 %f250, high;}

	// end inline asm
	mov.b32 	%r265, %f239;
	// begin inline asm
	{.reg .f16 low,high;
  mov.b32 {low,high},%r265;
  cvt.f32.f16 %f251, low;}

	// end inline asm
	// begin inline asm
	{.reg .f16 low,high;
  mov.b32 {low,high},%r265;
  cvt.f32.f16 %f252, high;}

	// end inline asm
	fma.rn.f32 	%f317, %f249, %f251, %f315;
	fma.rn.f32 	%f318, %f250, %f252, %f316;
	// begin inline asm
	{.reg .f16 low,high;
  mov.b32 {low,high},%r267;
  cvt.f32.f16 %f253, low;}

	// end inline asm
	// begin inline asm
	{.reg .f16 low,high;
  mov.b32 {low,high},%r267;
  cvt.f32.f16 %f254, high;}

	// end inline asm
	mov.b32 	%r269, %f240;
	// begin inline asm
	{.reg .f16 low,high;
  mov.b32 {low,high},%r269;
  cvt.f32.f16 %f255, low;}

	// end inline asm
	// begin inline asm
	{.reg .f16 low,high;
  mov.b32 {low,high},%r269;
  cvt.f32.f16 %f256, high;}

	// end inline asm
	fma.rn.f32 	%f730, %f253, %f255, %f317;
	fma.rn.f32 	%f731, %f254, %f256, %f318;
	add.s32 	%r515, %r515, 8;
	setp.ne.s32 	%p10, %r515, %r19;
	mov.u32 	%r517, %r19;
	@%p10 bra 	$L__BB3_13;
$L__BB3_14:
	setp.eq.s32 	%p11, %r17, 0;
	@%p11 bra 	$L__BB3_22;
	add.s32 	%r273, %r17, -1;
	setp.lt.u32 	%p12, %r273, 3;
	@%p12 bra 	$L__BB3_17;
	shl.b32 	%r338, %r517, 4;
	mov.u32 	%r339, _ZN9optimized8smem_rawE;
	add.s32 	%r340, %r339, %r338;
	ld.shared.v4.u32 	{%r275, %r279, %r283, %r287}, [%r340];
	mul.wide.u32 	%rd47, %r517, 16;
	add.s64 	%rd43, %rd5, %rd47;
	// begin inline asm
	ld.global.nc.v4.f32 {%f320,%f321,%f322,%f323}, [%rd43];
	// end inline asm
	// begin inline asm
	{.reg .f16 low,high;
  mov.b32 {low,high},%r275;
  cvt.f32.f16 %f324, low;}

	// end inline asm
	// begin inline asm
	{.reg .f16 low,high;
  mov.b32 {low,high},%r275;
  cvt.f32.f16 %f325, high;}

	// end inline asm
	mov.b32 	%r277, %f320;
	// begin inline asm
	{.reg .f16 low,high;
  mov.b32 {low,high},%r277;
  cvt.f32.f16 %f326, low;}

	// end inline asm
	// begin inline asm
	{.reg .f16 low,high;
  mov.b32 {low,high},%r277;
  cvt.f32.f16 %f327, high;}

	// end inline asm
	fma.rn.f32 	%f400, %f324, %f326, %f730;
	fma.rn.f32 	%f401, %f325, %f327, %f731;
	// begin inline asm
	{.reg .f16 low,high;
  mov.b32 {low,high},%r279;
  cvt.f32.f16 %f328, low;}

	// end inline asm
	// begin inline asm
	{.reg .f16 low,high;
  mov.b32 {low,high},%r279;
  cvt.f32.f16 %f329, high;}

	// end inline asm
	mov.b32 	%r281, %f321;
	// begin inline asm
	{.reg .f16 low,high;
  mov.b32 {low,high},%r281;
  cvt.f32.f16 %f330, low;}

	// end inline asm
	// begin inline asm
	{.reg .f16 low,high;
  mov.b32 {low,high},%r281;
  cvt.f32.f16 %f331, high;}

	// end inline asm
	fma.rn.f32 	%f402, %f328, %f330, %f400;
	fma.rn.f32 	%f403, %f329, %f331, %f401;
	// begin inline asm
	{.reg .f16 low,high;
  mov.b32 {low,high},%r283;
  cvt.f32.f16 %f332, low;}

	// end inline asm
	// begin inline asm
	{.reg .f16 low,high;
  mov.b32 {low,high},%r283;
  cvt.f32.f16 %f333, high;}

	// end inline asm
	mov.b32 	%r285, %f322;
	// begin inline asm
	{.reg .f16 low,high;
  mov.b32 {low,high},%r285;
  cvt.f32.f16 %f334, low;}

	// end inline asm
	// begin inline asm
	{.reg .f16 low,high;
  mov.b32 {low,high},%r285;
  cvt.f32.f16 %f335, high;}

	// end inline asm
	fma.rn.f32 	%f404, %f332, %f334, %f402;
	fma.rn.f32 	%f405, %f333, %f335, %f403;
	// begin inline asm
	{.reg .f16 low,high;
  mov.b32 {low,high},%r287;
  cvt.f32.f16 %f336, low;}

	// end inline asm
	// begin inline asm
	{.reg .f16 low,high;
  mov.b32 {low,high},%r287;
  cvt.f32.f16 %f337, high;}

	// end inline asm
	mov.b32 	%r289, %f323;
	// begin inline asm
	{.reg .f16 low,high;
  mov.b32 {low,high},%r289;
  cvt.f32.f16 %f338, low;}

	// end inline asm
	// begin inline asm
	{.reg .f16 low,high;
  mov.b32 {low,high},%r289;
  cvt.f32.f16 %f339, high;}

	// end inline asm
	fma.rn.f32 	%f406, %f336, %f338, %f404;
	fma.rn.f32 	%f407, %f337, %f339, %f405;
	ld.shared.v4.u32 	{%r291, %r295, %r299, %r303}, [%r340+16];
	add.s64 	%rd44, %rd43, 16;
	// begin inline asm
	ld.global.nc.v4.f32 {%f340,%f341,%f342,%f343}, [%rd44];
	// end inline asm
	// begin inline asm
	{.reg .f16 low,high;
  mov.b32 {low,high},%r291;
  cvt.f32.f16 %f344, low;}

	// end inline asm
	// begin inline asm
	{.reg .f16 low,high;
  mov.b32 {low,high},%r291;
  cvt.f32.f16 %f345, high;}

	// end inline asm
	mov.b32 	%r293, %f340;
	// begin inline asm
	{.reg .f16 low,high;
  mov.b32 {low,high},%r293;
  cvt.f32.f16 %f346, low;}

	// end inline asm
	// begin inline asm
	{.reg .f16 low,high;
  mov.b32 {low,high},%r293;
  cvt.f32.f16 %f347, high;}

	// end inline asm
	fma.rn.f32 	%f408, %f344, %f346, %f406;
	fma.rn.f32 	%f409, %f345, %f347, %f407;
	// begin inline asm
	{.reg .f16 low,high;
  mov.b32 {low,high},%r295;
  cvt.f32.f16 %f348, low;}

	// end inline asm
	// begin inline asm
	{.reg .f16 low,high;
  mov.b32 {low,high},%r295;
  cvt.f32.f16 %f349, high;}

	// end inline asm
	mov.b32 	%r297, %f341;
	// begin inline asm
	{.reg .f16 low,high;
  mov.b32 {low,high},%r297;
  cvt.f32.f16 %f350, low;}

	// end inline asm
	// begin inline asm
	{.reg .f16 low,high;
  mov.b32 {low,high},%r297;
  cvt.f32.f16 %f351, high;}

	// end inline asm
	fma.rn.f32 	%f410, %f348, %f350, %f408;
	fma.rn.f32 	%f411, %f349, %f351, %f409;
	// begin inline asm
	{.reg .f16 low,high;
  mov.b32 {low,high},%r299;
  cvt.f32.f16 %f352, low;}

	// end inline asm
	// begin inline asm
	{.reg .f16 low,high;
  mov.b32 {low,high},%r299;
  cvt.f32.f16 %f353, high;}

	// end inline asm
	mov.b32 	%r301, %f342;
	// begin inline asm
	{.reg .f16 low,high;
  mov.b32 {low,high},%r301;
  cvt.f32.f16 %f354, low;}

	// end inline asm
	// begin inline asm
	{.reg .f16 low,high;
  mov.b32 {low,high},%r301;
  cvt.f32.f16 %f355, high;}

	// end inline asm
	fma.rn.f32 	%f412, %f352, %f354, %f410;
	fma.rn.f32 	%f413, %f353, %f355, %f411;
	// begin inline asm
	{.reg .f16 low,high;
  mov.b32 {low,high},%r303;
  cvt.f32.f16 %f356, low;}

	// end inline asm
	// begin inline asm
	{.reg .f16 low,high;
  mov.b32 {low,high},%r303;
  cvt.f32.f16 %f357, high;}

	// end inline asm
	mov.b32 	%r305, %f343;
	// begin inline asm
	{.reg .f16 low,high;
  mov.b32 {low,high},%r305;
  cvt.f32.f16 %f358, low;}

	// end inline asm
	// begin inline asm
	{.reg .f16 low,high;
  mov.b32 {low,high},%r305;
  cvt.f32.f16 %f359, high;}

	// end inline asm
	fma.rn.f32 	%f414, %f356, %f358, %f412;
	fma.rn.f32 	%f415, %f357, %f359, %f413;
	ld.shared.v4.u32 	{%r307, %r311, %r315, %r319}, [%r340+32];
	add.s64 	%rd45, %rd43, 32;
	// begin inline asm
	ld.global.nc.v4.f32 {%f360,%f361,%f362,%f363}, [%rd45];
	// end inline asm
	// begin inline asm
	{.reg .f16 low,high;
  mov.b32 {low,high},%r307;
  cvt.f32.f16 %f364, low;}

	// end inline asm
	// begin inline asm
	{.reg .f16 low,high;
  mov.b32 {low,high},%r307;
  cvt.f32.f16 %f365, high;}

	// end inline asm
	mov.b32 	%r309, %f360;
	// begin inline asm
	{.reg .f16 low,high;
  mov.b32 {low,high},%r309;
  cvt.f32.f16 %f366, low;}

	// end inline asm
	// begin inline asm
	{.reg .f16 low,high;
  mov.b32 {low,high},%r309;
  cvt.f32.f16 %f367, high;}

	// end inline asm
	fma.rn.f32 	%f416, %f364, %f366, %f414;
	fma.rn.f32 	%f417, %f365, %f367, %f415;
	// begin inline asm
	{.reg .f16 low,high;
  mov.b32 {low,high},%r311;
  cvt.f32.f16 %f368, low;}

	// end inline asm
	// begin inline asm
	{.reg .f16 low,high;
  mov.b32 {low,high},%r311;
  cvt.f32.f16 %f369, high;}

	// end inline asm
	mov.b32 	%r313, %f361;
	// begin inline asm
	{.reg .f16 low,high;
  mov.b32 {low,high},%r313;
  cvt.f32.f16 %f370, low;}

	// end inline asm
	// begin inline asm
	{.reg .f16 low,high;
  mov.b32 {low,high},%r313;
  cvt.f32.f16 %f371, high;}

	// end inline asm
	fma.rn.f32 	%f418, %f368, %f370, %f416;
	fma.rn.f32 	%f419, %f369, %f371, %f417;
	// begin inline asm
	{.reg .f16 low,high;
  mov.b32 {low,high},%r315;
  cvt.f32.f16 %f372, low;}

	// end inline asm
	// begin inline asm
	{.reg .f16 low,high;
  mov.b32 {low,high},%r315;
  cvt.f32.f16 %f373, high;}

	// end inline asm
	mov.b32 	%r317, %f362;
	// begin inline asm
	{.reg .f16 low,high;
  mov.b32 {low,high},%r317;
  cvt.f32.f16 %f374, low;}

	// end inline asm
	// begin inline asm
	{.reg .f16 low,high;
  mov.b32 {low,high},%r317;
  cvt.f32.f16 %f375, high;}

	// end inline asm
	fma.rn.f32 	%f420, %f372, %f374, %f418;
	fma.rn.f32 	%f421, %f373, %f375, %f419;
	// begin inline asm
	{.reg .f16 low,high;
  mov.b32 {low,high},%r319;
  cvt.f32.f16 %f376, low;}

	// end inline asm
	// begin inline asm
	{.reg .f16 low,high;
  mov.b32 {low,high},%r319;
  cvt.f32.f16 %f377, high;}

	// end inline asm
	mov.b32 	%r321, %f363;
	// begin inline asm
	{.reg .f16 low,high;
  mov.b32 {low,high},%r321;
  cvt.f32.f16 %f378, low;}

	// end inline asm
	// begin inline asm
	{.reg .f16 low,high;
  mov.b32 {low,high},%r321;
  cvt.f32.f16 %f379, high;}

	// end inline asm
	fma.rn.f32 	%f422, %f376, %f378, %f420;
	fma.rn.f32 	%f423, %f377, %f379, %f421;
	ld.shared.v4.u32 	{%r323, %r327, %r331, %r335}, [%r340+48];
	add.s64 	%rd46, %rd43, 48;
	// begin inline asm
	ld.global.nc.v4.f32 {%f380,%f381,%f382,%f383}, [%rd46];
	// end inline asm
	// begin inline asm
	{.reg .f16 low,high;
  mov.b32 {low,high},%r323;
  cvt.f32.f16 %f384, low;}

	// end inline asm
	// begin inline asm
	{.reg .f16 low,high;
  mov.b32 {low,high},%r323;
  cvt.f32.f16 %f385, high;}

	// end inline asm
	mov.b32 	%r325, %f380;
	// begin inline asm
	{.reg .f16 low,high;
  mov.b32 {low,high},%r325;
  cvt.f32.f16 %f386, low;}

	// end inline asm
	// begin inline asm
	{.reg .f16 low,high;
  mov.b32 {low,high},%r325;
  cvt.f32.f16 %f387, high;}

	// end inline asm
	fma.rn.f32 	%f424, %f384, %f386, %f422;
	fma.rn.f32 	%f425, %f385, %f387, %f423;
	// begin inline asm
	{.reg .f16 low,high;
  mov.b32 {low,high},%r327;
  cvt.f32.f16 %f388, low;}

	// end inline asm
	// begin inline asm
	{.reg .f16 low,high;
  mov.b32 {low,high},%r327;
  cvt.f32.f16 %f389, high;}

	// end inline asm
	mov.b32 	%r329, %f381;
	// begin inline asm
	{.reg .f16 low,high;
  mov.b32 {low,high},%r329;
  cvt.f32.f16 %f390, low;}

	// end inline asm
	// begin inline asm
	{.reg .f16 low,high;
  mov.b32 {low,high},%r329;
  cvt.f32.f16 %f391, high;}

	// end inline asm
	fma.rn.f32 	%f426, %f388, %f390, %f424;
	fma.rn.f32 	%f427, %f389, %f391, %f425;
	// begin inline asm
	{.reg .f16 low,high;
  mov.b32 {low,high},%r331;
  cvt.f32.f16 %f392, low;}

	// end inline asm
	// begin inline asm
	{.reg .f16 low,high;
  mov.b32 {low,high},%r331;
  cvt.f32.f16 %f393, high;}

	// end inline asm
	mov.b32 	%r333, %f382;
	// begin inline asm
	{.reg .f16 low,high;
  mov.b32 {low,high},%r333;
  cvt.f32.f16 %f394, low;}

	// end inline asm
	// begin inline asm
	{.reg .f16 low,high;
  mov.b32 {low,high},%r333;
  cvt.f32.f16 %f395, high;}

	// end inline asm
	fma.rn.f32 	%f428, %f392, %f394, %f426;
	fma.rn.f32 	%f429, %f393, %f395, %f427;
	// begin inline asm
	{.reg .f16 low,high;
  mov.b32 {low,high},%r335;
  cvt.f32.f16 %f396, low;}

	// end inline asm
	// begin inline asm
	{.reg .f16 low,high;
  mov.b32 {low,high},%r335;
  cvt.f32.f16 %f397, high;}

	// end inline asm
	mov.b32 	%r337, %f383;
	// begin inline asm
	{.reg .f16 low,high;
  mov.b32 {low,high},%r337;
  cvt.f32.f16 %f398, low;}

	// end inline asm
	// begin inline asm
	{.reg .f16 low,high;
  mov.b32 {low,high},%r337;
  cvt.f32.f16 %f399, high;}

	// end inline asm
	fma.rn.f32 	%f730, %f396, %f398, %f428;
	fma.rn.f32 	%f731, %f397, %f399, %f429;
	add.s32 	%r517, %r517, 4;
$L__BB3_17:
	setp.eq.s32 	%p13, %r18, 0;
	@%p13 bra 	$L__BB3_22;
	setp.eq.s32 	%p14, %r18, 1;
	@%p14 bra 	$L__BB3_20;
	shl.b32 	%r373, %r517, 4;
	mov.u32 	%r374, _ZN9optimized8smem_rawE;
	add.s32 	%r375, %r374, %r373;
	ld.shared.v4.u32 	{%r342, %r346, %r350, %r354}, [%r375];
	mul.wide.u32 	%rd50, %r517, 16;
	add.s64 	%rd48, %rd5, %rd50;
	// begin inline asm
	ld.global.nc.v4.f32 {%f431,%f432,%f433,%f434}, [%rd48];
	// end inline asm
	// begin inline asm
	{.reg .f16 low,high;
  mov.b32 {low,high},%r342;
  cvt.f32.f16 %f435, low;}

	// end inline asm
	// begin inline asm
	{.reg .f16 low,high;
  mov.b32 {low,high},%r342;
  cvt.f32.f16 %f436, high;}

	// end inline asm
	mov.b32 	%r344, %f431;
	// begin inline asm
	{.reg .f16 low,high;
  mov.b32 {low,high},%r344;
  cvt.f32.f16 %f437, low;}

	// end inline asm
	// begin inline asm
	{.reg .f16 low,high;
  mov.b32 {low,high},%r344;
  cvt.f32.f16 %f438, high;}

	// end inline asm
	fma.rn.f32 	%f471, %f435, %f437, %f730;
	fma.rn.f32 	%f472, %f436, %f438, %f731;
	// begin inline asm
	{.reg .f16 low,high;
  mov.b32 {low,high},%r346;
  cvt.f32.f16 %f439, low;}

	// end inline asm
	// begin inline asm
	{.reg .f16 low,high;
  mov.b32 {low,high},%r346;
  cvt.f32.f16 %f440, high;}

	// end inline asm
	mov.b32 	%r348, %f432;
	// begin inline asm
	{.reg .f16 low,high;
  mov.b32 {low,high},%r348;
  cvt.f32.f16 %f441, low;}

	// end inline asm
	// begin inline asm
	{.reg .f16 low,high;
  mov.b32 {low,high},%r348;
  cvt.f32.f16 %f442, high;}

	// end inline asm
	fma.rn.f32 	%f473, %f439, %f441, %f471;
	fma.rn.f32 	%f474, %f440, %f442, %f472;
	// begin inline asm
	{.reg .f16 low,high;
  mov.b32 {low,high},%r350;
  cvt.f32.f16 %f443, low;}

	// end inline asm
	// begin inline asm
	{.reg .f16 low,high;
  mov.b32 {low,high},%r350;
  cvt.f32.f16 %f444, high;}

	// end inline asm
	mov.b32 	%r352, %f433;
	// begin inline asm
	{.reg .f16 low,high;
  mov.b32 {low,high},%r352;
  cvt.f32.f16 %f445, low;}

	// end inline asm
	// begin inline asm
	{.reg .f16 low,high;
  mov.b32 {low,high},%r352;
  cvt.f32.f16 %f446, high;}

	// end inline asm
	fma.rn.f32 	%f475, %f443, %f445, %f473;
	fma.rn.f32 	%f476, %f444, %f446, %f474;
	// begin inline asm
	{.reg .f16 low,high;
  mov.b32 {low,high},%r354;
  cvt.f32.f16 %f447, low;}

	// end inline asm
	// begin inline asm
	{.reg .f16 low,high;
  mov.b32 {low,high},%r354;
  cvt.f32.f16 %f448, high;}

	// end inline asm
	mov.b32 	%r356, %f434;
	// begin inline asm
	{.reg .f16 low,high;
  mov.b32 {low,high},%r356;
  cvt.f32.f16 %f449, low;}

	// end inline asm
	// begin inline asm
	{.reg .f16 low,high;
  mov.b32 {low,high},%r356;
  cvt.f32.f16 %f450, high;}

	// end inline asm
	fma.rn.f32 	%f477, %f447, %f449, %f475;
	fma.rn.f32 	%f478, %f448, %f450, %f476;
	ld.shared.v4.u32 	{%r358, %r362, %r366, %r370}, [%r375+16];
	add.s64 	%rd49, %rd48, 16;
	// begin inline asm
	ld.global.nc.v4.f32 {%f451,%f452,%f453,%f454}, [%rd49];
	// end inline asm
	// begin inline asm
	{.reg .f16 low,high;
  mov.b32 {low,high},%r358;
  cvt.f32.f16 %f455, low;}

	// end inline asm
	// begin inline asm
	{.reg .f16 low,high;
  mov.b32 {low,high},%r358;
  cvt.f32.f16 %f456, high;}

	// end inline asm
	mov.b32 	%r360, %f451;
	// begin inline asm
	{.reg .f16 low,high;
  mov.b32 {low,high},%r360;
  cvt.f32.f16 %f457, low;}

	// end inline asm
	// begin inline asm
	{.reg .f16 low,high;
  mov.b32 {low,high},%r360;
  cvt.f32.f16 %f458, high;}

	// end inline asm
	fma.rn.f32 	%f479, %f455, %f457, %f477;
	fma.rn.f32 	%f480, %f456, %f458, %f478;
	// begin inline asm
	{.reg .f16 low,high;
  mov.b32 {low,high},%r362;
  cvt.f32.f16 %f459, low;}

	// end inline asm
	// begin inline asm
	{.reg .f16 low,high;
  mov.b32 {low,high},%r362;
  cvt.f32.f16 %f460, high;}

	// end inline asm
	mov.b32 	%r364, %f452;
	// begin inline asm
	{.reg .f16 low,high;
  mov.b32 {low,high},%r364;
  cvt.f32.f16 %f461, low;}

	// end inline asm
	// begin inline asm
	{.reg .f16 low,high;
  mov.b32 {low,high},%r364;
  cvt.f32.f16 %f462, high;}

	// end inline asm
	fma.rn.f32 	%f481, %f459, %f461, %f479;
	fma.rn.f32 	%f482, %f460, %f462, %f480;
	// begin inline asm
	{.reg .f16 low,high;
  mov.b32 {low,high},%r366;
  cvt.f32.f16 %f463, low;}

	// end inline asm
	// begin inline asm
	{.reg .f16 low,high;
  mov.b32 {low,high},%r366;
  cvt.f32.f16 %f464, high;}

	// end inline asm
	mov.b32 	%r368, %f453;
	// begin inline asm
	{.reg .f16 low,high;
  mov.b32 {low,high},%r368;
  cvt.f32.f16 %f465, low;}

	// end inline asm
	// begin inline asm
	{.reg .f16 low,high;
  mov.b32 {low,high},%r368;
  cvt.f32.f16 %f466, high;}

	// end inline asm
	fma.rn.f32 	%f483, %f463, %f465, %f481;
	fma.rn.f32 	%f484, %f464, %f466, %f482;
	// begin inline asm
	{.reg .f16 low,high;
  mov.b32 {low,high},%r370;
  cvt.f32.f16 %f467, low;}

	// end inline asm
	// begin inline asm
	{.reg .f16 low,high;
  mov.b32 {low,high},%r370;
  cvt.f32.f16 %f468, high;}

	// end inline asm
	mov.b32 	%r372, %f454;
	// begin inline asm
	{.reg .f16 low,high;
  mov.b32 {low,high},%r372;
  cvt.f32.f16 %f469, low;}

	// end inline asm
	// begin inline asm
	{.reg .f16 low,high;
  mov.b32 {low,high},%r372;
  cvt.f32.f16 %f470, high;}

	// end inline asm
	fma.rn.f32 	%f730, %f467, %f469, %f483;
	fma.rn.f32 	%f731, %f468, %f470, %f484;
	add.s32 	%r517, %r517, 2;
$L__BB3_20:
	setp.eq.s32 	%p15, %r20, 0;
	@%p15 bra 	$L__BB3_22;
	shl.b32 	%r392, %r517, 4;
	mov.u32 	%r393, _ZN9optimized8smem_rawE;
	add.s32 	%r394, %r393, %r392;
	ld.shared.v4.u32 	{%r377, %r381, %r385, %r389}, [%r394];
	mul.wide.u32 	%rd52, %r517, 16;
	add.s64 	%rd51, %rd5, %rd52;
	// begin inline asm
	ld.global.nc.v4.f32 {%f485,%f486,%f487,%f488}, [%rd51];
	// end inline asm
	// begin inline asm
	{.reg .f16 low,high;
  mov.b32 {low,high},%r377;
  cvt.f32.f16 %f489, low;}

	// end inline asm
	// begin inline asm
	{.reg .f16 low,high;
  mov.b32 {low,high},%r377;
  cvt.f32.f16 %f490, high;}

	// end inline asm
	mov.b32 	%r379, %f485;
	// begin inline asm
	{.reg .f16 low,high;
  mov.b32 {low,high},%r379;
  cvt.f32.f16 %f491, low;}

	// end inline asm
	// begin inline asm
	{.reg .f16 low,high;
  mov.b32 {low,high},%r379;
  cvt.f32.f16 %f492, high;}

	// end inline asm
	fma.rn.f32 	%f505, %f489, %f491, %f730;
	fma.rn.f32 	%f506, %f490, %f492, %f731;
	// begin inline asm
	{.reg .f16 low,high;
  mov.b32 {low,high},%r381;
  cvt.f32.f16 %f493, low;}

	// end inline asm
	// begin inline asm
	{.reg .f16 low,high;
  mov.b32 {low,high},%r381;
  cvt.f32.f16 %f494, high;}

	// end inline asm
	mov.b32 	%r383, %f486;
	// begin inline asm
	{.reg .f16 low,high;
  mov.b32 {low,high},%r383;
  cvt.f32.f16 %f495, low;}

	// end inline asm
	// begin inline asm
	{.reg .f16 low,high;
  mov.b32 {low,high},%r383;
  cvt.f32.f16 %f496, high;}

	// end inline asm
	fma.rn.f32 	%f507, %f493, %f495, %f505;
	fma.rn.f32 	%f508, %f494, %f496, %f506;
	// begin inline asm
	{.reg .f16 low,high;
  mov.b32 {low,high},%r385;
  cvt.f32.f16 %f497, low;}

	// end inline asm
	// begin inline asm
	{.reg .f16 low,high;
  mov.b32 {low,high},%r385;
  cvt.f32.f16 %f498, high;}

	// end inline asm
	mov.b32 	%r387, %f487;
	// begin inline asm
	{.reg .f16 low,high;
  mov.b32 {low,high},%r387;
  cvt.f32.f16 %f499, low;}

	// end inline asm
	// begin inline asm
	{.reg .f16 low,high;
  mov.b32 {low,high},%r387;
  cvt.f32.f16 %f500, high;}

	// end inline asm
	fma.rn.f32 	%f509, %f497, %f499, %f507;
	fma.rn.f32 	%f510, %f498, %f500, %f508;
	// begin inline asm
	{.reg .f16 low,high;
  mov.b32 {low,high},%r389;
  cvt.f32.f16 %f501, low;}

	// end inline asm
	// begin inline asm
	{.reg .f16 low,high;
  mov.b32 {low,high},%r389;
  cvt.f32.f16 %f502, high;}

	// end inline asm
	mov.b32 	%r391, %f488;
	// begin inline asm
	{.reg .f16 low,high;
  mov.b32 {low,high},%r391;
  cvt.f32.f16 %f503, low;}

	// end inline asm
	// begin inline asm
	{.reg .f16 low,high;
  mov.b32 {low,high},%r391;
  cvt.f32.f16 %f504, high;}

	// end inline asm
	fma.rn.f32 	%f730, %f501, %f503, %f509;
	fma.rn.f32 	%f731, %f502, %f504, %f510;
$L__BB3_22:
	add.f32 	%f732, %f730, %f731;
$L__BB3_23:
	mul.f32 	%f511, %f90, %f732;
	shl.b32 	%r395, %r514, 2;
	add.s32 	%r396, %r15, %r395;
	st.shared.f32 	[%r396], %f511;
	max.f32 	%f733, %f733, %f511;
	add.s32 	%r514, %r514, 256;
	setp.le.s32 	%p16, %r514, %r109;
	@%p16 bra 	$L__BB3_10;
$L__BB3_24:
	add.s32 	%r397, %r109, 256;
	shr.s32 	%r398, %r397, 31;
	shr.u32 	%r399, %r398, 24;
	add.s32 	%r400, %r397, %r399;
	shl.b32 	%r401, %r400, 2;
	and.b32  	%r402, %r401, -1024;
	add.s32 	%r30, %r15, %r402;
	bar.sync 	0;
	mov.b32 	%r403, %f733;
	shfl.sync.bfly.b32	%r404|%p17, %r403, 16, 31, -1;
	mov.b32 	%f512, %r404;
	max.f32 	%f513, %f733, %f512;
	mov.b32 	%r405, %f513;
	shfl.sync.bfly.b32	%r406|%p18, %r405, 8, 31, -1;
	mov.b32 	%f514, %r406;
	max.f32 	%f515, %f513, %f514;
	mov.b32 	%r407, %f515;
	shfl.sync.bfly.b32	%r408|%p19, %r407, 4, 31, -1;
	mov.b32 	%f516, %r408;
	max.f32 	%f517, %f515, %f516;
	mov.b32 	%r409, %f517;
	shfl.sync.bfly.b32	%r410|%p20, %r409, 2, 31, -1;
	mov.b32 	%f518, %r410;
	max.f32 	%f519, %f517, %f518;
	mov.b32 	%r411, %f519;
	shfl.sync.bfly.b32	%r412|%p21, %r411, 1, 31, -1;
	mov.b32 	%f520, %r412;
	max.f32 	%f734, %f519, %f520;
	and.b32  	%r31, %r523, 31;
	setp.ne.s32 	%p22, %r31, 0;
	shr.u32 	%r413, %r523, 3;
	and.b32  	%r414, %r413, 124;
	add.s32 	%r32, %r30, %r414;
	@%p22 bra 	$L__BB3_26;
	st.shared.f32 	[%r32], %f734;
$L__BB3_26:
	bar.sync 	0;
	setp.gt.u32 	%p23, %r523, 7;
	shl.b32 	%r415, %r523, 2;
	add.s32 	%r33, %r30, %r415;
	@%p23 bra 	$L__BB3_28;
	ld.shared.f32 	%f734, [%r33];
$L__BB3_28:
	mov.b32 	%r416, %f734;
	shfl.sync.bfly.b32	%r417|%p24, %r416, 4, 31, -1;
	mov.b32 	%f521, %r417;
	max.f32 	%f522, %f734, %f521;
	mov.b32 	%r418, %f522;
	shfl.sync.bfly.b32	%r419|%p25, %r418, 2, 31, -1;
	mov.b32 	%f523, %r419;
	max.f32 	%f524, %f522, %f523;
	mov.b32 	%r420, %f524;
	shfl.sync.bfly.b32	%r421|%p26, %r420, 1, 31, -1;
	mov.b32 	%f525, %r421;
	max.f32 	%f33, %f524, %f525;
	setp.ne.s32 	%p27, %r523, 0;
	@%p27 bra 	$L__BB3_30;
	st.shared.f32 	[%r30], %f33;
$L__BB3_30:
	setp.lt.s32 	%p28, %r109, %r523;
	bar.sync 	0;
	ld.shared.f32 	%f34, [%r30];
	mov.f32 	%f744, 0f00000000;
	@%p28 bra 	$L__BB3_46;
	sub.s32 	%r34, %r109, %r523;
	and.b32  	%r422, %r34, 768;
	setp.eq.s32 	%p29, %r422, 768;
	mov.f32 	%f744, 0f00000000;
	mov.u32 	%r521, %r523;
	@%p29 bra 	$L__BB3_36;
	shr.u32 	%r424, %r34, 8;
	add.s32 	%r425, %r424, 1;
	and.b32  	%r35, %r425, 3;
	mov.b32 	%r520, 0;
	mov.f32 	%f744, 0f00000000;
	mov.u32 	%r521, %r523;
$L__BB3_33:
	.pragma "nounroll";
	shl.b32 	%r426, %r521, 2;
	add.s32 	%r38, %r15, %r426;
	ld.shared.f32 	%f531, [%r38];
	sub.f32 	%f36, %f531, %f34;
	setp.leu.f32 	%p30, %f36, 0fC1A00000;
	mov.f32 	%f736, 0f00000000;
	@%p30 bra 	$L__BB3_35;
	fma.rn.f32 	%f532, %f36, 0f3BBB989D, 0f3F000000;
	cvt.sat.f32.f32 	%f533, %f532;
	mov.f32 	%f534, 0f4B400001;
	mov.f32 	%f535, 0f437C0000;
	fma.rm.f32 	%f536, %f533, %f535, %f534;
	add.f32 	%f537, %f536, 0fCB40007F;
	neg.f32 	%f538, %f537;
	fma.rn.f32 	%f539, %f36, 0f3FB8AA3B, %f538;
	fma.rn.f32 	%f540, %f36, 0f32A57060, %f539;
	mov.b32 	%r427, %f536;
	shl.b32 	%r428, %r427, 23;
	mov.b32 	%f541, %r428;
	ex2.approx.ftz.f32 	%f542, %f540;
	mul.f32 	%f736, %f542, %f541;
$L__BB3_35:
	st.shared.f32 	[%r38], %f736;
	add.f32 	%f744, %f744, %f736;
	add.s32 	%r521, %r521, 256;
	add.s32 	%r520, %r520, 1;
	setp.ne.s32 	%p31, %r520, %r35;
	@%p31 bra 	$L__BB3_33;
$L__BB3_36:
	setp.lt.u32 	%p32, %r34, 768;
	@%p32 bra 	$L__BB3_46;
$L__BB3_37:
	shl.b32 	%r429, %r521, 2;
	add.s32 	%r43, %r15, %r429;
	ld.shared.f32 	%f544, [%r43];
	sub.f32 	%f43, %f544, %f34;
	setp.leu.f32 	%p33, %f43, 0fC1A00000;
	mov.f32 	%f740, 0f00000000;
	@%p33 bra 	$L__BB3_39;
	fma.rn.f32 	%f545, %f43, 0f3BBB989D, 0f3F000000;
	cvt.sat.f32.f32 	%f546, %f545;
	mov.f32 	%f547, 0f4B400001;
	mov.f32 	%f548, 0f437C0000;
	fma.rm.f32 	%f549, %f546, %f548, %f547;
	add.f32 	%f550, %f549, 0fCB40007F;
	neg.f32 	%f551, %f550;
	fma.rn.f32 	%f552, %f43, 0f3FB8AA3B, %f551;
	fma.rn.f32 	%f553, %f43, 0f32A57060, %f552;
	mov.b32 	%r430, %f549;
	shl.b32 	%r431, %r430, 23;
	mov.b32 	%f554, %r431;
	ex2.approx.ftz.f32 	%f555, %f553;
	mul.f32 	%f740, %f555, %f554;
$L__BB3_39:
	st.shared.f32 	[%r43], %f740;
	add.f32 	%f46, %f744, %f740;
	ld.shared.f32 	%f557, [%r43+1024];
	sub.f32 	%f47, %f557, %f34;
	setp.leu.f32 	%p34, %f47, 0fC1A00000;
	mov.f32 	%f741, 0f00000000;
	@%p34 bra 	$L__BB3_41;
	fma.rn.f32 	%f558, %f47, 0f3BBB989D, 0f3F000000;
	cvt.sat.f32.f32 	%f559, %f558;
	mov.f32 	%f560, 0f4B400001;
	mov.f32 	%f561, 0f437C0000;
	fma.rm.f32 	%f562, %f559, %f561, %f560;
	add.f32 	%f563, %f562, 0fCB40007F;
	neg.f32 	%f564, %f563;
	fma.rn.f32 	%f565, %f47, 0f3FB8AA3B, %f564;
	fma.rn.f32 	%f566, %f47, 0f32A57060, %f565;
	mov.b32 	%r432, %f562;
	shl.b32 	%r433, %r432, 23;
	mov.b32 	%f567, %r433;
	ex2.approx.ftz.f32 	%f568, %f566;
	mul.f32 	%f741, %f568, %f567;
$L__BB3_41:
	st.shared.f32 	[%r43+1024], %f741;
	add.f32 	%f50, %f46, %f741;
	ld.shared.f32 	%f570, [%r43+2048];
	sub.f32 	%f51, %f570, %f34;
	setp.leu.f32 	%p35, %f51, 0fC1A00000;
	mov.f32 	%f742, 0f00000000;
	@%p35 bra 	$L__BB3_43;
	fma.rn.f32 	%f571, %f51, 0f3BBB989D, 0f3F000000;
	cvt.sat.f32.f32 	%f572, %f571;
	mov.f32 	%f573, 0f4B400001;
	mov.f32 	%f574, 0f437C0000;
	fma.rm.f32 	%f575, %f572, %f574, %f573;
	add.f32 	%f576, %f575, 0fCB40007F;
	neg.f32 	%f577, %f576;
	fma.rn.f32 	%f578, %f51, 0f3FB8AA3B, %f577;
	fma.rn.f32 	%f579, %f51, 0f32A57060, %f578;
	mov.b32 	%r434, %f575;
	shl.b32 	%r435, %r434, 23;
	mov.b32 	%f580, %r435;
	ex2.approx.ftz.f32 	%f581, %f579;
	mul.f32 	%f742, %f581, %f580;
$L__BB3_43:
	st.shared.f32 	[%r43+2048], %f742;
	add.f32 	%f54, %f50, %f742;
	ld.shared.f32 	%f583, [%r43+3072];
	sub.f32 	%f55, %f583, %f34;
	setp.leu.f32 	%p36, %f55, 0fC1A00000;
	mov.f32 	%f743, 0f00000000;
	@%p36 bra 	$L__BB3_45;
	fma.rn.f32 	%f584, %f55, 0f3BBB989D, 0f3F000000;
	cvt.sat.f32.f32 	%f585, %f584;
	mov.f32 	%f586, 0f4B400001;
	mov.f32 	%f587, 0f437C0000;
	fma.rm.f32 	%f588, %f585, %f587, %f586;
	add.f32 	%f589, %f588, 0fCB40007F;
	neg.f32 	%f590, %f589;
	fma.rn.f32 	%f591, %f55, 0f3FB8AA3B, %f590;
	fma.rn.f32 	%f592, %f55, 0f32A57060, %f591;
	mov.b32 	%r436, %f588;
	shl.b32 	%r437, %r436, 23;
	mov.b32 	%f593, %r437;
	ex2.approx.ftz.f32 	%f594, %f592;
	mul.f32 	%f743, %f594, %f593;
$L__BB3_45:
	st.shared.f32 	[%r43+3072], %f743;
	add.f32 	%f744, %f54, %f743;
	add.s32 	%r521, %r521, 1024;
	setp.le.s32 	%p37, %r521, %r109;
	@%p37 bra 	$L__BB3_37;
$L__BB3_46:
	setp.ne.s32 	%p38, %r31, 0;
	bar.sync 	0;
	mov.b32 	%r438, %f744;
	shfl.sync.bfly.b32	%r439|%p39, %r438, 16, 31, -1;
	mov.b32 	%f595, %r439;
	add.f32 	%f596, %f744, %f595;
	mov.b32 	%r440, %f596;
	shfl.sync.bfly.b32	%r441|%p40, %r440, 8, 31, -1;
	mov.b32 	%f597, %r441;
	add.f32 	%f598, %f596, %f597;
	mov.b32 	%r442, %f598;
	shfl.sync.bfly.b32	%r443|%p41, %r442, 4, 31, -1;
	mov.b32 	%f599, %r443;
	add.f32 	%f600, %f598, %f599;
	mov.b32 	%r444, %f600;
	shfl.sync.bfly.b32	%r445|%p42, %r444, 2, 31, -1;
	mov.b32 	%f601, %r445;
	add.f32 	%f602, %f600, %f601;
	mov.b32 	%r446, %f602;
	shfl.sync.bfly.b32	%r447|%p43, %r446, 1, 31, -1;
	mov.b32 	%f603, %r447;
	add.f32 	%f745, %f602, %f603;
	@%p38 bra 	$L__BB3_48;
	st.shared.f32 	[%r32+32], %f745;
$L__BB3_48:
	setp.gt.u32 	%p44, %r523, 7;
	bar.sync 	0;
	@%p44 bra 	$L__BB3_50;
	ld.shared.f32 	%f745, [%r33+32];
$L__BB3_50:
	setp.ne.s32 	%p45, %r523, 0;
	mov.b32 	%r448, %f745;
	shfl.sync.bfly.b32	%r449|%p46, %r448, 4, 31, -1;
	mov.b32 	%f604, %r449;
	add.f32 	%f605, %f745, %f604;
	mov.b32 	%r450, %f605;
	shfl.sync.bfly.b32	%r451|%p47, %r450, 2, 31, -1;
	mov.b32 	%f606, %r451;
	add.f32 	%f607, %f605, %f606;
	mov.b32 	%r452, %f607;
	shfl.sync.bfly.b32	%r453|%p48, %r452, 1, 31, -1;
	mov.b32 	%f608, %r453;
	add.f32 	%f63, %f607, %f608;
	@%p45 bra 	$L__BB3_52;
	st.shared.f32 	[%r30+32], %f63;
$L__BB3_52:
	bar.sync 	0;
	ld.shared.f32 	%f609, [%r30+32];
	setp.gt.f32 	%p49, %f609, 0f00000000;
	rcp.rn.f32 	%f610, %f609;
	selp.f32 	%f64, %f610, 0f00000000, %p49;
	setp.ge.s32 	%p50, %r523, %r110;
	@%p50 bra 	$L__BB3_84;
	setp.gt.s32 	%p51, %r109, 2;
	cvt.s64.s32 	%rd6, %r3;
	@%p51 bra 	$L__BB3_67;
	add.s32 	%r488, %r109, 1;
	and.b32  	%r45, %r488, 7;
	add.s32 	%r46, %r45, -1;
	and.b32  	%r47, %r488, 3;
	and.b32  	%r48, %r109, 3;
	and.b32  	%r49, %r109, 1;
	mul.wide.s32 	%rd132, %r112, 2;
	shl.b64 	%rd133, %rd6, 1;
	add.s64 	%rd134, %rd132, %rd133;
	add.s64 	%rd7, %rd23, %rd134;
	mul.wide.u32 	%rd179, %r523, 2;
	shl.b32 	%r489, %r112, 1;
	mul.wide.s32 	%rd135, %r489, 2;
	add.s64 	%rd136, %rd133, %rd135;
	add.s64 	%rd9, %rd23, %rd136;
	mul.lo.s32 	%r490, %r112, 3;
	mul.wide.s32 	%rd137, %r490, 2;
	add.s64 	%rd138, %rd133, %rd137;
	add.s64 	%rd10, %rd23, %rd138;
	shl.b32 	%r491, %r112, 2;
	mul.wide.s32 	%rd139, %r491, 2;
	add.s64 	%rd140, %rd133, %rd139;
	add.s64 	%rd11, %rd23, %rd140;
	mul.lo.s32 	%r492, %r112, 5;
	mul.wide.s32 	%rd141, %r492, 2;
	add.s64 	%rd142, %rd133, %rd141;
	add.s64 	%rd12, %rd23, %rd142;
	mul.lo.s32 	%r493, %r112, 6;
	mul.wide.s32 	%rd143, %r493, 2;
	add.s64 	%rd144, %rd133, %rd143;
	add.s64 	%rd13, %rd23, %rd144;
	mul.lo.s32 	%r494, %r112, 7;
	mul.wide.s32 	%rd145, %r494, 2;
	add.s64 	%rd146, %rd133, %rd145;
	add.s64 	%rd14, %rd23, %rd146;
	add.s64 	%rd15, %rd23, %rd133;
	shl.b64 	%rd147, %rd3, 1;
	add.s64 	%rd16, %rd1, %rd147;
$L__BB3_55:
	setp.gt.s32 	%p62, %r109, -1;
	mov.f32 	%f746, 0f00000000;
	@%p62 bra 	$L__BB3_57;
$L__BB3_56:
	mul.f32 	%f714, %f64, %f746;
	// begin inline asm
	{  cvt.rn.f16.f32 %rs70, %f714;}

	// end inline asm
	add.s64 	%rd177, %rd16, %rd179;
	st.global.u16 	[%rd177], %rs70;
	add.s32 	%r523, %r523, 256;
	add.s64 	%rd179, %rd179, 512;
	setp.lt.s32 	%p69, %r523, %r110;
	@%p69 bra 	$L__BB3_55;
	bra.uni 	$L__BB3_84;
$L__BB3_57:
	setp.lt.u32 	%p63, %r109, 7;
	mov.f32 	%f746, 0f00000000;
	mov.b32 	%r525, 0;
	@%p63 bra 	$L__BB3_59;
	ld.shared.f32 	%f679, [%r15];
	add.s64 	%rd148, %rd15, %rd179;
	// begin inline asm
	ld.global.nc.b16 %rs40, [%rd148];
	// end inline asm
	// begin inline asm
	{  cvt.f32.f16 %f671, %rs40;}

	// end inline asm
	fma.rn.f32 	%f680, %f679, %f671, 0f00000000;
	ld.shared.f32 	%f681, [%r15+4];
	add.s64 	%rd149, %rd7, %rd179;
	// begin inline asm
	ld.global.nc.b16 %rs42, [%rd149];
	// end inline asm
	// begin inline asm
	{  cvt.f32.f16 %f672, %rs42;}

	// end inline asm
	fma.rn.f32 	%f682, %f681, %f672, %f680;
	ld.shared.f32 	%f683, [%r15+8];
	add.s64 	%rd150, %rd9, %rd179;
	// begin inline asm
	ld.global.nc.b16 %rs44, [%rd150];
	// end inline asm
	// begin inline asm
	{  cvt.f32.f16 %f673, %rs44;}

	// end inline asm
	fma.rn.f32 	%f684, %f683, %f673, %f682;
	ld.shared.f32 	%f685, [%r15+12];
	add.s64 	%rd151, %rd10, %rd179;
	// begin inline asm
	ld.global.nc.b16 %rs46, [%rd151];
	// end inline asm
	// begin inline asm
	{  cvt.f32.f16 %f674, %rs46;}

	// end inline asm
	fma.rn.f32 	%f686, %f685, %f674, %f684;
	ld.shared.f32 	%f687, [%r15+16];
	add.s64 	%rd152, %rd11, %rd179;
	// begin inline asm
	ld.global.nc.b16 %rs48, [%rd152];
	// end inline asm
	// begin inline asm
	{  cvt.f32.f16 %f675, %rs48;}

	// end inline asm
	fma.rn.f32 	%f688, %f687, %f675, %f686;
	ld.shared.f32 	%f689, [%r15+20];
	add.s64 	%rd153, %rd12, %rd179;
	// begin inline asm
	ld.global.nc.b16 %rs50, [%rd153];
	// end inline asm
	// begin inline asm
	{  cvt.f32.f16 %f676, %rs50;}

	// end inline asm
	fma.rn.f32 	%f690, %f689, %f676, %f688;
	ld.shared.f32 	%f691, [%r15+24];
	add.s64 	%rd154, %rd13, %rd179;
	// begin inline asm
	ld.global.nc.b16 %rs52, [%rd154];
	// end inline asm
	// begin inline asm
	{  cvt.f32.f16 %f677, %rs52;}

	// end inline asm
	fma.rn.f32 	%f692, %f691, %f677, %f690;
	ld.shared.f32 	%f693, [%r15+28];
	add.s64 	%rd155, %rd14, %rd179;
	// begin inline asm
	ld.global.nc.b16 %rs54, [%rd155];
	// end inline asm
	// begin inline asm
	{  cvt.f32.f16 %f678, %rs54;}

	// end inline asm
	fma.rn.f32 	%f746, %f693, %f678, %f692;
	mov.b32 	%r525, 8;
$L__BB3_59:
	setp.eq.s32 	%p64, %r45, 0;
	@%p64 bra 	$L__BB3_56;
	setp.lt.u32 	%p65, %r46, 3;
	@%p65 bra 	$L__BB3_62;
	mul.lo.s32 	%r497, %r525, %r112;
	shl.b32 	%r498, %r525, 2;
	add.s32 	%r499, %r15, %r498;
	ld.shared.f32 	%f699, [%r499];
	mul.wide.s32 	%rd160, %r497, 2;
	add.s64 	%rd161, %rd179, %rd160;
	add.s64 	%rd156, %rd15, %rd161;
	// begin inline asm
	ld.global.nc.b16 %rs56, [%rd156];
	// end inline asm
	// begin inline asm
	{  cvt.f32.f16 %f695, %rs56;}

	// end inline asm
	fma.rn.f32 	%f700, %f699, %f695, %f746;
	add.s32 	%r500, %r497, %r112;
	ld.shared.f32 	%f701, [%r499+4];
	mul.wide.s32 	%rd162, %r500, 2;
	add.s64 	%rd163, %rd179, %rd162;
	add.s64 	%rd157, %rd15, %rd163;
	// begin inline asm
	ld.global.nc.b16 %rs58, [%rd157];
	// end inline asm
	// begin inline asm
	{  cvt.f32.f16 %f696, %rs58;}

	// end inline asm
	fma.rn.f32 	%f702, %f701, %f696, %f700;
	add.s32 	%r501, %r500, %r112;
	ld.shared.f32 	%f703, [%r499+8];
	mul.wide.s32 	%rd164, %r501, 2;
	add.s64 	%rd165, %rd179, %rd164;
	add.s64 	%rd158, %rd15, %rd165;
	// begin inline asm
	ld.global.nc.b16 %rs60, [%rd158];
	// end inline asm
	// begin inline asm
	{  cvt.f32.f16 %f697, %rs60;}

	// end inline asm
	fma.rn.f32 	%f704, %f703, %f697, %f702;
	add.s32 	%r502, %r501, %r112;
	ld.shared.f32 	%f705, [%r499+12];
	mul.wide.s32 	%rd166, %r502, 2;
	add.s64 	%rd167, %rd179, %rd166;
	add.s64 	%rd159, %rd15, %rd167;
	// begin inline asm
	ld.global.nc.b16 %rs62, [%rd159];
	// end inline asm
	// begin inline asm
	{  cvt.f32.f16 %f698, %rs62;}

	// end inline asm
	fma.rn.f32 	%f746, %f705, %f698, %f704;
	add.s32 	%r525, %r525, 4;
$L__BB3_62:
	setp.eq.s32 	%p66, %r47, 0;
	@%p66 bra 	$L__BB3_56;
	setp.eq.s32 	%p67, %r48, 0;
	@%p67 bra 	$L__BB3_65;
	mul.lo.s32 	%r503, %r525, %r112;
	shl.b32 	%r504, %r525, 2;
	add.s32 	%r505, %r15, %r504;
	ld.shared.f32 	%f709, [%r505];
	mul.wide.s32 	%rd170, %r503, 2;
	add.s64 	%rd171, %rd179, %rd170;
	add.s64 	%rd168, %rd15, %rd171;
	// begin inline asm
	ld.global.nc.b16 %rs64, [%rd168];
	// end inline asm
	// begin inline asm
	{  cvt.f32.f16 %f707, %rs64;}

	// end inline asm
	fma.rn.f32 	%f710, %f709, %f707, %f746;
	add.s32 	%r506, %r503, %r112;
	ld.shared.f32 	%f711, [%r505+4];
	mul.wide.s32 	%rd172, %r506, 2;
	add.s64 	%rd173, %rd179, %rd172;
	add.s64 	%rd169, %rd15, %rd173;
	// begin inline asm
	ld.global.nc.b16 %rs66, [%rd169];
	// end inline asm
	// begin inline asm
	{  cvt.f32.f16 %f708, %rs66;}

	// end inline asm
	fma.rn.f32 	%f746, %f711, %f708, %f710;
	add.s32 	%r525, %r525, 2;
$L__BB3_65:
	setp.ne.s32 	%p68, %r49, 0;
	@%p68 bra 	$L__BB3_56;
	mul.lo.s32 	%r507, %r525, %r112;
	shl.b32 	%r508, %r525, 2;
	add.s32 	%r509, %r15, %r508;
	ld.shared.f32 	%f713, [%r509];
	mul.wide.s32 	%rd175, %r507, 2;
	add.s64 	%rd176, %rd179, %rd175;
	add.s64 	%rd174, %rd15, %rd176;
	// begin inline asm
	ld.global.nc.b16 %rs68, [%rd174];
	// end inline asm
	// begin inline asm
	{  cvt.f32.f16 %f712, %rs68;}

	// end inline asm
	fma.rn.f32 	%f746, %f713, %f712, %f746;
	bra.uni 	$L__BB3_56;
$L__BB3_67:
	add.s32 	%r57, %r109, -3;
	and.b32  	%r58, %r109, 3;
	and.b32  	%r59, %r109, 1;
	shl.b32 	%r60, %r112, 3;
	mov.u32 	%r454, _ZN9optimized8smem_rawE;
	add.s32 	%r455, %r4, %r454;
	add.s32 	%r61, %r455, 24;
$L__BB3_68:
	cvt.u64.u32 	%rd19, %r523;
	add.s64 	%rd20, %rd19, %rd6;
	mov.f32 	%f761, 0f00000000;
	mov.b32 	%r528, 0;
	mov.u32 	%r529, %r528;
$L__BB3_69:
	mov.u32 	%r540, %r529;
	mov.u32 	%r75, %r528;
	mul.lo.s32 	%r457, %r540, %r112;
	cvt.s64.s32 	%rd57, %r457;
	add.s32 	%r458, %r457, %r112;
	cvt.s64.s32 	%rd58, %r458;
	add.s32 	%r459, %r458, %r112;
	cvt.s64.s32 	%rd59, %r459;
	add.s32 	%r460, %r459, %r112;
	cvt.s64.s32 	%rd60, %r460;
	shl.b32 	%r461, %r540, 2;
	add.s32 	%r462, %r15, %r461;
	ld.shared.f32 	%f616, [%r462];
	add.s64 	%rd61, %rd20, %rd57;
	shl.b64 	%rd62, %rd61, 1;
	add.s64 	%rd53, %rd23, %rd62;
	// begin inline asm
	ld.global.nc.b16 %rs1, [%rd53];
	// end inline asm
	// begin inline asm
	{  cvt.f32.f16 %f612, %rs1;}

	// end inline asm
	fma.rn.f32 	%f617, %f616, %f612, %f761;
	ld.shared.f32 	%f618, [%r462+4];
	add.s64 	%rd63, %rd20, %rd58;
	shl.b64 	%rd64, %rd63, 1;
	add.s64 	%rd54, %rd23, %rd64;
	// begin inline asm
	ld.global.nc.b16 %rs3, [%rd54];
	// end inline asm
	// begin inline asm
	{  cvt.f32.f16 %f613, %rs3;}

	// end inline asm
	fma.rn.f32 	%f619, %f618, %f613, %f617;
	ld.shared.f32 	%f620, [%r462+8];
	add.s64 	%rd65, %rd20, %rd59;
	shl.b64 	%rd66, %rd65, 1;
	add.s64 	%rd55, %rd23, %rd66;
	// begin inline asm
	ld.global.nc.b16 %rs5, [%rd55];
	// end inline asm
	// begin inline asm
	{  cvt.f32.f16 %f614, %rs5;}

	// end inline asm
	fma.rn.f32 	%f621, %f620, %f614, %f619;
	ld.shared.f32 	%f622, [%r462+12];
	add.s64 	%rd67, %rd20, %rd60;
	shl.b64 	%rd68, %rd67, 1;
	add.s64 	%rd56, %rd23, %rd68;
	// begin inline asm
	ld.global.nc.b16 %rs7, [%rd56];
	// end inline asm
	// begin inline asm
	{  cvt.f32.f16 %f615, %rs7;}

	// end inline asm
	fma.rn.f32 	%f761, %f622, %f615, %f621;
	add.s32 	%r529, %r540, 4;
	add.s32 	%r78, %r540, 7;
	setp.gt.s32 	%p52, %r78, %r109;
	add.s32 	%r528, %r75, 1;
	@%p52 bra 	$L__BB3_70;
	bra.uni 	$L__BB3_69;
$L__BB3_70:
	setp.gt.s32 	%p53, %r529, %r109;
	@%p53 bra 	$L__BB3_83;
	shl.b32 	%r463, %r75, 2;
	sub.s32 	%r63, %r57, %r463;
	add.s32 	%r464, %r63, -1;
	and.b32  	%r64, %r63, 7;
	setp.lt.u32 	%p54, %r464, 7;
	@%p54 bra 	$L__BB3_75;
	and.b32  	%r465, %r63, -8;
	neg.s32 	%r539, %r465;
	mul.lo.s32 	%r538, %r112, %r529;
	add.s32 	%r466, %r540, 11;
	mul.lo.s32 	%r537, %r112, %r466;
	add.s32 	%r467, %r540, 10;
	mul.lo.s32 	%r536, %r112, %r467;
	add.s32 	%r468, %r540, 9;
	mul.lo.s32 	%r535, %r112, %r468;
	add.s32 	%r469, %r540, 8;
	mul.lo.s32 	%r534, %r112, %r469;
	shl.b32 	%r470, %r540, 2;
	add.s32 	%r533, %r61, %r470;
	mul.lo.s32 	%r532, %r112, %r78;
	add.s32 	%r471, %r540, 5;
	mul.lo.s32 	%r531, %r112, %r471;
	add.s32 	%r472, %r540, 6;
	mul.lo.s32 	%r530, %r112, %r472;
$L__BB3_73:
	.pragma "nounroll";
	cvt.s64.s32 	%rd77, %r538;
	ld.shared.f32 	%f632, [%r533+-8];
	add.s64 	%rd78, %rd20, %rd77;
	shl.b64 	%rd79, %rd78, 1;
	add.s64 	%rd69, %rd23, %rd79;
	// begin inline asm
	ld.global.nc.b16 %rs9, [%rd69];
	// end inline asm
	// begin inline asm
	{  cvt.f32.f16 %f624, %rs9;}

	// end inline asm
	fma.rn.f32 	%f633, %f632, %f624, %f761;
	cvt.s64.s32 	%rd80, %r531;
	ld.shared.f32 	%f634, [%r533+-4];
	add.s64 	%rd81, %rd20, %rd80;
	shl.b64 	%rd82, %rd81, 1;
	add.s64 	%rd70, %rd23, %rd82;
	// begin inline asm
	ld.global.nc.b16 %rs11, [%rd70];
	// end inline asm
	// begin inline asm
	{  cvt.f32.f16 %f625, %rs11;}

	// end inline asm
	fma.rn.f32 	%f635, %f634, %f625, %f633;
	cvt.s64.s32 	%rd83, %r530;
	ld.shared.f32 	%f636, [%r533];
	add.s64 	%rd84, %rd20, %rd83;
	shl.b64 	%rd85, %rd84, 1;
	add.s64 	%rd71, %rd23, %rd85;
	// begin inline asm
	ld.global.nc.b16 %rs13, [%rd71];
	// end inline asm
	// begin inline asm
	{  cvt.f32.f16 %f626, %rs13;}

	// end inline asm
	fma.rn.f32 	%f637, %f636, %f626, %f635;
	cvt.s64.s32 	%rd86, %r532;
	ld.shared.f32 	%f638, [%r533+4];
	add.s64 	%rd87, %rd20, %rd86;
	shl.b64 	%rd88, %rd87, 1;
	add.s64 	%rd72, %rd23, %rd88;
	// begin inline asm
	ld.global.nc.b16 %rs15, [%rd72];
	// end inline asm
	// begin inline asm
	{  cvt.f32.f16 %f627, %rs15;}

	// end inline asm
	fma.rn.f32 	%f639, %f638, %f627, %f637;
	cvt.s64.s32 	%rd89, %r534;
	ld.shared.f32 	%f640, [%r533+8];
	add.s64 	%rd90, %rd20, %rd89;
	shl.b64 	%rd91, %rd90, 1;
	add.s64 	%rd73, %rd23, %rd91;
	// begin inline asm
	ld.global.nc.b16 %rs17, [%rd73];
	// end inline asm
	// begin inline asm
	{  cvt.f32.f16 %f628, %rs17;}

	// end inline asm
	fma.rn.f32 	%f641, %f640, %f628, %f639;
	cvt.s64.s32 	%rd92, %r535;
	ld.shared.f32 	%f642, [%r533+12];
	add.s64 	%rd93, %rd20, %rd92;
	shl.b64 	%rd94, %rd93, 1;
	add.s64 	%rd74, %rd23, %rd94;
	// begin inline asm
	ld.global.nc.b16 %rs19, [%rd74];
	// end inline asm
	// begin inline asm
	{  cvt.f32.f16 %f629, %rs19;}

	// end inline asm
	fma.rn.f32 	%f643, %f642, %f629, %f641;
	cvt.s64.s32 	%rd95, %r536;
	ld.shared.f32 	%f644, [%r533+16];
	add.s64 	%rd96, %rd20, %rd95;
	shl.b64 	%rd97, %rd96, 1;
	add.s64 	%rd75, %rd23, %rd97;
	// begin inline asm
	ld.global.nc.b16 %rs21, [%rd75];
	// end inline asm
	// begin inline asm
	{  cvt.f32.f16 %f630, %rs21;}

	// end inline asm
	fma.rn.f32 	%f645, %f644, %f630, %f643;
	cvt.s64.s32 	%rd98, %r537;
	ld.shared.f32 	%f646, [%r533+20];
	add.s64 	%rd99, %rd20, %rd98;
	shl.b64 	%rd100, %rd99, 1;
	add.s64 	%rd76, %rd23, %rd100;
	// begin inline asm
	ld.global.nc.b16 %rs23, [%rd76];
	// end inline asm
	// begin inline asm
	{  cvt.f32.f16 %f631, %rs23;}

	// end inline asm
	fma.rn.f32 	%f761, %f646, %f631, %f645;
	add.s32 	%r540, %r540, 8;
	add.s32 	%r539, %r539, 8;
	add.s32 	%r538, %r538, %r60;
	add.s32 	%r537, %r537, %r60;
	add.s32 	%r536, %r536, %r60;
	add.s32 	%r535, %r535, %r60;
	add.s32 	%r534, %r534, %r60;
	add.s32 	%r533, %r533, 32;
	add.s32 	%r532, %r532, %r60;
	add.s32 	%r531, %r531, %r60;
	add.s32 	%r530, %r530, %r60;
	setp.ne.s32 	%p55, %r539, 0;
	@%p55 bra 	$L__BB3_73;
	add.s32 	%r529, %r540, 4;
$L__BB3_75:
	setp.eq.s32 	%p56, %r64, 0;
	@%p56 bra 	$L__BB3_83;
	setp.lt.u32 	%p57, %r64, 4;
	@%p57 bra 	$L__BB3_78;
	mul.lo.s32 	%r473, %r529, %r112;
	cvt.s64.s32 	%rd105, %r473;
	shl.b32 	%r474, %r529, 2;
	add.s32 	%r475, %r15, %r474;
	ld.shared.f32 	%f652, [%r475];
	add.s64 	%rd106, %rd20, %rd105;
	shl.b64 	%rd107, %rd106, 1;
	add.s64 	%rd101, %rd23, %rd107;
	// begin inline asm
	ld.global.nc.b16 %rs25, [%rd101];
	// end inline asm
	// begin inline asm
	{  cvt.f32.f16 %f648, %rs25;}

	// end inline asm
	fma.rn.f32 	%f653, %f652, %f648, %f761;
	add.s32 	%r476, %r473, %r112;
	cvt.s64.s32 	%rd108, %r476;
	ld.shared.f32 	%f654, [%r475+4];
	add.s64 	%rd109, %rd20, %rd108;
	shl.b64 	%rd110, %rd109, 1;
	add.s64 	%rd102, %rd23, %rd110;
	// begin inline asm
	ld.global.nc.b16 %rs27, [%rd102];
	// end inline asm
	// begin inline asm
	{  cvt.f32.f16 %f649, %rs27;}

	// end inline asm
	fma.rn.f32 	%f655, %f654, %f649, %f653;
	add.s32 	%r477, %r476, %r112;
	cvt.s64.s32 	%rd111, %r477;
	ld.shared.f32 	%f656, [%r475+8];
	add.s64 	%rd112, %rd20, %rd111;
	shl.b64 	%rd113, %rd112, 1;
	add.s64 	%rd103, %rd23, %rd113;
	// begin inline asm
	ld.global.nc.b16 %rs29, [%rd103];
	// end inline asm
	// begin inline asm
	{  cvt.f32.f16 %f650, %rs29;}

	// end inline asm
	fma.rn.f32 	%f657, %f656, %f650, %f655;
	add.s32 	%r478, %r477, %r112;
	cvt.s64.s32 	%rd114, %r478;
	ld.shared.f32 	%f658, [%r475+12];
	add.s64 	%rd115, %rd20, %rd114;
	shl.b64 	%rd116, %rd115, 1;
	add.s64 	%rd104, %rd23, %rd116;
	// begin inline asm
	ld.global.nc.b16 %rs31, [%rd104];
	// end inline asm
	// begin inline asm
	{  cvt.f32.f16 %f651, %rs31;}

	// end inline asm
	fma.rn.f32 	%f761, %f658, %f651, %f657;
	add.s32 	%r529, %r529, 4;
$L__BB3_78:
	and.b32  	%r479, %r57, 3;
	setp.eq.s32 	%p58, %r479, 0;
	@%p58 bra 	$L__BB3_83;
	setp.eq.s32 	%p59, %r58, 0;
	@%p59 bra 	$L__BB3_81;
	mul.lo.s32 	%r480, %r529, %r112;
	cvt.s64.s32 	%rd119, %r480;
	shl.b32 	%r481, %r529, 2;
	add.s32 	%r482, %r15, %r481;
	ld.shared.f32 	%f662, [%r482];
	add.s64 	%rd120, %rd20, %rd119;
	shl.b64 	%rd121, %rd120, 1;
	add.s64 	%rd117, %rd23, %rd121;
	// begin inline asm
	ld.global.nc.b16 %rs33, [%rd117];
	// end inline asm
	// begin inline asm
	{  cvt.f32.f16 %f660, %rs33;}

	// end inline asm
	fma.rn.f32 	%f663, %f662, %f660, %f761;
	add.s32 	%r483, %r480, %r112;
	cvt.s64.s32 	%rd122, %r483;
	ld.shared.f32 	%f664, [%r482+4];
	add.s64 	%rd123, %rd20, %rd122;
	shl.b64 	%rd124, %rd123, 1;
	add.s64 	%rd118, %rd23, %rd124;
	// begin inline asm
	ld.global.nc.b16 %rs35, [%rd118];
	// end inline asm
	// begin inline asm
	{  cvt.f32.f16 %f661, %rs35;}

	// end inline asm
	fma.rn.f32 	%f761, %f664, %f661, %f663;
	add.s32 	%r529, %r529, 2;
$L__BB3_81:
	setp.ne.s32 	%p60, %r59, 0;
	@%p60 bra 	$L__BB3_83;
	mul.lo.s32 	%r484, %r529, %r112;
	cvt.s64.s32 	%rd126, %r484;
	shl.b32 	%r485, %r529, 2;
	add.s32 	%r486, %r15, %r485;
	ld.shared.f32 	%f666, [%r486];
	add.s64 	%rd127, %rd20, %rd126;
	shl.b64 	%rd128, %rd127, 1;
	add.s64 	%rd125, %rd23, %rd128;
	// begin inline asm
	ld.global.nc.b16 %rs37, [%rd125];
	// end inline asm
	// begin inline asm
	{  cvt.f32.f16 %f665, %rs37;}

	// end inline asm
	fma.rn.f32 	%f761, %f666, %f665, %f761;
$L__BB3_83:
	cvt.u32.u64 	%r487, %rd19;
	mul.f32 	%f667, %f64, %f761;
	// begin inline asm
	{  cvt.rn.f16.f32 %rs39, %f667;}

	// end inline asm
	add.s64 	%rd129, %rd19, %rd3;
	shl.b64 	%rd130, %rd129, 1;
	add.s64 	%rd131, %rd1, %rd130;
	st.global.u16 	[%rd131], %rs39;
	add.s32 	%r523, %r487, 256;
	setp.lt.s32 	%p61, %r523, %r110;
	@%p61 bra 	$L__BB3_68;
$L__BB3_84:
	ret;

}
	// .globl	_ZN9optimized49flash_attention_decode_kernel_fp16_online_softmaxEPK6__halfS2_S2_PS0_PKiiiiiif
.visible .entry _ZN9optimized49flash_attention_decode_kernel_fp16_online_softmaxEPK6__halfS2_S2_PS0_PKiiiiiif(
	.param .u64 .ptr .align 1 _ZN9optimized49flash_attention_decode_kernel_fp16_online_softmaxEPK6__halfS2_S2_PS0_PKiiiiiif_param_0,
	.param .u64 .ptr .align 1 _ZN9optimized49flash_attention_decode_kernel_fp16_online_softmaxEPK6__halfS2_S2_PS0_PKiiiiiif_param_1,
	.param .u64 .ptr .align 1 _ZN9optimized49flash_attention_decode_kernel_fp16_online_softmaxEPK6__halfS2_S2_PS0_PKiiiiiif_param_2,
	.param .u64 .ptr .align 1 _ZN9optimized49flash_attention_decode_kernel_fp16_online_softmaxEPK6__halfS2_S2_PS0_PKiiiiiif_param_3,
	.param .u64 .ptr .align 1 _ZN9optimized49flash_attention_decode_kernel_fp16_online_softmaxEPK6__halfS2_S2_PS0_PKiiiiiif_param_4,
	.param .u32 _ZN9optimized49flash_attention_decode_kernel_fp16_online_softmaxEPK6__halfS2_S2_PS0_PKiiiiiif_param_5,
	.param .u32 _ZN9optimized49flash_attention_decode_kernel_fp16_online_softmaxEPK6__halfS2_S2_PS0_PKiiiiiif_param_6,
	.param .u32 _ZN9optimized49flash_attention_decode_kernel_fp16_online_softmaxEPK6__halfS2_S2_PS0_PKiiiiiif_param_7,
	.param .u32 _ZN9optimized49flash_attention_decode_kernel_fp16_online_softmaxEPK6__halfS2_S2_PS0_PKiiiiiif_param_8,
	.param .u32 _ZN9optimized49flash_attention_decode_kernel_fp16_online_softmaxEPK6__halfS2_S2_PS0_PKiiiiiif_param_9,
	.param .f32 _ZN9optimized49flash_attention_decode_kernel_fp16_online_softmaxEPK6__halfS2_S2_PS0_PKiiiiiif_param_10
)
{
	.reg .pred 	%p<47>;
	.reg .b16 	%rs<32>;
	.reg .b32 	%r<431>;
	.reg .b32 	%f<626>;
	.reg .b64 	%rd<114>;

	ld.param.u64 	%rd11, [_ZN9optimized49flash_attention_decode_kernel_fp16_online_softmaxEPK6__halfS2_S2_PS0_PKiiiiiif_param_0];
	ld.param.u64 	%rd13, [_ZN9optimized49flash_attention_decode_kernel_fp16_online_softmaxEPK6__halfS2_S2_PS0_PKiiiiiif_param_2];
	ld.param.u64 	%rd15, [_ZN9optimized49flash_attention_decode_kernel_fp16_online_softmaxEPK6__halfS2_S2_PS0_PKiiiiiif_param_4];
	ld.param.u32 	%r56, [_ZN9optimized49flash_attention_decode_kernel_fp16_online_softmaxEPK6__halfS2_S2_PS0_PKiiiiiif_param_5];
	ld.param.u32 	%r53, [_ZN9optimized49flash_attention_decode_kernel_fp16_online_softmaxEPK6__halfS2_S2_PS0_PKiiiiiif_param_7];
	ld.param.u32 	%r54, [_ZN9optimized49flash_attention_decode_kernel_fp16_online_softmaxEPK6__halfS2_S2_PS0_PKiiiiiif_param_8];
	ld.param.u32 	%r55, [_ZN9optimized49flash_attention_decode_kernel_fp16_online_softmaxEPK6__halfS2_S2_PS0_PKiiiiiif_param_9];
	mov.u32 	%r1, %ctaid.x;
	mov.u32 	%r2, %tid.x;
	setp.ge.s32 	%p1, %r1, %r56;
	@%p1 bra 	$L__BB4_50;
	cvta.to.global.u64 	%rd16, %rd15;
	cvta.to.global.u64 	%rd1, %rd11;
	ld.volatile.global.u32 	%r3, [%rd16];
	div.s32 	%r4, %r1, %r54;
	mul.lo.s32 	%r57, %r53, %r1;
	cvt.s64.s32 	%rd2, %r57;
	shr.u32 	%r58, %r53, 31;
	add.s32 	%r59, %r53, %r58;
	shr.s32 	%r5, %r59, 1;
	setp.ge.s32 	%p2, %r2, %r5;
	@%p2 bra 	$L__BB4_8;
	shl.b64 	%rd17, %rd2, 1;
	add.s64 	%rd3, %rd1, %rd17;
	not.b32 	%r60, %r2;
	add.s32 	%r6, %r5, %r60;
	and.b32  	%r61, %r6, 384;
	setp.eq.s32 	%p3, %r61, 384;
	mov.u32 	%r416, %r2;
	@%p3 bra 	$L__BB4_5;
	shr.u32 	%r63, %r6, 7;
	add.s32 	%r64, %r63, 1;
	and.b32  	%r7, %r64, 3;
	mov.b32 	%r415, 0;
	mov.u32 	%r66, _ZN9optimized8smem_rawE;
	mov.u32 	%r416, %r2;
$L__BB4_4:
	.pragma "nounroll";
	shl.b32 	%r65, %r416, 2;
	add.s32 	%r67, %r66, %r65;
	mul.wide.u32 	%rd18, %r416, 4;
	add.s64 	%rd19, %rd3, %rd18;
	ld.global.nc.u32 	%r68, [%rd19];
	st.shared.u32 	[%r67], %r68;
	add.s32 	%r416, %r416, 128;
	add.s32 	%r415, %r415, 1;
	setp.ne.s32 	%p4, %r415, %r7;
	@%p4 bra 	$L__BB4_4;
$L__BB4_5:
	setp.lt.u32 	%p5, %r6, 384;
	@%p5 bra 	$L__BB4_8;
	mov.u32 	%r70, _ZN9optimized8smem_rawE;
$L__BB4_7:
	shl.b32 	%r69, %r416, 2;
	add.s32 	%r71, %r70, %r69;
	mul.wide.u32 	%rd20, %r416, 4;
	add.s64 	%rd21, %rd3, %rd20;
	ld.global.nc.u32 	%r72, [%rd21];
	st.shared.u32 	[%r71], %r72;
	ld.global.nc.u32 	%r73, [%rd21+512];
	st.shared.u32 	[%r71+512], %r73;
	ld.global.nc.u32 	%r74, [%rd21+1024];
	st.shared.u32 	[%r71+1024], %r74;
	ld.global.nc.u32 	%r75, [%rd21+1536];
	st.shared.u32 	[%r71+1536], %r75;
	add.s32 	%r416, %r416, 512;
	setp.lt.s32 	%p6, %r416, %r5;
	@%p6 bra 	$L__BB4_7;
$L__BB4_8:
	bar.sync 	0;
	setp.lt.s32 	%p7, %r3, 0;
	mov.f32 	%f624, 0f00000000;
	mov.f32 	%f623, %f624;
	@%p7 bra 	$L__BB4_48;
	shl.b32 	%r77, %r53, 1;
	mov.u32 	%r78, _ZN9optimized8smem_rawE;
	add.s32 	%r15, %r78, %r77;
	mul.lo.s32 	%r79, %r4, %r53;
	cvt.s64.s32 	%rd4, %r79;
	shr.s32 	%r80, %r53, 31;
	shr.u32 	%r81, %r80, 29;
	add.s32 	%r82, %r53, %r81;
	shr.s32 	%r83, %r82, 3;
	cvt.u64.u32 	%rd22, %r2;
	add.s64 	%rd5, %rd4, %rd22;
	add.s32 	%r16, %r83, -1;
	and.b32  	%r17, %r83, 7;
	and.b32  	%r18, %r83, 3;
	and.b32  	%r19, %r83, 268435448;
	and.b32  	%r20, %r83, 1;
	neg.s32 	%r21, %r19;
	mov.f32 	%f593, 0fFF7FFFFF;
	mov.f32 	%f623, 0f00000000;
	mov.b32 	%r418, 0;
	mov.u32 	%r419, %r418;
	mov.f32 	%f624, %f623;
$L__BB4_10:
	mov.f32 	%f3, %f593;
	mov.u32 	%r23, %r419;
	add.s32 	%r419, %r23, 256;
	add.s32 	%r84, %r3, 1;
	min.s32 	%r25, %r419, %r84;
	sub.s32 	%r26, %r25, %r23;
	setp.ge.s32 	%p8, %r2, %r26;
	mov.f32 	%f612, 0fFF7FFFFF;
	@%p8 bra 	$L__BB4_26;
	mov.f32 	%f612, 0fFF7FFFFF;
	mov.u32 	%r420, %r2;
$L__BB4_12:
	setp.lt.s32 	%p9, %r53, 8;
	add.s32 	%r85, %r420, %r23;
	mul.lo.s32 	%r86, %r85, %r55;
	cvt.s64.s32 	%rd23, %r86;
	add.s64 	%rd6, %rd23, %rd4;
	mov.f32 	%f611, 0f00000000;
	@%p9 bra 	$L__BB4_25;
	setp.lt.u32 	%p10, %r16, 7;
	mov.f32 	%f610, 0f00000000;
	mov.b32 	%r424, 0;
	mov.f32 	%f609, %f610;
	@%p10 bra 	$L__BB4_16;
	ld.param.u64 	%rd110, [_ZN9optimized49flash_attention_decode_kernel_fp16_online_softmaxEPK6__halfS2_S2_PS0_PKiiiiiif_param_1];
	shl.b64 	%rd24, %rd6, 1;
	add.s64 	%rd25, %rd110, %rd24;
	add.s64 	%rd113, %rd25, 64;
	mov.u32 	%r89, _ZN9optimized8smem_rawE;
	add.s32 	%r421, %r89, 64;
	mov.f32 	%f610, 0f00000000;
	mov.u32 	%r422, %r21;
$L__BB4_15:
	.pragma "nounroll";
	ld.shared.v4.u32 	{%r91, %r95, %r99, %r103}, [%r421+-64];
	add.s64 	%rd26, %rd113, -64;
	// begin inline asm
	ld.global.nc.v4.f32 {%f70,%f71,%f72,%f73}, [%rd26];
	// end inline asm
	// begin inline asm
	{.reg .f16 low,high;
  mov.b32 {low,high},%r91;
  cvt.f32.f16 %f74, low;}

	// end inline asm
	// begin inline asm
	{.reg .f16 low,high;
  mov.b32 {low,high},%r91;
  cvt.f32.f16 %f75, high;}

	// end inline asm
	mov.b32 	%r93, %f70;
	// begin inline asm
	{.reg .f16 low,high;
  mov.b32 {low,high},%r93;
  cvt.f32.f16 %f76, low;}

	// end inline asm
	// begin inline asm
	{.reg .f16 low,high;
  mov.b32 {low,high},%r93;
  cvt.f32.f16 %f77, high;}

	// end inline asm
	fma.rn.f32 	%f230, %f74, %f76, %f609;
	fma.rn.f32 	%f231, %f75, %f77, %f610;
	// begin inline asm
	{.reg .f16 low,high;
  mov.b32 {low,high},%r95;
  cvt.f32.f16 %f78, low;}

	// end inline asm
	// begin inline asm
	{.reg .f16 low,high;
  mov.b32 {low,high},%r95;
  cvt.f32.f16 %f79, high;}

	// end inline asm
	mov.b32 	%r97, %f71;
	// begin inline asm
	{.reg .f16 low,high;
  mov.b32 {low,high},%r97;
  cvt.f32.f16 %f80, low;}

	// end inline asm
	// begin inline asm
	{.reg .f16 low,high;
  mov.b32 {low,high},%r97;
  cvt.f32.f16 %f81, high;}

	// end inline asm
	fma.rn.f32 	%f232, %f78, %f80, %f230;
	fma.rn.f32 	%f233, %f79, %f81, %f231;
	// begin inline asm
	{.reg .f16 low,high;
  mov.b32 {low,high},%r99;
  cvt.f32.f16 %f82, low;}

	// end inline asm
	// begin inline asm
	{.reg .f16 low,high;
  mov.b32 {low,high},%r99;
  cvt.f32.f16 %f83, high;}

	// end inline asm
	mov.b32 	%r101, %f72;
	// begin inline asm
	{.reg .f16 low,high;
  mov.b32 {low,high},%r101;
  cvt.f32.f16 %f84, low;}

	// end inline asm
	// begin inline asm
	{.reg .f16 low,high;
  mov.b32 {low,high},%r101;
  cvt.f32.f16 %f85, high;}

	// end inline asm
	fma.rn.f32 	%f234, %f82, %f84, %f232;
	fma.rn.f32 	%f235, %f83, %f85, %f233;
	// begin inline asm
	{.reg .f16 low,high;
  mov.b32 {low,high},%r103;
  cvt.f32.f16 %f86, low;}

	// end inline asm
	// begin inline asm
	{.reg .f16 low,high;
  mov.b32 {low,high},%r103;
  cvt.f32.f16 %f87, high;}

	// end inline asm
	mov.b32 	%r105, %f73;
	// begin inline asm
	{.reg .f16 low,high;
  mov.b32 {low,high},%r105;
  cvt.f32.f16 %f88, low;}

	// end inline asm
	// begin inline asm
	{.reg .f16 low,high;
  mov.b32 {low,high},%r105;
  cvt.f32.f16 %f89, high;}

	// end inline asm
	fma.rn.f32 	%f236, %f86, %f88, %f234;
	fma.rn.f32 	%f237, %f87, %f89, %f235;
	ld.shared.v4.u32 	{%r107, %r111, %r115, %r119}, [%r421+-48];
	add.s64 	%rd27, %rd113, -48;
	// begin inline asm
	ld.global.nc.v4.f32 {%f90,%f91,%f92,%f93}, [%rd27];
	// end inline asm
	// begin inline asm
	{.reg .f16 low,high;
  mov.b32 {low,high},%r107;
  cvt.f32.f16 %f94, low;}

	// end inline asm
	// begin inline asm
	{.reg .f16 low,high;
  mov.b32 {low,high},%r107;
  cvt.f32.f16 %f95, high;}

	// end inline asm
	mov.b32 	%r109, %f90;
	// begin inline asm
	{.reg .f16 low,high;
  mov.b32 {low,high},%r109;
  cvt.f32.f16 %f96, low;}

	// end inline asm
	// begin inline asm
	{.reg .f16 low,high;
  mov.b32 {low,high},%r109;
  cvt.f32.f16 %f97, high;}

	// end inline asm
	fma.rn.f32 	%f238, %f94, %f96, %f236;
	fma.rn.f32 	%f239, %f95, %f97, %f237;
	// begin inline asm
	{.reg .f16 low,high;
  mov.b32 {low,high},%r111;
  cvt.f32.f16 %f98, low;}

	// end inline asm
	// begin inline asm
	{.reg .f16 low,high;
  mov.b32 {low,high},%r111;
  cvt.f32.f16 %f99, high;}

	// end inline asm
	mov.b32 	%r113, %f91;
	// begin inline asm
	{.reg .f16 low,high;
  mov.b32 {low,high},%r113;
  cvt.f32.f16 %f100, low;}

	// end inline asm
	// begin inline asm
	{.reg .f16 low,high;
  mov.b32 {low,high},%r113;
  cvt.f32.f16 %f101, high;}

	// end inline asm
	fma.rn.f32 	%f240, %f98, %f100, %f238;
	fma.rn.f32 	%f241, %f99, %f101, %f239;
	// begin inline asm
	{.reg .f16 low,high;
  mov.b32 {low,high},%r115;
  cvt.f32.f16 %f102, low;}

	// end inline asm
	// begin inline asm
	{.reg .f16 low,high;
  mov.b32 {low,high},%r115;
  cvt.f32.f16 %f103, high;}

	// end inline asm
	mov.b32 	%r117, %f92;
	// begin inline asm
	{.reg .f16 low,high;
  mov.b32 {low,high},%r117;
  cvt.f32.f16 %f104, low;}

	// end inline asm
	// begin inline asm
	{.reg .f16 low,high;
  mov.b32 {low,high},%r117;
  cvt.f32.f16 %f105, high;}

	// end inline asm
	fma.rn.f32 	%f242, %f102, %f104, %f240;
	fma.rn.f32 	%f243, %f103, %f105, %f241;
	// begin inline asm
	{.reg .f16 low,high;
  mov.b32 {low,high},%r119;
  cvt.f32.f16 %f106, low;}

	// end inline asm
	// begin inline asm
	{.reg .f16 low,high;
  mov.b32 {low,high},%r119;
  cvt.f32.f16 %f107, high;}

	// end inline asm
	mov.b32 	%r121, %f93;
	// begin inline asm
	{.reg .f16 low,high;
  mov.b32 {low,high},%r121;
  cvt.f32.f16 %f108, low;}

	// end inline asm
	// begin inline asm
	{.reg .f16 low,high;
  mov.b32 {low,high},%r121;
  cvt.f32.f16 %f109, high;}

	// end inline asm
	fma.rn.f32 	%f244, %f106, %f108, %f242;
	fma.rn.f32 	%f245, %f107, %f109, %f243;
	ld.shared.v4.u32 	{%r123, %r127, %r131, %r135}, [%r421+-32];
	add.s64 	%rd28, %rd113, -32;
	// begin inline asm
	ld.global.nc.v4.f32 {%f110,%f111,%f112,%f113}, [%rd28];
	// end inline asm
	// begin inline asm
	{.reg .f16 low,high;
  mov.b32 {low,high},%r123;
  cvt.f32.f16 %f114, low;}

	// end inline asm
	// begin inline asm
	{.reg .f16 low,high;
  mov.b32 {low,high},%r123;
  cvt.f32.f16 %f115, high;}

	// end inline asm
	mov.b32 	%r125, %f110;
	// begin inline asm
	{.reg .f16 low,high;
  mov.b32 {low,high},%r125;
  cvt.f32.f16 %f116, low;}

	// end inline asm
	// begin inline asm
	{.reg .f16 low,high;
  mov.b32 {low,high},%r125;
  cvt.f32.f16 %f117, high;}

	// end inline asm
	fma.rn.f32 	%f246, %f114, %f116, %f244;
	fma.rn.f32 	%f247, %f115, %f117, %f245;
	// begin inline asm
	{.reg .f16 low,high;
  mov.b32 {low,high},%r127;
  cvt.f32.f16 %f118, low;}

	// end inline asm
	// begin inline asm
	{.reg .f16 low,high;
  mov.b32 {low,high},%r127;
  cvt.f32.f16 %f119, high;}

	// end inline asm
	mov.b32 	%r129, %f111;
	// begin inline asm
	{.reg .f16 low,high;
  mov.b32 {low,high},%r129;
  cvt.f32.f16 %f120, low;}

	// end inline asm
	// begin inline asm
	{.reg .f16 low,high;
  mov.b32 {low,high},%r129;
  cvt.f32.f16 %f121, high;}

	// end inline asm
	fma.rn.f32 	%f248, %f118, %f120, %f246;
	fma.rn.f32 	%f249, %f119, %f121, %f247;
	// begin inline asm
	{.reg .f16 low,high;
  mov.b32 {low,high},%r131;
  cvt.f32.f16 %f122, low;}

	// end inline asm
	// begin inline asm
	{.reg .f16 low,high;
  mov.b32 {low,high},%r131;
  cvt.f32.f16 %f123, high;}

	// end inline asm
	mov.b32 	%r133, %f112;
	// begin inline asm
	{.reg .f16 low,high;
  mov.b32 {low,high},%r133;
  cvt.f32.f16 %f124, low;}

	// end inline asm
	// begin inline asm
	{.reg .f16 low,high;
  mov.b32 {low,high},%r133;
  cvt.f32.f16 %f125, high;}

	// end inline asm
	fma.rn.f32 	%f250, %f122, %f124, %f248;
	fma.rn.f32 	%f251, %f123, %f125, %f249;
	// begin inline asm
	{.reg .f16 low,high;
  mov.b32 {low,high},%r135;
  cvt.f32.f16 %f126, low;}

	// end inline asm
	// begin inline asm
	{.reg .f16 low,high;
  mov.b32 {low,high},%r135;
  cvt.f32.f16 %f127, high;}

	// end inline asm
	mov.b32 	%r137, %f113;
	// begin inline asm
	{.reg .f16 low,high;
  mov.b32 {low,high},%r137;
  cvt.f32.f16 %f128, low;}

	// end inline asm
	// begin inline asm
	{.reg .f16 low,high;
  mov.b32 {low,high},%r137;
  cvt.f32.f16 %f129, high;}

	// end inline asm
	fma.rn.f32 	%f252, %f126, %f128, %f250;
	fma.rn.f32 	%f253, %f127, %f129, %f251;
	ld.shared.v4.u32 	{%r139, %r143, %r147, %r151}, [%r421+-16];
	add.s64 	%rd29, %rd113, -16;
	// begin inline asm
	ld.global.nc.v4.f32 {%f130,%f131,%f132,%f133}, [%rd29];
	// end inline asm
	// begin inline asm
	{.reg .f16 low,high;
  mov.b32 {low,high},%r139;
  cvt.f32.f16 %f134, low;}

	// end inline asm
	// begin inline asm
	{.reg .f16 low,high;
  mov.b32 {low,high},%r139;
  cvt.f32.f16 %f135, high;}

	// end inline asm
	mov.b32 	%r141, %f130;
	// begin inline asm
	{.reg .f16 low,high;
  mov.b32 {low,high},%r141;
  cvt.f32.f16 %f136, low;}

	// end inline asm
	// begin inline asm
	{.reg .f16 low,high;
  mov.b32 {low,high},%r141;
  cvt.f32.f16 %f137, high;}

	// end inline asm
	fma.rn.f32 	%f254, %f134, %f136, %f252;
	fma.rn.f32 	%f255, %f135, %f137, %f253;
	// begin inline asm
	{.reg .f16 low,high;
  mov.b32 {low,high},%r143;
  cvt.f32.f16 %f138, low;}

	// end inline asm
	// begin inline asm
	{.reg .f16 low,high;
  mov.b32 {low,high},%r143;
  cvt.f32.f16 %f139, high;}

	// end inline asm
	mov.b32 	%r145, %f131;
	// begin inline asm
	{.reg .f16 low,high;
  mov.b32 {low,high},%r145;
  cvt.f32.f16 %f140, low;}

	// end inline asm
	// begin inline asm
	{.reg .f16 low,high;
  mov.b32 {low,high},%r145;
  cvt.f32.f16 %f141, high;}

	// end inline asm
	fma.rn.f32 	%f256, %f138, %f140, %f254;
	fma.rn.f32 	%f257, %f139, %f141, %f255;
	// begin inline asm
	{.reg .f16 low,high;
  mov.b32 {low,high},%r147;
  cvt.f32.f16 %f142, low;}

	// end inline asm
	// begin inline asm
	{.reg .f16 low,high;
  mov.b32 {low,high},%r147;
  cvt.f32.f16 %f143, high;}

	// end inline asm
	mov.b32 	%r149, %f132;
	// begin inline asm
	{.reg .f16 low,high;
  mov.b32 {low,high},%r149;
  cvt.f32.f16 %f144, low;}

	// end inline asm
	// begin inline asm
	{.reg .f16 low,high;
  mov.b32 {low,high},%r149;
  cvt.f32.f16 %f145, high;}

	// end inline asm
	fma.rn.f32 	%f258, %f142, %f144, %f256;
	fma.rn.f32 	%f259, %f143, %f145, %f257;
	// begin inline asm
	{.reg .f16 low,high;
  mov.b32 {low,high},%r151;
  cvt.f32.f16 %f146, low;}

	// end inline asm
	// begin inline asm
	{.reg .f16 low,high;
  mov.b32 {low,high},%r151;
  cvt.f32.f16 %f147, high;}

	// end inline asm
	mov.b32 	%r153, %f133;
	// begin inline asm
	{.reg .f16 low,high;
  mov.b32 {low,high},%r153;
  cvt.f32.f16 %f148, low;}

	// end inline asm
	// begin inline asm
	{.reg .f16 low,high;
  mov.b32 {low,high},%r153;
  cvt.f32.f16 %f149, high;}

	// end inline asm
	fma.rn.f32 	%f260, %f146, %f148, %f258;
	fma.rn.f32 	%f261, %f147, %f149, %f259;
	ld.shared.v4.u32 	{%r155, %r159, %r163, %r167}, [%r421];
	// begin inline asm
	ld.global.nc.v4.f32 {%f150,%f151,%f152,%f153}, [%rd113];
	// end inline asm
	// begin inline asm
	{.reg .f16 low,high;
  mov.b32 {low,high},%r155;
  cvt.f32.f16 %f154, low;}

	// end inline asm
	// begin inline asm
	{.reg .f16 low,high;
  mov.b32 {low,high},%r155;
  cvt.f32.f16 %f155, high;}

	// end inline asm
	mov.b32 	%r157, %f150;
	// begin inline asm
	{.reg .f16 low,high;
  mov.b32 {low,high},%r157;
  cvt.f32.f16 %f156, low;}

	// end inline asm
	// begin inline asm
	{.reg .f16 low,high;
  mov.b32 {low,high},%r157;
  cvt.f32.f16 %f157, high;}

	// end inline asm
	fma.rn.f32 	%f262, %f154, %f156, %f260;
	fma.rn.f32 	%f263, %f155, %f157, %f261;
	// begin inline asm
	{.reg .f16 low,high;
  mov.b32 {low,high},%r159;
  cvt.f32.f16 %f158, low;}

	// end inline asm
	// begin inline asm
	{.reg .f16 low,high;
  mov.b32 {low,high},%r159;
  cvt.f32.f16 %f159, high;}

	// end inline asm
	mov.b32 	%r161, %f151;
	// begin inline asm
	{.reg .f16 low,high;
  mov.b32 {low,high},%r161;
  cvt.f32.f16 %f160, low;}

	// end inline asm
	// begin inline asm
	{.reg .f16 low,high;
  mov.b32 {low,high},%r161;
  cvt.f32.f16 %f161, high;}

	// end inline asm
	fma.rn.f32 	%f264, %f158, %f160, %f262;
	fma.rn.f32 	%f265, %f159, %f161, %f263;
	// begin inline asm
	{.reg .f16 low,high;
  mov.b32 {low,high},%r163;
  cvt.f32.f16 %f162, low;}

	// end inline asm
	// begin inline asm
	{.reg .f16 low,high;
  mov.b32 {low,high},%r163;
  cvt.f32.f16 %f163, high;}

	// end inline asm
	mov.b32 	%r165, %f152;
	// begin inline asm
	{.reg .f16 low,high;
  mov.b32 {low,high},%r165;
  cvt.f32.f16 %f164, low;}

	// end inline asm
	// begin inline asm
	{.reg .f16 low,high;
  mov.b32 {low,high},%r165;
  cvt.f32.f16 %f165, high;}

	// end inline asm
	fma.rn.f32 	%f266, %f162, %f164, %f264;
	fma.rn.f32 	%f267, %f163, %f165, %f265;
	// begin inline asm
	{.reg .f16 low,high;
  mov.b32 {low,high},%r167;
  cvt.f32.f16 %f166, low;}

	// end inline asm
	// begin inline asm
	{.reg .f16 low,high;
  mov.b32 {low,high},%r167;
  cvt.f32.f16 %f167, high;}

	// end inline asm
	mov.b32 	%r169, %f153;
	// begin inline asm
	{.reg .f16 low,high;
  mov.b32 {low,high},%r169;
  cvt.f32.f16 %f168, low;}

	// end inline asm
	// begin inline asm
	{.reg .f16 low,high;
  mov.b32 {low,high},%r169;
  cvt.f32.f16 %f169, high;}

	// end inline asm
	fma.rn.f32 	%f268, %f166, %f168, %f266;
	fma.rn.f32 	%f269, %f167, %f169, %f267;
	ld.shared.v4.u32 	{%r171, %r175, %r179, %r183}, [%r421+16];
	add.s64 	%rd31, %rd113, 16;
	// begin inline asm
	ld.global.nc.v4.f32 {%f170,%f171,%f172,%f173}, [%rd31];
	// end inline asm
	// begin inline asm
	{.reg .f16 low,high;
  mov.b32 {low,high},%r171;
  cvt.f32.f16 %f174, low;}

	// end inline asm
	// begin inline asm
	{.reg .f16 low,high;
  mov.b32 {low,high},%r171;
  cvt.f32.f16 %f175, high;}

	// end inline asm
	mov.b32 	%r173, %f170;
	// begin inline asm
	{.reg .f16 low,high;
  mov.b32 {low,high},%r173;
  cvt.f32.f16 %f176, low;}

	// end inline asm
	// begin inline asm
	{.reg .f16 low,high;
  mov.b32 {low,high},%r173;
  cvt.f32.f16 %f177, high;}

	// end inline asm
	fma.rn.f32 	%f270, %f174, %f176, %f268;
	fma.rn.f32 	%f271, %f175, %f177, %f269;
	// begin inline asm
	{.reg .f16 low,high;
  mov.b32 {low,high},%r175;
  cvt.f32.f16 %f178, low;}

	// end inline asm
	// begin inline asm
	{.reg .f16 low,high;
  mov.b32 {low,high},%r175;
  cvt.f32.f16 %f179, high;}

	// end inline asm
	mov.b32 	%r177, %f171;
	// begin inline asm
	{.reg .f16 low,high;
  mov.b32 {low,high},%r177;
  cvt.f32.f16 %f180, low;}

	// end inline asm
	// begin inline asm
	{.reg .f16 low,high;
  mov.b32 {low,high},%r177;
  cvt.f32.f16 %f181, high;}

	// end inline asm
	fma.rn.f32 	%f272, %f178, %f180, %f270;
	fma.rn.f32 	%f273, %f179, %f181, %f271;
	// begin inline asm
	{.reg .f16 low,high;
  mov.b32 {low,high},%r179;
  cvt.f32.f16 %f182, low;}

	// end inline asm
	// begin inline asm
	{.reg .f16 low,high;
  mov.b32 {low,high},%r179;
  cvt.f32.f16 %f183, high;}

	// end inline asm
	mov.b32 	%r181, %f172;
	// begin inline asm
	{.reg .f16 low,high;
  mov.b32 {low,high},%r181;
  cvt.f32.f16 %f184, low;}

	// end inline asm
	// begin inline asm
	{.reg .f16 low,high;
  mov.b32 {low,high},%r181;
  cvt.f32.f16 %f185, high;}

	// end inline asm
	fma.rn.f32 	%f274, %f182, %f184, %f272;
	fma.rn.f32 	%f275, %f183, %f185, %f273;
	// begin inline asm
	{.reg .f16 low,high;
  mov.b32 {low,high},%r183;
  cvt.f32.f16 %f186, low;}

	// end inline asm
	// begin inline asm
	{.reg .f16 low,high;
  mov.b32 {low,high},%r183;
  cvt.f32.f16 %f187, high;}

	// end inline asm
	mov.b32 	%r185, %f173;
	// begin inline asm
	{.reg .f16 low,high;
  mov.b32 {low,high},%r185;
  cvt.f32.f16 %f188, low;}

	// end inline asm
	// begin inline asm
	{.reg .f16 low,high;
  mov.b32 {low,high},%r185;
  cvt.f32.f16 %f189, high;}

	// end inline asm
	fma.rn.f32 	%f276, %f186, %f188, %f274;
	fma.rn.f32 	%f277, %f187, %f189, %f275;
	ld.shared.v4.u32 	{%r187, %r191, %r195, %r199}, [%r421+32];
	add.s64 	%rd32, %rd113, 32;
	// begin inline asm
	ld.global.nc.v4.f32 {%f190,%f191,%f192,%f193}, [%rd32];
	// end inline asm
	// begin inline asm
	{.reg .f16 low,high;
  mov.b32 {low,high},%r187;
  cvt.f32.f16 %f194, low;}

	// end inline asm
	// begin inline asm
	{.reg .f16 low,high;
  mov.b32 {low,high},%r187;
  cvt.f32.f16 %f195, high;}

	// end inline asm
	mov.b32 	%r189, %f190;
	// begin inline asm
	{.reg .f16 low,high;
  mov.b32 {low,high},%r189;
  cvt.f32.f16 %f196, low;}

	// end inline asm
	// begin inline asm
	{.reg .f16 low,high;
  mov.b32 {low,high},%r189;
  cvt.f32.f16 %f197, high;}

	// end inline asm
	fma.rn.f32 	%f278, %f194, %f196, %f276;
	fma.rn.f32 	%f279, %f195, %f197, %f277;
	// begin inline asm
	{.reg .f16 low,high;
  mov.b32 {low,high},%r191;
  cvt.f32.f16 %f198, low;}

	// end inline asm
	// begin inline asm
	{.reg .f16 low,high;
  mov.b32 {low,high},%r191;
  cvt.f32.f16 %f199, high;}

	// end inline asm
	mov.b32 	%r193, %f191;
	// begin inline asm
	{.reg .f16 low,high;
  mov.b32 {low,high},%r193;
  cvt.f32.f16 %f200, low;}

	// end inline asm
	// begin inline asm
	{.reg .f16 low,high;
  mov.b32 {low,high},%r193;
  cvt.f32.f16 %f201, high;}

	// end inline asm
	fma.rn.f32 	%f280, %f198, %f200, %f278;
	fma.rn.f32 	%f281, %f199, %f201, %f279;
	// begin inline asm
	{.reg .f16 low,high;
  mov.b32 {low,high},%r195;
  cvt.f32.f16 %f202, low;}

	// end inline asm
	// begin inline asm
	{.reg .f16 low,high;
  mov.b32 {low,high},%r195;
  cvt.f32.f16 %f203, high;}

	// end inline asm
	mov.b32 	%r197, %f192;
	// begin inline asm
	{.reg .f16 low,high;
  mov.b32 {low,high},%r197;
  cvt.f32.f16 %f204, low;}

	// end inline asm
	// begin inline asm
	{.reg .f16 low,high;
  mov.b32 {low,high},%r197;
  cvt.f32.f16 %f205, high;}

	// end inline asm
	fma.rn.f32 	%f282, %f202, %f204, %f280;
	fma.rn.f32 	%f283, %f203, %f205, %f281;
	// begin inline asm
	{.reg .f16 low,high;
  mov.b32 {low,high},%r199;
  cvt.f32.f16 %f206, low;}

	// end inline asm
	// begin inline asm
	{.reg .f16 low,high;
  mov.b32 {low,high},%r199;
  cvt.f32.f16 %f207, high;}

	// end inline asm
	mov.b32 	%r201, %f193;
	// begin inline asm
	{.reg .f16 low,high;
  mov.b32 {low,high},%r201;
  cvt.f32.f16 %f208, low;}

	// end inline asm
	// begin inline asm
	{.reg .f16 low,high;
  mov.b32 {low,high},%r201;
  cvt.f32.f16 %f209, high;}

	// end inline asm
	fma.rn.f32 	%f284, %f206, %f208, %f282;
	fma.rn.f32 	%f285, %f207, %f209, %f283;
	ld.shared.v4.u32 	{%r203, %r207, %r211, %r215}, [%r421+48];
	add.s64 	%rd33, %rd113, 48;
	// begin inline asm
	ld.global.nc.v4.f32 {%f210,%f211,%f212,%f213}, [%rd33];
	// end inline asm
	// begin inline asm
	{.reg .f16 low,high;
  mov.b32 {low,high},%r203;
  cvt.f32.f16 %f214, low;}

	// end inline asm
	// begin inline asm
	{.reg .f16 low,high;
  mov.b32 {low,high},%r203;
  cvt.f32.f16 %f215, high;}

	// end inline asm
	mov.b32 	%r205, %f210;
	// begin inline asm
	{.reg .f16 low,high;
  mov.b32 {low,high},%r205;
  cvt.f32.f16 %f216, low;}

	// end inline asm
	// begin inline asm
	{.reg .f16 low,high;
  mov.b32 {low,high},%r205;
  cvt.f32.f16 %f217, high;}

	// end inline asm
	fma.rn.f32 	%f286, %f214, %f216, %f284;
	fma.rn.f32 	%f287, %f215, %f217, %f285;
	// begin inline asm
	{.reg .f16 low,high;
  mov.b32 {low,high},%r207;
  cvt.f32.f16 %f218, low;}

	// end inline asm
	// begin inline asm
	{.reg .f16 low,high;
  mov.b32 {low,high},%r207;
  cvt.f32.f16 %f219, high;}

	// end inline asm
	mov.b32 	%r209, %f211;
	// begin inline asm
	{.reg .f16 low,high;
  mov.b32 {low,high},%r209;
  cvt.f32.f16 %f220, low;}

	// end inline asm
	// begin inline asm
	{.reg .f16 low,high;
  mov.b32 {low,high},%r209;
  cvt.f32.f16 %f221, high;}

	// end inline asm
	fma.rn.f32 	%f288, %f218, %f220, %f286;
	fma.rn.f32 	%f289, %f219, %f221, %f287;
	// begin inline asm
	{.reg .f16 low,high;
  mov.b32 {low,high},%r211;
  cvt.f32.f16 %f222, low;}

	// end inline asm
	// begin inline asm
	{.reg .f16 low,high;
  mov.b32 {low,high},%r211;
  cvt.f32.f16 %f223, high;}

	// end inline asm
	mov.b32 	%r213, %f212;
	// begin inline asm
	{.reg .f16 low,high;
  mov.b32 {low,high},%r213;
  cvt.f32.f16 %f224, low;}

	// end inline asm
	// begin inline asm
	{.reg .f16 low,high;
  mov.b32 {low,high},%r213;
  cvt.f32.f16 %f225, high;}

	// end inline asm
	fma.rn.f32 	%f290, %f222, %f224, %f288;
	fma.rn.f32 	%f291, %f223, %f225, %f289;
	// begin inline asm
	{.reg .f16 low,high;
  mov.b32 {low,high},%r215;
  cvt.f32.f16 %f226, low;}

	// end inline asm
	// begin inline asm
	{.reg .f16 low,high;
  mov.b32 {low,high},%r215;
  cvt.f32.f16 %f227, high;}

	// end inline asm
	mov.b32 	%r217, %f213;
	// begin inline asm
	{.reg .f16 low,high;
  mov.b32 {low,high},%r217;
  cvt.f32.f16 %f228, low;}

	// end inline asm
	// begin inline asm
	{.reg .f16 low,high;
  mov.b32 {low,high},%r217;
  cvt.f32.f16 %f229, high;}

	// end inline asm
	fma.rn.f32 	%f609, %f226, %f228, %f290;
	fma.rn.f32 	%f610, %f227, %f229, %f291;
	add.s32 	%r422, %r422, 8;
	add.s64 	%rd113, %rd113, 128;
	add.s32 	%r421, %r421, 128;
	setp.ne.s32 	%p11, %r422, 0;
	mov.u32 	%r424, %r19;
	@%p11 bra 	$L__BB4_15;
$L__BB4_16:
	setp.eq.s32 	%p12, %r17, 0;
	@%p12 bra 	$L__BB4_24;
	ld.param.u64 	%rd111, [_ZN9optimized49flash_attention_decode_kernel_fp16_online_softmaxEPK6__halfS2_S2_PS0_PKiiiiiif_param_1];
	shl.b64 	%rd34, %rd6, 1;
	add.s64 	%rd10, %rd111, %rd34;
	add.s32 	%r218, %r17, -1;
	setp.lt.u32 	%p13, %r218, 3;
	@%p13 bra 	$L__BB4_19;
	shl.b32 	%r283, %r424, 4;
	mov.u32 	%r284, _ZN9optimized8smem_rawE;
	add.s32 	%r285, %r284, %r283;
	ld.shared.v4.u32 	{%r220, %r224, %r228, %r232}, [%r285];
	mul.wide.u32 	%rd39, %r424, 16;
	add.s64 	%rd35, %rd10, %rd39;
	// begin inline asm
	ld.global.nc.v4.f32 {%f293,%f294,%f295,%f296}, [%rd35];
	// end inline asm
	// begin inline asm
	{.reg .f16 low,high;
  mov.b32 {low,high},%r220;
  cvt.f32.f16 %f297, low;}

	// end inline asm
	// begin inline asm
	{.reg .f16 low,high;
  mov.b32 {low,high},%r220;
  cvt.f32.f16 %f298, high;}

	// end inline asm
	mov.b32 	%r222, %f293;
	// begin inline asm
	{.reg .f16 low,high;
  mov.b32 {low,high},%r222;
  cvt.f32.f16 %f299, low;}

	// end inline asm
	// begin inline asm
	{.reg .f16 low,high;
  mov.b32 {low,high},%r222;
  cvt.f32.f16 %f300, high;}

	// end inline asm
	fma.rn.f32 	%f373, %f297, %f299, %f609;
	fma.rn.f32 	%f374, %f298, %f300, %f610;
	// begin inline asm
	{.reg .f16 low,high;
  mov.b32 {low,high},%r224;
  cvt.f32.f16 %f301, low;}

	// end inline asm
	// begin inline asm
	{.reg .f16 low,high;
  mov.b32 {low,high},%r224;
  cvt.f32.f16 %f302, high;}

	// end inline asm
	mov.b32 	%r226, %f294;
	// begin inline asm
	{.reg .f16 low,high;
  mov.b32 {low,high},%r226;
  cvt.f32.f16 %f303, low;}

	// end inline asm
	// begin inline asm
	{.reg .f16 low,high;
  mov.b32 {low,high},%r226;
  cvt.f32.f16 %f304, high;}

	// end inline asm
	fma.rn.f32 	%f375, %f301, %f303, %f373;
	fma.rn.f32 	%f376, %f302, %f304, %f374;
	// begin inline asm
	{.reg .f16 low,high;
  mov.b32 {low,high},%r228;
  cvt.f32.f16 %f305, low;}

	// end inline asm
	// begin inline asm
	{.reg .f16 low,high;
  mov.b32 {low,high},%r228;
  cvt.f32.f16 %f306, high;}

	// end inline asm
	mov.b32 	%r230, %f295;
	// begin inline asm
	{.reg .f16 low,high;
  mov.b32 {low,high},%r230;
  cvt.f32.f16 %f307, low;}

	// end inline asm
	// begin inline asm
	{.reg .f16 low,high;
  mov.b32 {low,high},%r230;
  cvt.f32.f16 %f308, high;}

	// end inline asm
	fma.rn.f32 	%f377, %f305, %f307, %f375;
	fma.rn.f32 	%f378, %f306, %f308, %f376;
	// begin inline asm
	{.reg .f16 low,high;
  mov.b32 {low,high},%r232;
  cvt.f32.f16 %f309, low;}

	// end inline asm
	// begin inline asm
	{.reg .f16 low,high;
  mov.b32 {low,high},%r232;
  cvt.f32.f16 %f310, high;}

	// end inline asm
	mov.b32 	%r234, %f296;
	// begin inline asm
	{.reg .f16 low,high;
  mov.b32 {low,high},%r234;
  cvt.f32.f16 %f311, low;}

	// end inline asm
	// begin inline asm
	{.reg .f16 low,high;
  mov.b32 {low,high},%r234;
  cvt.f32.f16 %f312, high;}

	// end inline asm
	fma.rn.f32 	%f379, %f309, %f311, %f377;
	fma.rn.f32 	%f380, %f310, %f312, %f378;
	ld.shared.v4.u32 	{%r236, %r240, %r244, %r248}, [%r285+16];
	add.s64 	%rd36, %rd35, 16;
	// begin inline asm
	ld.global.nc.v4.f32 {%f313,%f314,%f315,%f316}, [%rd36];
	// end inline asm
	// begin inline asm
	{.reg .f16 low,high;
  mov.b32 {low,high},%r236;
  cvt.f32.f16 %f317, low;}

	// end inline asm
	// begin inline asm
	{.reg .f16 low,high;
  mov.b32 {low,high},%r236;
  cvt.f32.f16 %f318, high;}

	// end inline asm
	mov.b32 	%r238, %f313;
	// begin inline asm
	{.reg .f16 low,high;
  mov.b32 {low,high},%r238;
  cvt.f32.f16 %f319, low;}

	// end inline asm
	// begin inline asm
	{.reg .f16 low,high;
  mov.b32 {low,high},%r238;
  cvt.f32.f16 %f320, high;}

	// end inline asm
	fma.rn.f32 	%f381, %f317, %f319, %f379;
	fma.rn.f32 	%f382, %f318, %f320, %f380;
	// begin inline asm
	{.reg .f16 low,high;
  mov.b32 {low,high},%r240;
  cvt.f32.f16 %f321, low;}

	// end inline asm
	// begin inline asm
	{.reg .f16 low,high;
  mov.b32 {low,high},%r240;
  cvt.f32.f16 %f322, high;}

	// end inline asm
	mov.b32 	%r242, %f314;
	// begin inline asm
	{.reg .f16 low,high;
  mov.b32 {low,high},%r242;
  cvt.f32.f16 %f323, low;}

	// end inline asm
	// begin inline asm
	{.reg .f16 low,high;
  mov.b32 {low,high},%r242;
  cvt.f32.f16 %f324, high;}

	// end inline asm
	fma.rn.f32 	%f383, %f321, %f323, %f381;
	fma.rn.f32 	%f384, %f322, %f324, %f382;
	// begin inline asm
	{.reg .f16 low,high;
  mov.b32 {low,high},%r244;
  cvt.f32.f16 %f325, low;}

	// end inline asm
	// begin inline asm
	{.reg .f16 low,high;
  mov.b32 {low,high},%r244;
  cvt.f32.f16 %f326, high;}

	// end inline asm
	mov.b32 	%r246, %f315;
	// begin inline asm
	{.reg .f16 low,high;
  mov.b32 {low,high},%r246;
  cvt.f32.f16 %f327, low;}

	// end inline asm
	// begin inline asm
	{.reg .f16 low,high;
  mov.b32 {low,high},%r246;
  cvt.f32.f16 %f328, high;}

	// end inline asm
	fma.rn.f32 	%f385, %f325, %f327, %f383;
	fma.rn.f32 	%f386, %f326, %f328, %f384;
	// begin inline asm
	{.reg .f16 low,high;
  mov.b32 {low,high},%r248;
  cvt.f32.f16 %f329, low;}

	// end inline asm
	// begin inline asm
	{.reg .f16 low,high;
  mov.b32 {low,high},%r248;
  cvt.f32.f16 %f330, high;}

	// end inline asm
	mov.b32 	%r250, %f316;
	// begin inline asm
	{.reg .f16 low,high;
  mov.b32 {low,high},%r250;
  cvt.f32.f16 %f331, low;}

	// end inline asm
	// begin inline asm
	{.reg .f16 low,high;
  mov.b32 {low,high},%r250;
  cvt.f32.f16 %f332, high;}

	// end inline asm
	fma.rn.f32 	%f387, %f329, %f331, %f385;
	fma.rn.f32 	%f388, %f330, %f332, %f386;
	ld.shared.v4.u32 	{%r252, %r256, %r260, %r264}, [%r285+32];
	add.s64 	%rd37, %rd35, 32;
	// begin inline asm
	ld.global.nc.v4.f32 {%f333,%f334,%f335,%f336}, [%rd37];
	// end inline asm
	// begin inline asm
	{.reg .f16 low,high;
  mov.b32 {low,high},%r252;
  cvt.f32.f16 %f337, low;}

	// end inline asm
	// begin inline asm
	{.reg .f16 low,high;
  mov.b32 {low,high},%r252;
  cvt.f32.f16 %f338, high;}

	// end inline asm
	mov.b32 	%r254, %f333;
	// begin inline asm
	{.reg .f16 low,high;
  mov.b32 {low,high},%r254;
  cvt.f32.f16 %f339, low;}

	// end inline asm
	// begin inline asm
	{.reg .f16 low,high;
  mov.b32 {low,high},%r254;
  cvt.f32.f16 %f340, high;}

	// end inline asm
	fma.rn.f32 	%f389, %f337, %f339, %f387;
	fma.rn.f32 	%f390, %f338, %f340, %f388;
	// begin inline asm
	{.reg .f16 low,high;
  mov.b32 {low,high},%r256;
  cvt.f32.f16 %f341, low;}

	// end inline asm
	// begin inline asm
	{.reg .f16 low,high;
  mov.b32 {low,high},%r256;
  cvt.f32.f16 %f342, high;}

	// end inline asm
	mov.b32 	%r258, %f334;
	// begin inline asm
	{.reg .f16 low,high;
  mov.b32 {low,high},%r258;
  cvt.f32.f16 %f343, low;}

	// end inline asm
	// begin inline asm
	{.reg .f16 low,high;
  mov.b32 {low,high},%r258;
  cvt.f32.f16 %f344, high;}

	// end inline asm
	fma.rn.f32 	%f391, %f341, %f343, %f389;
	fma.rn.f32 	%f392, %f342, %f344, %f390;
	// begin inline asm
	{.reg .f16 low,high;
  mov.b32 {low,high},%r260;
  cvt.f32.f16 %f345, low;}

	// end inline asm
	// begin inline asm
	{.reg .f16 low,high;
  mov.b32 {low,high},%r260;
  cvt.f32.f16 %f346, high;}

	// end inline asm
	mov.b32 	%r262, %f335;
	// begin inline asm
	{.reg .f16 low,high;
  mov.b32 {low,high},%r262;
  cvt.f32.f16 %f347, low;}

	// end inline asm
	// begin inline asm
	{.reg .f16 low,high;
  mov.b32 {low,high},%r262;
  cvt.f32.f16 %f348, high;}

	// end inline asm
	fma.rn.f32 	%f393, %f345, %f347, %f391;
	fma.rn.f32 	%f394, %f346, %f348, %f392;
	// begin inline asm
	{.reg .f16 low,high;
  mov.b32 {low,high},%r264;
  cvt.f32.f16 %f349, low;}

	// end inline asm
	// begin inline asm
	{.reg .f16 low,high;
  mov.b32 {low,high},%r264;
  cvt.f32.f16 %f350, high;}

	// end inline asm
	mov.b32 	%r266, %f336;
	// begin inline asm
	{.reg .f16 low,high;
  mov.b32 {low,high},%r266;
  cvt.f32.f16 %f351, low;}

	// end inline asm
	// begin inline asm
	{.reg .f16 low,high;
  mov.b32 {low,high},%r266;
  cvt.f32.f16 %f352, high;}

	// end inline asm
	fma.rn.f32 	%f395, %f349, %f351, %f393;
	fma.rn.f32 	%f396, %f350, %f352, %f394;
	ld.shared.v4.u32 	{%r268, %r272, %r276, %r280}, [%r285+48];
	add.s64 	%rd38, %rd35, 48;
	// begin inline asm
	ld.global.nc.v4.f32 {%f353,%f354,%f355,%f356}, [%rd38];
	// end inline asm
	// begin inline asm
	{.reg .f16 low,high;
  mov.b32 {low,high},%r268;
  cvt.f32.f16 %f357, low;}

	// end inline asm
	// begin inline asm
	{.reg .f16 low,high;
  mov.b32 {low,high},%r268;
  cvt.f32.f16 %f358, high;}

	// end inline asm
	mov.b32 	%r270, %f353;
	// begin inline asm
	{.reg .f16 low,high;
  mov.b32 {low,high},%r270;
  cvt.f32.f16 %f359, low;}

	// end inline asm
	// begin inline asm
	{.reg .f16 low,high;
  mov.b32 {low,high},%r270;
  cvt.f32.f16 %f360, high;}

	// end inline asm
	fma.rn.f32 	%f397, %f357, %f359, %f395;
	fma.rn.f32 	%f398, %f358, %f360, %f396;
	// begin inline asm
	{.reg .f16 low,high;
  mov.b32 {low,high},%r272;
  cvt.f32.f16 %f361, low;}

	// end inline asm
	// begin inline asm
	{.reg .f16 low,high;
  mov.b32 {low,high},%r272;
  cvt.f32.f16 %f362, high;}

	// end inline asm
	mov.b32 	%r274, %f354;
	// begin inline asm
	{.reg .f16 low,high;
  mov.b32 {low,high},%r274;
  cvt.f32.f16 %f363, low;}

	// end inline asm
	// begin inline asm
	{.reg .f16 low,high;
  mov.b32 {low,high},%r274;
  cvt.f32.f16 %f364, high;}

	// end inline asm
	fma.rn.f32 	%f399, %f361, %f363, %f397;
	fma.rn.f32 	%f400, %f362, %f364, %f398;
	// begin inline asm
	{.reg .f16 low,high;
  mov.b32 {low,high},%r276;
  cvt.f32.f16 %f365, low;}

	// end inline asm
	// begin inline asm
	{.reg .f16 low,high;
  mov.b32 {low,high},%r276;
  cvt.f32.f16 %f366, high;}

	// end inline asm
	mov.b32 	%r278, %f355;
	// begin inline asm
	{.reg .f16 low,high;
  mov.b32 {low,high},%r278;
  cvt.f32.f16 %f367, low;}

	// end inline asm
	// begin inline asm
	{.reg .f16 low,high;
  mov.b32 {low,high},%r278;
  cvt.f32.f16 %f368, high;}

	// end inline asm
	fma.rn.f32 	%f401, %f365, %f367, %f399;
	fma.rn.f32 	%f402, %f366, %f368, %f400;
	// begin inline asm
	{.reg .f16 low,high;
  mov.b32 {low,high},%r280;
  cvt.f32.f16 %f369, low;}

	// end inline asm
	// begin inline asm
	{.reg .f16 low,high;
  mov.b32 {low,high},%r280;
  cvt.f32.f16 %f370, high;}

	// end inline asm
	mov.b32 	%r282, %f356;
	// begin inline asm
	{.reg .f16 low,high;
  mov.b32 {low,high},%r282;
  cvt.f32.f16 %f371, low;}

	// end inline asm
	// begin inline asm
	{.reg .f16 low,high;
  mov.b32 {low,high},%r282;
  cvt.f32.f16 %f372, high;}

	// end inline asm
	fma.rn.f32 	%f609, %f369, %f371, %f401;
	fma.rn.f32 	%f610, %f370, %f372, %f402;
	add.s32 	%r424, %r424, 4;
$L__BB4_19:
	setp.eq.s32 	%p14, %r18, 0;
	@%p14 bra 	$L__BB4_24;
	setp.eq.s32 	%p15, %r18, 1;
	@%p15 bra 	$L__BB4_22;
	shl.b32 	%r318, %r424, 4;
	mov.u32 	%r319, _ZN9optimized8smem_rawE;
	add.s32 	%r320, %r319, %r318;
	ld.shared.v4.u32 	{%r287, %r291, %r295, %r299}, [%r320];
	mul.wide.u32 	%rd42, %r424, 16;
	add.s64 	%rd40, %rd10, %rd42;
	// begin inline asm
	ld.global.nc.v4.f32 {%f404,%f405,%f406,%f407}, [%rd40];
	// end inline asm
	// begin inline asm
	{.reg .f16 low,high;
  mov.b32 {low,high},%r287;
  cvt.f32.f16 %f408, low;}

	// end inline asm
	// begin inline asm
	{.reg .f16 low,high;
  mov.b32 {low,high},%r287;
  cvt.f32.f16 %f409, high;}

	// end inline asm
	mov.b32 	%r289, %f404;
	// begin inline asm
	{.reg .f16 low,high;
  mov.b32 {low,high},%r289;
  cvt.f32.f16 %f410, low;}

	// end inline asm
	// begin inline asm
	{.reg .f16 low,high;
  mov.b32 {low,high},%r289;
  cvt.f32.f16 %f411, high;}

	// end inline asm
	fma.rn.f32 	%f444, %f408, %f410, %f609;
	fma.rn.f32 	%f445, %f409, %f411, %f610;
	// begin inline asm
	{.reg .f16 low,high;
  mov.b32 {low,high},%r291;
  cvt.f32.f16 %f412, low;}

	// end inline asm
	// begin inline asm
	{.reg .f16 low,high;
  mov.b32 {low,high},%r291;
  cvt.f32.f16 %f413, high;}

	// end inline asm
	mov.b32 	%r293, %f405;
	// begin inline asm
	{.reg .f16 low,high;
  mov.b32 {low,high},%r293;
  cvt.f32.f16 %f414, low;}

	// end inline asm
	// begin inline asm
	{.reg .f16 low,high;
  mov.b32 {low,high},%r293;
  cvt.f32.f16 %f415, high;}

	// end inline asm
	fma.rn.f32 	%f446, %f412, %f414, %f444;
	fma.rn.f32 	%f447, %f413, %f415, %f445;
	// begin inline asm
	{.reg .f16 low,high;
  mov.b32 {low,high},%r295;
  cvt.f32.f16 %f416, low;}

	// end inline asm
	// begin inline asm
	{.reg .f16 low,high;
  mov.b32 {low,high},%r295;
  cvt.f32.f16 %f417, high;}

	// end inline asm
	mov.b32 	%r297, %f406;
	// begin inline asm
	{.reg .f16 low,high;
  mov.b32 {low,high},%r297;
  cvt.f32.f16 %f418, low;}

	// end inline asm
	// begin inline asm
	{.reg .f16 low,high;
  mov.b32 {low,high},%r297;
  cvt.f32.f16 %f419, high;}

	// end inline asm
	fma.rn.f32 	%f448, %f416, %f418, %f446;
	fma.rn.f32 	%f449, %f417, %f419, %f447;
	// begin inline asm
	{.reg .f16 low,high;
  mov.b32 {low,high},%r299;
  cvt.f32.f16 %f420, low;}

	// end inline asm
	// begin inline asm
	{.reg .f16 low,high;
  mov.b32 {low,high},%r299;
  cvt.f32.f16 %f421, high;}

	// end inline asm
	mov.b32 	%r301, %f407;
	// begin inline asm
	{.reg .f16 low,high;
  mov.b32 {low,high},%r301;
  cvt.f32.f16 %f422, low;}

	// end inline asm
	// begin inline asm
	{.reg .f16 low,high;
  mov.b32 {low,high},%r301;
  cvt.f32.f16 %f423, high;}

	// end inline asm
	fma.rn.f32 	%f450, %f420, %f422, %f448;
	fma.rn.f32 	%f451, %f421, %f423, %f449;
	ld.shared.v4.u32 	{%r303, %r307, %r311, %r315}, [%r320+16];
	add.s64 	%rd41, %rd40, 16;
	// begin inline asm
	ld.global.nc.v4.f32 {%f424,%f425,%f426,%f427}, [%rd41];
	// end inline asm
	// begin inline asm
	{.reg .f16 low,high;
  mov.b32 {low,high},%r303;
  cvt.f32.f16 %f428, low;}

	// end inline asm
	// begin inline asm
	{.reg .f16 low,high;
  mov.b32 {low,high},%r303;
  cvt.f32.f16 %f429, high;}

	// end inline asm
	mov.b32 	%r305, %f424;
	// begin inline asm
	{.reg .f16 low,high;
  mov.b32 {low,high},%r305;
  cvt.f32.f16 %f430, low;}

	// end inline asm
	// begin inline asm
	{.reg .f16 low,high;
  mov.b32 {low,high},%r305;
  cvt.f32.f16 %f431, high;}

	// end inline asm
	fma.rn.f32 	%f452, %f428, %f430, %f450;
	fma.rn.f32 	%f453, %f429, %f431, %f451;
	// begin inline asm
	{.reg .f16 low,high;
  mov.b32 {low,high},%r307;
  cvt.f32.f16 %f432, low;}

	// end inline asm
	// begin inline asm
	{.reg .f16 low,high;
  mov.b32 {low,high},%r307;
  cvt.f32.f16 %f433, high;}

	// end inline asm
	mov.b32 	%r309, %f425;
	// begin inline asm
	{.reg .f16 low,high;
  mov.b32 {low,high},%r309;
  cvt.f32.f16 %f434, low;}

	// end inline asm
	// begin inline asm
	{.reg .f16 low,high;
  mov.b32 {low,high},%r309;
  cvt.f32.f16 %f435, high;}

	// end inline asm
	fma.rn.f32 	%f454, %f432, %f434, %f452;
	fma.rn.f32 	%f455, %f433, %f435, %f453;
	// begin inline asm
	{.reg .f16 low,high;
  mov.b32 {low,high},%r311;
  cvt.f32.f16 %f436, low;}

	// end inline asm
	// begin inline asm
	{.reg .f16 low,high;
  mov.b32 {low,high},%r311;
  cvt.f32.f16 %f437, high;}

	// end inline asm
	mov.b32 	%r313, %f426;
	// begin inline asm
	{.reg .f16 low,high;
  mov.b32 {low,high},%r313;
  cvt.f32.f16 %f438, low;}

	// end inline asm
	// begin inline asm
	{.reg .f16 low,high;
  mov.b32 {low,high},%r313;
  cvt.f32.f16 %f439, high;}

	// end inline asm
	fma.rn.f32 	%f456, %f436, %f438, %f454;
	fma.rn.f32 	%f457, %f437, %f439, %f455;
	// begin inline asm
	{.reg .f16 low,high;
  mov.b32 {low,high},%r315;
  cvt.f32.f16 %f440, low;}

	// end inline asm
	// begin inline asm
	{.reg .f16 low,high;
  mov.b32 {low,high},%r315;
  cvt.f32.f16 %f441, high;}

	// end inline asm
	mov.b32 	%r317, %f427;
	// begin inline asm
	{.reg .f16 low,high;
  mov.b32 {low,high},%r317;
  cvt.f32.f16 %f442, low;}

	// end inline asm
	// begin inline asm
	{.reg .f16 low,high;
  mov.b32 {low,high},%r317;
  cvt.f32.f16 %f443, high;}

	// end inline asm
	fma.rn.f32 	%f609, %f440, %f442, %f456;
	fma.rn.f32 	%f610, %f441, %f443, %f457;
	add.s32 	%r424, %r424, 2;
$L__BB4_22:
	setp.eq.s32 	%p16, %r20, 0;
	@%p16 bra 	$L__BB4_24;
	shl.b32 	%r337, %r424, 4;
	mov.u32 	%r338, _ZN9optimized8smem_rawE;
	add.s32 	%r339, %r338, %r337;
	ld.shared.v4.u32 	{%r322, %r326, %r330, %r334}, [%r339];
	mul.wide.u32 	%rd44, %r424, 16;
	add.s64 	%rd43, %rd10, %rd44;
	// begin inline asm
	ld.global.nc.v4.f32 {%f458,%f459,%f460,%f461}, [%rd43];
	// end inline asm
	// begin inline asm
	{.reg .f16 low,high;
  mov.b32 {low,high},%r322;
  cvt.f32.f16 %f462, low;}

	// end inline asm
	// begin inline asm
	{.reg .f16 low,high;
  mov.b32 {low,high},%r322;
  cvt.f32.f16 %f463, high;}

	// end inline asm
	mov.b32 	%r324, %f458;
	// begin inline asm
	{.reg .f16 low,high;
  mov.b32 {low,high},%r324;
  cvt.f32.f16 %f464, low;}

	// end inline asm
	// begin inline asm
	{.reg .f16 low,high;
  mov.b32 {low,high},%r324;
  cvt.f32.f16 %f465, high;}

	// end inline asm
	fma.rn.f32 	%f478, %f462, %f464, %f609;
	fma.rn.f32 	%f479, %f463, %f465, %f610;
	// begin inline asm
	{.reg .f16 low,high;
  mov.b32 {low,high},%r326;
  cvt.f32.f16 %f466, low;}

	// end inline asm
	// begin inline asm
	{.reg .f16 low,high;
  mov.b32 {low,high},%r326;
  cvt.f32.f16 %f467, high;}

	// end inline asm
	mov.b32 	%r328, %f459;
	// begin inline asm
	{.reg .f16 low,high;
  mov.b32 {low,high},%r328;
  cvt.f32.f16 %f468, low;}

	// end inline asm
	// begin inline asm
	{.reg .f16 low,high;
  mov.b32 {low,high},%r328;
  cvt.f32.f16 %f469, high;}

	// end inline asm
	fma.rn.f32 	%f480, %f466, %f468, %f478;
	fma.rn.f32 	%f481, %f467, %f469, %f479;
	// begin inline asm
	{.reg .f16 low,high;
  mov.b32 {low,high},%r330;
  cvt.f32.f16 %f470, low;}

	// end inline asm
	// begin inline asm
	{.reg .f16 low,high;
  mov.b32 {low,high},%r330;
  cvt.f32.f16 %f471, high;}

	// end inline asm
	mov.b32 	%r332, %f460;
	// begin inline asm
	{.reg .f16 low,high;
  mov.b32 {low,high},%r332;
  cvt.f32.f16 %f472, low;}

	// end inline asm
	// begin inline asm
	{.reg .f16 low,high;
  mov.b32 {low,high},%r332;
  cvt.f32.f16 %f473, high;}

	// end inline asm
	fma.rn.f32 	%f482, %f470, %f472, %f480;
	fma.rn.f32 	%f483, %f471, %f473, %f481;
	// begin inline asm
	{.reg .f16 low,high;
  mov.b32 {low,high},%r334;
  cvt.f32.f16 %f474, low;}

	// end inline asm
	// begin inline asm
	{.reg .f16 low,high;
  mov.b32 {low,high},%r334;
  cvt.f32.f16 %f475, high;}

	// end inline asm
	mov.b32 	%r336, %f461;
	// begin inline asm
	{.reg .f16 low,high;
  mov.b32 {low,high},%r336;
  cvt.f32.f16 %f476, low;}

	// end inline asm
	// begin inline asm
	{.reg .f16 low,high;
  mov.b32 {low,high},%r336;
  cvt.f32.f16 %f477, high;}

	// end inline asm
	fma.rn.f32 	%f609, %f474, %f476, %f482;
	fma.rn.f32 	%f610, %f475, %f477, %f483;
$L__BB4_24:
	add.f32 	%f611, %f609, %f610;
$L__BB4_25:
	ld.param.f32 	%f590, [_ZN9optimized49flash_attention_decode_kernel_fp16_online_softmaxEPK6__halfS2_S2_PS0_PKiiiiiif_param_10];
	mul.f32 	%f484, %f590, %f611;
	shl.b32 	%r340, %r420, 2;
	add.s32 	%r341, %r15, %r340;
	st.shared.f32 	[%r341], %f484;
	max.f32 	%f612, %f612, %f484;
	add.s32 	%r420, %r420, 128;
	setp.lt.s32 	%p17, %r420, %r26;
	@%p17 bra 	$L__BB4_12;
$L__BB4_26:
	shr.u32 	%r342, %r2, 3;
	and.b32  	%r343, %r342, 124;
	add.s32 	%r38, %r15, %r343;
	and.b32  	%r344, %r2, 31;
	setp.ne.s32 	%p18, %r344, 0;
	bar.sync 	0;
	mov.b32 	%r345, %f612;
	shfl.sync.bfly.b32	%r346|%p19, %r345, 16, 31, -1;
	mov.b32 	%f485, %r346;
	max.f32 	%f486, %f612, %f485;
	mov.b32 	%r347, %f486;
	shfl.sync.bfly.b32	%r348|%p20, %r347, 8, 31, -1;
	mov.b32 	%f487, %r348;
	max.f32 	%f488, %f486, %f487;
	mov.b32 	%r349, %f488;
	shfl.sync.bfly.b32	%r350|%p21, %r349, 4, 31, -1;
	mov.b32 	%f489, %r350;
	max.f32 	%f490, %f488, %f489;
	mov.b32 	%r351, %f490;
	shfl.sync.bfly.b32	%r352|%p22, %r351, 2, 31, -1;
	mov.b32 	%f491, %r352;
	max.f32 	%f492, %f490, %f491;
	mov.b32 	%r353, %f492;
	shfl.sync.bfly.b32	%r354|%p23, %r353, 1, 31, -1;
	mov.b32 	%f493, %r354;
	max.f32 	%f33, %f492, %f493;
	@%p18 bra 	$L__BB4_28;
	st.shared.f32 	[%r38+1024], %f33;
$L__BB4_28:
	setp.ge.s32 	%p24, %r2, %r26;
	bar.sync 	0;
	ld.shared.f32 	%f495, [%r15+1024];
	ld.shared.f32 	%f496, [%r15+1028];
	max.f32 	%f497, %f495, %f496;
	ld.shared.f32 	%f498, [%r15+1032];
	max.f32 	%f499, %f497, %f498;
	ld.shared.f32 	%f500, [%r15+1036];
	max.f32 	%f501, %f499, %f500;
	max.f32 	%f593, %f3, %f501;
	mov.f32 	%f615, 0f00000000;
	@%p24 bra 	$L__BB4_33;
	mov.f32 	%f615, 0f00000000;
	mov.u32 	%r426, %r2;
$L__BB4_30:
	shl.b32 	%r355, %r426, 2;
	add.s32 	%r40, %r15, %r355;
	ld.shared.f32 	%f504, [%r40];
	sub.f32 	%f36, %f504, %f593;
	setp.leu.f32 	%p25, %f36, 0fC1A00000;
	mov.f32 	%f614, 0f00000000;
	@%p25 bra 	$L__BB4_32;
	fma.rn.f32 	%f505, %f36, 0f3BBB989D, 0f3F000000;
	cvt.sat.f32.f32 	%f506, %f505;
	mov.f32 	%f507, 0f4B400001;
	mov.f32 	%f508, 0f437C0000;
	fma.rm.f32 	%f509, %f506, %f508, %f507;
	add.f32 	%f510, %f509, 0fCB40007F;
	neg.f32 	%f511, %f510;
	fma.rn.f32 	%f512, %f36, 0f3FB8AA3B, %f511;
	fma.rn.f32 	%f513, %f36, 0f32A57060, %f512;
	mov.b32 	%r356, %f509;
	shl.b32 	%r357, %r356, 23;
	mov.b32 	%f514, %r357;
	ex2.approx.ftz.f32 	%f515, %f513;
	mul.f32 	%f614, %f515, %f514;
$L__BB4_32:
	st.shared.f32 	[%r40], %f614;
	add.f32 	%f615, %f615, %f614;
	add.s32 	%r426, %r426, 128;
	setp.lt.s32 	%p26, %r426, %r26;
	@%p26 bra 	$L__BB4_30;
$L__BB4_33:
	setp.ne.s32 	%p27, %r344, 0;
	bar.sync 	0;
	mov.b32 	%r359, %f615;
	shfl.sync.bfly.b32	%r360|%p28, %r359, 16, 31, -1;
	mov.b32 	%f516, %r360;
	add.f32 	%f517, %f615, %f516;
	mov.b32 	%r361, %f517;
	shfl.sync.bfly.b32	%r362|%p29, %r361, 8, 31, -1;
	mov.b32 	%f518, %r362;
	add.f32 	%f519, %f517, %f518;
	mov.b32 	%r363, %f519;
	shfl.sync.bfly.b32	%r364|%p30, %r363, 4, 31, -1;
	mov.b32 	%f520, %r364;
	add.f32 	%f521, %f519, %f520;
	mov.b32 	%r365, %f521;
	shfl.sync.bfly.b32	%r366|%p31, %r365, 2, 31, -1;
	mov.b32 	%f522, %r366;
	add.f32 	%f523, %f521, %f522;
	mov.b32 	%r367, %f523;
	shfl.sync.bfly.b32	%r368|%p32, %r367, 1, 31, -1;
	mov.b32 	%f524, %r368;
	add.f32 	%f41, %f523, %f524;
	@%p27 bra 	$L__BB4_35;
	st.shared.f32 	[%r38+1040], %f41;
$L__BB4_35:
	setp.ge.s32 	%p33, %r2, %r53;
	bar.sync 	0;
	ld.shared.f32 	%f525, [%r15+1040];
	ld.shared.f32 	%f526, [%r15+1044];
	add.f32 	%f527, %f525, %f526;
	ld.shared.f32 	%f528, [%r15+1048];
	add.f32 	%f529, %f527, %f528;
	ld.shared.f32 	%f530, [%r15+1052];
	add.f32 	%f42, %f529, %f530;
	sub.f32 	%f531, %f3, %f593;
	fma.rn.f32 	%f532, %f531, 0f3BBB989D, 0f3F000000;
	cvt.sat.f32.f32 	%f533, %f532;
	mov.f32 	%f534, 0f4B400001;
	mov.f32 	%f535, 0f437C0000;
	fma.rm.f32 	%f536, %f533, %f535, %f534;
	add.f32 	%f537, %f536, 0fCB40007F;
	neg.f32 	%f538, %f537;
	fma.rn.f32 	%f539, %f531, 0f3FB8AA3B, %f538;
	fma.rn.f32 	%f540, %f531, 0f32A57060, %f539;
	mov.b32 	%r369, %f536;
	shl.b32 	%r370, %r369, 23;
	mov.b32 	%f541, %r370;
	ex2.approx.ftz.f32 	%f542, %f540;
	mul.f32 	%f43, %f542, %f541;
	mul.f32 	%f623, %f623, %f43;
	setp.lt.s32 	%p34, %r26, 1;
	or.pred  	%p35, %p33, %p34;
	@%p35 bra 	$L__BB4_47;
	and.b32  	%r42, %r25, 7;
	shl.b32 	%r372, %r418, 8;
	not.b32 	%r373, %r372;
	add.s32 	%r374, %r373, %r25;
	setp.lt.u32 	%p36, %r374, 7;
	mov.b32 	%r429, 0;
	@%p36 bra 	$L__BB4_39;
	mov.b32 	%r427, 0;
$L__BB4_38:
	.pragma "nounroll";
	add.s32 	%r376, %r427, %r23;
	mul.lo.s32 	%r377, %r376, %r55;
	cvt.s64.s32 	%rd53, %r377;
	shl.b32 	%r378, %r427, 2;
	add.s32 	%r379, %r15, %r378;
	ld.shared.f32 	%f552, [%r379];
	add.s64 	%rd54, %rd5, %rd53;
	shl.b64 	%rd55, %rd54, 1;
	add.s64 	%rd45, %rd13, %rd55;
	// begin inline asm
	ld.global.nc.b16 %rs1, [%rd45];
	// end inline asm
	// begin inline asm
	{  cvt.f32.f16 %f544, %rs1;}

	// end inline asm
	fma.rn.f32 	%f553, %f552, %f544, %f623;
	add.s32 	%r380, %r377, %r55;
	cvt.s64.s32 	%rd56, %r380;
	ld.shared.f32 	%f554, [%r379+4];
	add.s64 	%rd57, %rd5, %rd56;
	shl.b64 	%rd58, %rd57, 1;
	add.s64 	%rd46, %rd13, %rd58;
	// begin inline asm
	ld.global.nc.b16 %rs3, [%rd46];
	// end inline asm
	// begin inline asm
	{  cvt.f32.f16 %f545, %rs3;}

	// end inline asm
	fma.rn.f32 	%f555, %f554, %f545, %f553;
	add.s32 	%r381, %r376, 2;
	mul.lo.s32 	%r382, %r381, %r55;
	cvt.s64.s32 	%rd59, %r382;
	ld.shared.f32 	%f556, [%r379+8];
	add.s64 	%rd60, %rd5, %rd59;
	shl.b64 	%rd61, %rd60, 1;
	add.s64 	%rd47, %rd13, %rd61;
	// begin inline asm
	ld.global.nc.b16 %rs5, [%rd47];
	// end inline asm
	// begin inline asm
	{  cvt.f32.f16 %f546, %rs5;}

	// end inline asm
	fma.rn.f32 	%f557, %f556, %f546, %f555;
	add.s32 	%r383, %r376, 3;
	mul.lo.s32 	%r384, %r383, %r55;
	cvt.s64.s32 	%rd62, %r384;
	ld.shared.f32 	%f558, [%r379+12];
	add.s64 	%rd63, %rd5, %rd62;
	shl.b64 	%rd64, %rd63, 1;
	add.s64 	%rd48, %rd13, %rd64;
	// begin inline asm
	ld.global.nc.b16 %rs7, [%rd48];
	// end inline asm
	// begin inline asm
	{  cvt.f32.f16 %f547, %rs7;}

	// end inline asm
	fma.rn.f32 	%f559, %f558, %f547, %f557;
	add.s32 	%r385, %r376, 4;
	mul.lo.s32 	%r386, %r385, %r55;
	cvt.s64.s32 	%rd65, %r386;
	ld.shared.f32 	%f560, [%r379+16];
	add.s64 	%rd66, %rd5, %rd65;
	shl.b64 	%rd67, %rd66, 1;
	add.s64 	%rd49, %rd13, %rd67;
	// begin inline asm
	ld.global.nc.b16 %rs9, [%rd49];
	// end inline asm
	// begin inline asm
	{  cvt.f32.f16 %f548, %rs9;}

	// end inline asm
	fma.rn.f32 	%f561, %f560, %f548, %f559;
	add.s32 	%r387, %r376, 5;
	mul.lo.s32 	%r388, %r387, %r55;
	cvt.s64.s32 	%rd68, %r388;
	ld.shared.f32 	%f562, [%r379+20];
	add.s64 	%rd69, %rd5, %rd68;
	shl.b64 	%rd70, %rd69, 1;
	add.s64 	%rd50, %rd13, %rd70;
	// begin inline asm
	ld.global.nc.b16 %rs11, [%rd50];
	// end inline asm
	// begin inline asm
	{  cvt.f32.f16 %f549, %rs11;}

	// end inline asm
	fma.rn.f32 	%f563, %f562, %f549, %f561;
	add.s32 	%r389, %r376, 6;
	mul.lo.s32 	%r390, %r389, %r55;
	cvt.s64.s32 	%rd71, %r390;
	ld.shared.f32 	%f564, [%r379+24];
	add.s64 	%rd72, %rd5, %rd71;
	shl.b64 	%rd73, %rd72, 1;
	add.s64 	%rd51, %rd13, %rd73;
	// begin inline asm
	ld.global.nc.b16 %rs13, [%rd51];
	// end inline asm
	// begin inline asm
	{  cvt.f32.f16 %f550, %rs13;}

	// end inline asm
	fma.rn.f32 	%f565, %f564, %f550, %f563;
	add.s32 	%r391, %r376, 7;
	mul.lo.s32 	%r392, %r391, %r55;
	cvt.s64.s32 	%rd74, %r392;
	ld.shared.f32 	%f566, [%r379+28];
	add.s64 	%rd75, %rd5, %rd74;
	shl.b64 	%rd76, %rd75, 1;
	add.s64 	%rd52, %rd13, %rd76;
	// begin inline asm
	ld.global.nc.b16 %rs15, [%rd52];
	// end inline asm
	// begin inline asm
	{  cvt.f32.f16 %f551, %rs15;}

	// end inline asm
	fma.rn.f32 	%f623, %f566, %f551, %f565;
	add.s32 	%r427, %r427, 8;
	sub.s32 	%r394, %r25, %r372;
	sub.s32 	%r429, %r394, %r42;
	setp.ne.s32 	%p37, %r427, %r429;
	@%p37 bra 	$L__BB4_38;
$L__BB4_39:
	setp.eq.s32 	%p38, %r42, 0;
	@%p38 bra 	$L__BB4_47;
	setp.lt.u32 	%p39, %r42, 4;
	@%p39 bra 	$L__BB4_42;
	add.s32 	%r395, %r429, %r23;
	mul.lo.s32 	%r396, %r395, %r55;
	cvt.s64.s32 	%rd81, %r396;
	shl.b32 	%r397, %r429, 2;
	add.s32 	%r398, %r15, %r397;
	ld.shared.f32 	%f572, [%r398];
	add.s64 	%rd82, %rd5, %rd81;
	shl.b64 	%rd83, %rd82, 1;
	add.s64 	%rd77, %rd13, %rd83;
	// begin inline asm
	ld.global.nc.b16 %rs17, [%rd77];
	// end inline asm
	// begin inline asm
	{  cvt.f32.f16 %f568, %rs17;}

	// end inline asm
	fma.rn.f32 	%f573, %f572, %f568, %f623;
	add.s32 	%r399, %r396, %r55;
	cvt.s64.s32 	%rd84, %r399;
	ld.shared.f32 	%f574, [%r398+4];
	add.s64 	%rd85, %rd5, %rd84;
	shl.b64 	%rd86, %rd85, 1;
	add.s64 	%rd78, %rd13, %rd86;
	// begin inline asm
	ld.global.nc.b16 %rs19, [%rd78];
	// end inline asm
	// begin inline asm
	{  cvt.f32.f16 %f569, %rs19;}

	// end inline asm
	fma.rn.f32 	%f575, %f574, %f569, %f573;
	add.s32 	%r400, %r395, 2;
	mul.lo.s32 	%r401, %r400, %r55;
	cvt.s64.s32 	%rd87, %r401;
	ld.shared.f32 	%f576, [%r398+8];
	add.s64 	%rd88, %rd5, %rd87;
	shl.b64 	%rd89, %rd88, 1;
	add.s64 	%rd79, %rd13, %rd89;
	// begin inline asm
	ld.global.nc.b16 %rs21, [%rd79];
	// end inline asm
	// begin inline asm
	{  cvt.f32.f16 %f570, %rs21;}

	// end inline asm
	fma.rn.f32 	%f577, %f576, %f570, %f575;
	add.s32 	%r402, %r395, 3;
	mul.lo.s32 	%r403, %r402, %r55;
	cvt.s64.s32 	%rd90, %r403;
	ld.shared.f32 	%f578, [%r398+12];
	add.s64 	%rd91, %rd5, %rd90;
	shl.b64 	%rd92, %rd91, 1;
	add.s64 	%rd80, %rd13, %rd92;
	// begin inline asm
	ld.global.nc.b16 %rs23, [%rd80];
	// end inline asm
	// begin inline asm
	{  cvt.f32.f16 %f571, %rs23;}

	// end inline asm
	fma.rn.f32 	%f623, %f578, %f571, %f577;
	add.s32 	%r429, %r429, 4;
$L__BB4_42:
	and.b32  	%r49, %r25, 3;
	setp.eq.s32 	%p40, %r49, 0;
	@%p40 bra 	$L__BB4_47;
	setp.eq.s32 	%p41, %r49, 1;
	@%p41 bra 	$L__BB4_45;
	add.s32 	%r404, %r429, %r23;
	mul.lo.s32 	%r405, %r404, %r55;
	cvt.s64.s32 	%rd95, %r405;
	shl.b32 	%r406, %r429, 2;
	add.s32 	%r407, %r15, %r406;
	ld.shared.f32 	%f582, [%r407];
	add.s64 	%rd96, %rd5, %rd95;
	shl.b64 	%rd97, %rd96, 1;
	add.s64 	%rd93, %rd13, %rd97;
	// begin inline asm
	ld.global.nc.b16 %rs25, [%rd93];
	// end inline asm
	// begin inline asm
	{  cvt.f32.f16 %f580, %rs25;}

	// end inline asm
	fma.rn.f32 	%f583, %f582, %f580, %f623;
	add.s32 	%r408, %r405, %r55;
	cvt.s64.s32 	%rd98, %r408;
	ld.shared.f32 	%f584, [%r407+4];
	add.s64 	%rd99, %rd5, %rd98;
	shl.b64 	%rd100, %rd99, 1;
	add.s64 	%rd94, %rd13, %rd100;
	// begin inline asm
	ld.global.nc.b16 %rs27, [%rd94];
	// end inline asm
	// begin inline asm
	{  cvt.f32.f16 %f581, %rs27;}

	// end inline asm
	fma.rn.f32 	%f623, %f584, %f581, %f583;
	add.s32 	%r429, %r429, 2;
$L__BB4_45:
	and.b32  	%r409, %r25, 1;
	setp.eq.b32 	%p42, %r409, 1;
	not.pred 	%p43, %p42;
	@%p43 bra 	$L__BB4_47;
	add.s32 	%r410, %r429, %r23;
	mul.lo.s32 	%r411, %r410, %r55;
	cvt.s64.s32 	%rd102, %r411;
	shl.b32 	%r412, %r429, 2;
	add.s32 	%r413, %r15, %r412;
	ld.shared.f32 	%f586, [%r413];
	add.s64 	%rd103, %rd5, %rd102;
	shl.b64 	%rd104, %rd103, 1;
	add.s64 	%rd101, %rd13, %rd104;
	// begin inline asm
	ld.global.nc.b16 %rs29, [%rd101];
	// end inline asm
	// begin inline asm
	{  cvt.f32.f16 %f585, %rs29;}

	// end inline asm
	fma.rn.f32 	%f623, %f586, %f585, %f623;
$L__BB4_47:
	fma.rn.f32 	%f624, %f624, %f43, %f42;
	bar.sync 	0;
	setp.le.s32 	%p44, %r419, %r3;
	add.s32 	%r418, %r418, 1;
	@%p44 bra 	$L__BB4_10;
$L__BB4_48:
	setp.ge.s32 	%p45, %r2, %r53;
	@%p45 bra 	$L__BB4_50;
	ld.param.u64 	%rd112, [_ZN9optimized49flash_attention_decode_kernel_fp16_online_softmaxEPK6__halfS2_S2_PS0_PKiiiiiif_param_3];
	rcp.rn.f32 	%f588, %f624;
	setp.gt.f32 	%p46, %f624, 0f00000000;
	selp.f32 	%f589, %f588, 0f00000000, %p46;
	mul.f32 	%f587, %f623, %f589;
	// begin inline asm
	{  cvt.rn.f16.f32 %rs31, %f587;}

	// end inline asm
	cvt.u64.u32 	%rd105, %r2;
	add.s64 	%rd106, %rd2, %rd105;
	cvta.to.global.u64 	%rd107, %rd112;
	shl.b64 	%rd108, %rd106, 1;
	add.s64 	%rd109, %rd107, %rd108;
	st.global.u16 	[%rd109], %rs31;
$L__BB4_50:
	ret;

}
	// .globl	_ZN9optimized35flash_attention_prefill_kernel_fp16EPK6__halfS2_S2_PS0_iiiiiiiif
.visible .entry _ZN9optimized35flash_attention_prefill_kernel_fp16EPK6__halfS2_S2_PS0_iiiiiiiif(
	.param .u64 .ptr .align 1 _ZN9optimized35flash_attention_prefill_kernel_fp16EPK6__halfS2_S2_PS0_iiiiiiiif_param_0,
	.param .u64 .ptr .align 1 _ZN9optimized35flash_attention_prefill_kernel_fp16EPK6__halfS2_S2_PS0_iiiiiiiif_param_1,
	.param .u64 .ptr .align 1 _ZN9optimized35flash_attention_prefill_kernel_fp16EPK6__halfS2_S2_PS0_iiiiiiiif_param_2,
	.param .u64 .ptr .align 1 _ZN9optimized35flash_attention_prefill_kernel_fp16EPK6__halfS2_S2_PS0_iiiiiiiif_param_3,
	.param .u32 _ZN9optimized35flash_attention_prefill_kernel_fp16EPK6__halfS2_S2_PS0_iiiiiiiif_param_4,
	.param .u32 _ZN9optimized35flash_attention_prefill_kernel_fp16EPK6__halfS2_S2_PS0_iiiiiiiif_param_5,
	.param .u32 _ZN9optimized35flash_attention_prefill_kernel_fp16EPK6__halfS2_S2_PS0_iiiiiiiif_param_6,
	.param .u32 _ZN9optimized35flash_attention_prefill_kernel_fp16EPK6__halfS2_S2_PS0_iiiiiiiif_param_7,
	.param .u32 _ZN9optimized35flash_attention_prefill_kernel_fp16EPK6__halfS2_S2_PS0_iiiiiiiif_param_8,
	.param .u32 _ZN9optimized35flash_attention_prefill_kernel_fp16EPK6__halfS2_S2_PS0_iiiiiiiif_param_9,
	.param .u32 _ZN9optimized35flash_attention_prefill_kernel_fp16EPK6__halfS2_S2_PS0_iiiiiiiif_param_10,
	.param .u32 _ZN9optimized35flash_attention_prefill_kernel_fp16EPK6__halfS2_S2_PS0_iiiiiiiif_param_11,
	.param .f32 _ZN9optimized35flash_attention_prefill_kernel_fp16EPK6__halfS2_S2_PS0_iiiiiiiif_param_12
)
{
	.reg .pred 	%p<61>;
	.reg .b16 	%rs<205>;
	.reg .b32 	%r<483>;
	.reg .b32 	%f<903>;
	.reg .b64 	%rd<212>;
	// demoted variable
	.shared .align 4 .b8 _ZZN9optimized35flash_attention_prefill_kernel_fp16EPK6__halfS2_S2_PS0_iiiiiiiifE10s_warp_max[16];
	// demoted variable
	.shared .align 4 .b8 _ZZN9optimized35flash_attention_prefill_kernel_fp16EPK6__halfS2_S2_PS0_iiiiiiiifE10s_warp_sum[16];
	ld.param.u64 	%rd37, [_ZN9optimized35flash_attention_prefill_kernel_fp16EPK6__halfS2_S2_PS0_iiiiiiiif_param_0];
	ld.param.u32 	%r92, [_ZN9optimized35flash_attention_prefill_kernel_fp16EPK6__halfS2_S2_PS0_iiiiiiiif_param_4];
	ld.param.u32 	%r87, [_ZN9optimized35flash_attention_prefill_kernel_fp16EPK6__halfS2_S2_PS0_iiiiiiiif_param_5];
	ld.param.u32 	%r93, [_ZN9optimized35flash_attention_prefill_kernel_fp16EPK6__halfS2_S2_PS0_iiiiiiiif_param_6];
	ld.param.u32 	%r88, [_ZN9optimized35flash_attention_prefill_kernel_fp16EPK6__halfS2_S2_PS0_iiiiiiiif_param_8];
	ld.param.u32 	%r89, [_ZN9optimized35flash_attention_prefill_kernel_fp16EPK6__halfS2_S2_PS0_iiiiiiiif_param_9];
	ld.param.u32 	%r90, [_ZN9optimized35flash_attention_prefill_kernel_fp16EPK6__halfS2_S2_PS0_iiiiiiiif_param_10];
	ld.param.u32 	%r91, [_ZN9optimized35flash_attention_prefill_kernel_fp16EPK6__halfS2_S2_PS0_iiiiiiiif_param_11];
	cvta.to.global.u64 	%rd1, %rd37;
	mov.u32 	%r1, %ctaid.x;
	mov.u32 	%r2, %ctaid.y;
	mov.u32 	%r3, %tid.x;
	setp.ge.s32 	%p1, %r1, %r93;
	setp.ge.s32 	%p2, %r2, %r92;
	or.pred  	%p3, %p2, %p1;
	@%p3 bra 	$L__BB5_72;
	div.s32 	%r4, %r1, %r89;
	add.s32 	%r5, %r87, %r2;
	mul.lo.s32 	%r94, %r90, %r2;
	cvt.s64.s32 	%rd2, %r94;
	mul.lo.s32 	%r6, %r88, %r1;
	cvt.s64.s32 	%rd38, %r6;
	add.s64 	%rd3, %rd2, %rd38;
	setp.ge.s32 	%p4, %r3, %r88;
	@%p4 bra 	$L__BB5_8;
	not.b32 	%r95, %r3;
	add.s32 	%r7, %r88, %r95;
	and.b32  	%r96, %r7, 384;
	setp.eq.s32 	%p5, %r96, 384;
	mov.u32 	%r452, %r3;
	@%p5 bra 	$L__BB5_5;
	shr.u32 	%r98, %r7, 7;
	add.s32 	%r99, %r98, 1;
	and.b32  	%r8, %r99, 3;
	mov.b32 	%r451, 0;
	mov.u32 	%r101, _ZN9optimized17smem_prefill_fp16E;
	mov.u32 	%r452, %r3;
$L__BB5_4:
	.pragma "nounroll";
	shl.b32 	%r100, %r452, 1;
	add.s32 	%r102, %r101, %r100;
	cvt.u64.u32 	%rd39, %r452;
	add.s64 	%rd40, %rd3, %rd39;
	shl.b64 	%rd41, %rd40, 1;
	add.s64 	%rd42, %rd1, %rd41;
	ld.global.nc.u16 	%rs1, [%rd42];
	st.shared.u16 	[%r102], %rs1;
	add.s32 	%r452, %r452, 128;
	add.s32 	%r451, %r451, 1;
	setp.ne.s32 	%p6, %r451, %r8;
	@%p6 bra 	$L__BB5_4;
$L__BB5_5:
	setp.lt.u32 	%p7, %r7, 384;
	@%p7 bra 	$L__BB5_8;
	mov.u32 	%r104, _ZN9optimized17smem_prefill_fp16E;
$L__BB5_7:
	shl.b32 	%r103, %r452, 1;
	add.s32 	%r105, %r104, %r103;
	cvt.u64.u32 	%rd43, %r452;
	add.s64 	%rd44, %rd3, %rd43;
	shl.b64 	%rd45, %rd44, 1;
	add.s64 	%rd46, %rd1, %rd45;
	ld.global.nc.u16 	%rs2, [%rd46];
	st.shared.u16 	[%r105], %rs2;
	ld.global.nc.u16 	%rs3, [%rd46+256];
	st.shared.u16 	[%r105+256], %rs3;
	ld.global.nc.u16 	%rs4, [%rd46+512];
	st.shared.u16 	[%r105+512], %rs4;
	ld.global.nc.u16 	%rs5, [%rd46+768];
	st.shared.u16 	[%r105+768], %rs5;
	add.s32 	%r452, %r452, 512;
	setp.lt.s32 	%p8, %r452, %r88;
	@%p8 bra 	$L__BB5_7;
$L__BB5_8:
	bar.sync 	0;
	mul.lo.s32 	%r106, %r4, %r88;
	cvt.s64.s32 	%rd4, %r106;
	setp.lt.s32 	%p9, %r5, 0;
	mov.f32 	%f900, 0f00000000;
	mov.f32 	%f902, %f900;
	@%p9 bra 	$L__BB5_70;
	add.s32 	%r16, %r5, 1;
	shl.b32 	%r108, %r88, 1;
	mov.u32 	%r109, _ZN9optimized17smem_prefill_fp16E;
	add.s32 	%r17, %r109, %r108;
	shr.s32 	%r110, %r88, 31;
	shr.u32 	%r111, %r110, 29;
	add.s32 	%r112, %r88, %r111;
	shr.s32 	%r113, %r112, 3;
	add.s32 	%r18, %r113, -1;
	and.b32  	%r19, %r113, 7;
	and.b32  	%r20, %r113, 3;
	and.b32  	%r21, %r113, 268435448;
	and.b32  	%r22, %r113, 1;
	neg.s32 	%r23, %r21;
	mov.f32 	%f859, 0fFF7FFFFF;
	mov.f32 	%f902, 0f00000000;
	mov.b32 	%r454, 0;
	mov.u32 	%r455, %r16;
	mov.u32 	%r456, %r454;
	mov.f32 	%f900, %f902;
$L__BB5_10:
	mov.f32 	%f2, %f859;
	sub.s32 	%r27, %r16, %r456;
	min.s32 	%r28, %r27, 1024;
	setp.le.s32 	%p10, %r27, %r3;
	mov.f32 	%f879, 0fFF7FFFFF;
	@%p10 bra 	$L__BB5_26;
	mov.f32 	%f879, 0fFF7FFFFF;
	mov.u32 	%r457, %r3;
$L__BB5_12:
	setp.lt.s32 	%p11, %r88, 8;
	add.s32 	%r114, %r457, %r456;
	mul.lo.s32 	%r115, %r114, %r91;
	cvt.s64.s32 	%rd47, %r115;
	add.s64 	%rd5, %rd47, %rd4;
	mov.f32 	%f878, 0f00000000;
	@%p11 bra 	$L__BB5_25;
	setp.lt.u32 	%p12, %r18, 7;
	mov.f32 	%f877, 0f00000000;
	mov.b32 	%r461, 0;
	mov.f32 	%f876, %f877;
	@%p12 bra 	$L__BB5_16;
	ld.param.u64 	%rd193, [_ZN9optimized35flash_attention_prefill_kernel_fp16EPK6__halfS2_S2_PS0_iiiiiiiif_param_1];
	shl.b64 	%rd48, %rd5, 1;
	add.s64 	%rd49, %rd193, %rd48;
	add.s64 	%rd197, %rd49, 64;
	mov.u32 	%r118, _ZN9optimized17smem_prefill_fp16E;
	add.s32 	%r458, %r118, 64;
	mov.f32 	%f877, 0f00000000;
	mov.u32 	%r459, %r23;
$L__BB5_15:
	.pragma "nounroll";
	ld.shared.v4.u32 	{%r120, %r124, %r128, %r132}, [%r458+-64];
	add.s64 	%rd50, %rd197, -64;
	// begin inline asm
	ld.global.nc.v4.f32 {%f87,%f88,%f89,%f90}, [%rd50];
	// end inline asm
	// begin inline asm
	{.reg .f16 low,high;
  mov.b32 {low,high},%r120;
  cvt.f32.f16 %f91, low;}

	// end inline asm
	// begin inline asm
	{.reg .f16 low,high;
  mov.b32 {low,high},%r120;
  cvt.f32.f16 %f92, high;}

	// end inline asm
	mov.b32 	%r122, %f87;
	// begin inline asm
	{.reg .f16 low,high;
  mov.b32 {low,high},%r122;
  cvt.f32.f16 %f93, low;}

	// end inline asm
	// begin inline asm
	{.reg .f16 low,high;
  mov.b32 {low,high},%r122;
  cvt.f32.f16 %f94, high;}

	// end inline asm
	fma.rn.f32 	%f247, %f91, %f93, %f876;
	fma.rn.f32 	%f248, %f92, %f94, %f877;
	// begin inline asm
	{.reg .f16 low,high;
  mov.b32 {low,high},%r124;
  cvt.f32.f16 %f95, low;}

	// end inline asm
	// begin inline asm
	{.reg .f16 low,high;
  mov.b32 {low,high},%r124;
  cvt.f32.f16 %f96, high;}

	// end inline asm
	mov.b32 	%r126, %f88;
	// begin inline asm
	{.reg .f16 low,high;
  mov.b32 {low,high},%r126;
  cvt.f32.f16 %f97, low;}

	// end inline asm
	// begin inline asm
	{.reg .f16 low,high;
  mov.b32 {low,high},%r126;
  cvt.f32.f16 %f98, high;}

	// end inline asm
	fma.rn.f32 	%f249, %f95, %f97, %f247;
	fma.rn.f32 	%f250, %f96, %f98, %f248;
	// begin inline asm
	{.reg .f16 low,high;
  mov.b32 {low,high},%r128;
  cvt.f32.f16 %f99, low;}

	// end inline asm
	// begin inline asm
	{.reg .f16 low,high;
  mov.b32 {low,high},%r128;
  cvt.f32.f16 %f100, high;}

	// end inline asm
	mov.b32 	%r130, %f89;
	// begin inline asm
	{.reg .f16 low,high;
  mov.b32 {low,high},%r130;
  cvt.f32.f16 %f101, low;}

	// end inline asm
	// begin inline asm
	{.reg .f16 low,high;
  mov.b32 {low,high},%r130;
  cvt.f32.f16 %f102, high;}

	// end inline asm
	fma.rn.f32 	%f251, %f99, %f101, %f249;
	fma.rn.f32 	%f252, %f100, %f102, %f250;
	// begin inline asm
	{.reg .f16 low,high;
  mov.b32 {low,high},%r132;
  cvt.f32.f16 %f103, low;}

	// end inline asm
	// begin inline asm
	{.reg .f16 low,high;
  mov.b32 {low,high},%r132;
  cvt.f32.f16 %f104, high;}

	// end inline asm
	mov.b32 	%r134, %f90;
	// begin inline asm
	{.reg .f16 low,high;
  mov.b32 {low,high},%r134;
  cvt.f32.f16 %f105, low;}

	// end inline asm
	// begin inline asm
	{.reg .f16 low,high;
  mov.b32 {low,high},%r134;
  cvt.f32.f16 %f106, high;}

	// end inline asm
	fma.rn.f32 	%f253, %f103, %f105, %f251;
	fma.rn.f32 	%f254, %f104, %f106, %f252;
	ld.shared.v4.u32 	{%r136, %r140, %r144, %r148}, [%r458+-48];
	add.s64 	%rd51, %rd197, -48;
	// begin inline asm
	ld.global.nc.v4.f32 {%f107,%f108,%f109,%f110}, [%rd51];
	// end inline asm
	// begin inline asm
	{.reg .f16 low,high;
  mov.b32 {low,high},%r136;
  cvt.f32.f16 %f111, low;}

	// end inline asm
	// begin inline asm
	{.reg .f16 low,high;
  mov.b32 {low,high},%r136;
  cvt.f32.f16 %f112, high;}

	// end inline asm
	mov.b32 	%r138, %f107;
	// begin inline asm
	{.reg .f16 low,high;
  mov.b32 {low,high},%r138;
  cvt.f32.f16 %f113, low;}

	// end inline asm
	// begin inline asm
	{.reg .f16 low,high;
  mov.b32 {low,high},%r138;
  cvt.f32.f16 %f114, high;}

	// end inline asm
	fma.rn.f32 	%f255, %f111, %f113, %f253;
	fma.rn.f32 	%f256, %f112, %f114, %f254;
	// begin inline asm
	{.reg .f16 low,high;
  mov.b32 {low,high},%r140;
  cvt.f32.f16 %f115, low;}

	// end inline asm
	// begin inline asm
	{.reg .f16 low,high;
  mov.b32 {low,high},%r140;
  cvt.f32.f16 %f116, high;}

	// end inline asm
	mov.b32 	%r142, %f108;
	// begin inline asm
	{.reg .f16 low,high;
  mov.b32 {low,high},%r142;
  cvt.f32.f16 %f117, low;}

	// end inline asm
	// begin inline asm
	{.reg .f16 low,high;
  mov.b32 {low,high},%r142;
  cvt.f32.f16 %f118, high;}

	// end inline asm
	fma.rn.f32 	%f257, %f115, %f117, %f255;
	fma.rn.f32 	%f258, %f116, %f118, %f256;
	// begin inline asm
	{.reg .f16 low,high;
  mov.b32 {low,high},%r144;
  cvt.f32.f16 %f119, low;}

	// end inline asm
	// begin inline asm
	{.reg .f16 low,high;
  mov.b32 {low,high},%r144;
  cvt.f32.f16 %f120, high;}

	// end inline asm
	mov.b32 	%r146, %f109;
	// begin inline asm
	{.reg .f16 low,high;
  mov.b32 {low,high},%r146;
  cvt.f32.f16 %f121, low;}

	// end inline asm
	// begin inline asm
	{.reg .f16 low,high;
  mov.b32 {low,high},%r146;
  cvt.f32.f16 %f122, high;}

	// end inline asm
	fma.rn.f32 	%f259, %f119, %f121, %f257;
	fma.rn.f32 	%f260, %f120, %f122, %f258;
	// begin inline asm
	{.reg .f16 low,high;
  mov.b32 {low,high},%r148;
  cvt.f32.f16 %f123, low;}

	// end inline asm
	// begin inline asm
	{.reg .f16 low,high;
  mov.b32 {low,high},%r148;
  cvt.f32.f16 %f124, high;}

	// end inline asm
	mov.b32 	%r150, %f110;
	// begin inline asm
	{.reg .f16 low,high;
  mov.b32 {low,high},%r150;
  cvt.f32.f16 %f125, low;}

	// end inline asm
	// begin inline asm
	{.reg .f16 low,high;
  mov.b32 {low,high},%r150;
  cvt.f32.f16 %f126, high;}

	// end inline asm
	fma.rn.f32 	%f261, %f123, %f125, %f259;
	fma.rn.f32 	%f262, %f124, %f126, %f260;
	ld.shared.v4.u32 	{%r152, %r156, %r160, %r164}, [%r458+-32];
	add.s64 	%rd52, %rd197, -32;
	// begin inline asm
	ld.global.nc.v4.f32 {%f127,%f128,%f129,%f130}, [%rd52];
	// end inline asm
	// begin inline asm
	{.reg .f16 low,high;
  mov.b32 {low,high},%r152;
  cvt.f32.f16 %f131, low;}

	// end inline asm
	// begin inline asm
	{.reg .f16 low,high;
  mov.b32 {low,high},%r152;
  cvt.f32.f16 %f132, high;}

	// end inline asm
	mov.b32 	%r154, %f127;
	// begin inline asm
	{.reg .f16 low,high;
  mov.b32 {low,high},%r154;
  cvt.f32.f16 %f133, low;}

	// end inline asm
	// begin inline asm
	{.reg .f16 low,high;
  mov.b32 {low,high},%r154;
  cvt.f32.f16 %f134, high;}

	// end inline asm
	fma.rn.f32 	%f263, %f131, %f133, %f261;
	fma.rn.f32 	%f264, %f132, %f134, %f262;
	// begin inline asm
	{.reg .f16 low,high;
  mov.b32 {low,high},%r156;
  cvt.f32.f16 %f135, low;}

	// end inline asm
	// begin inline asm
	{.reg .f16 low,high;
  mov.b32 {low,high},%r156;
  cvt.f32.f16 %f136, high;}

	// end inline asm
	mov.b32 	%r158, %f128;
	// begin inline asm
	{.reg .f16 low,high;
  mov.b32 {low,high},%r158;
  cvt.f32.f16 %f137, low;}

	// end inline asm
	// begin inline asm
	{.reg .f16 low,high;
  mov.b32 {low,high},%r158;
  cvt.f32.f16 %f138, high;}

	// end inline asm
	fma.rn.f32 	%f265, %f135, %f137, %f263;
	fma.rn.f32 	%f266, %f136, %f138, %f264;
	// begin inline asm
	{.reg .f16 low,high;
  mov.b32 {low,high},%r160;
  cvt.f32.f16 %f139, low;}

	// end inline asm
	// begin inline asm
	{.reg .f16 low,high;
  mov.b32 {low,high},%r160;
  cvt.f32.f16 %f140, high;}

	// end inline asm
	mov.b32 	%r162, %f129;
	// begin inline asm
	{.reg .f16 low,high;
  mov.b32 {low,high},%r162;
  cvt.f32.f16 %f141, low;}

	// end inline asm
	// begin inline asm
	{.reg .f16 low,high;
  mov.b32 {low,high},%r162;
  cvt.f32.f16 %f142, high;}

	// end inline asm
	fma.rn.f32 	%f267, %f139, %f141, %f265;
	fma.rn.f32 	%f268, %f140, %f142, %f266;
	// begin inline asm
	{.reg .f16 low,high;
  mov.b32 {low,high},%r164;
  cvt.f32.f16 %f143, low;}

	// end inline asm
	// begin inline asm
	{.reg .f16 low,high;
  mov.b32 {low,high},%r164;
  cvt.f32.f16 %f144, high;}

	// end inline asm
	mov.b32 	%r166, %f130;
	// begin inline asm
	{.reg .f16 low,high;
  mov.b32 {low,high},%r166;
  cvt.f32.f16 %f145, low;}

	// end inline asm
	// begin inline asm
	{.reg .f16 low,high;
  mov.b32 {low,high},%r166;
  cvt.f32.f16 %f146, high;}

	// end inline asm
	fma.rn.f32 	%f269, %f143, %f145, %f267;
	fma.rn.f32 	%f270, %f144, %f146, %f268;
	ld.shared.v4.u32 	{%r168, %r172, %r176, %r180}, [%r458+-16];
	add.s64 	%rd53, %rd197, -16;
	// begin inline asm
	ld.global.nc.v4.f32 {%f147,%f148,%f149,%f150}, [%rd53];
	// end inline asm
	// begin inline asm
	{.reg .f16 low,high;
  mov.b32 {low,high},%r168;
  cvt.f32.f16 %f151, low;}

	// end inline asm
	// begin inline asm
	{.reg .f16 low,high;
  mov.b32 {low,high},%r168;
  cvt.f32.f16 %f152, high;}

	// end inline asm
	mov.b32 	%r170, %f147;
	// begin inline asm
	{.reg .f16 low,high;
  mov.b32 {low,high},%r170;
  cvt.f32.f16 %f153, low;}

	// end inline asm
	// begin inline asm
	{.reg .f16 low,high;
  mov.b32 {low,high},%r170;
  cvt.f32.f16 %f154, high;}

	// end inline asm
	fma.rn.f32 	%f271, %f151, %f153, %f269;
	fma.rn.f32 	%f272, %f152, %f154, %f270;
	// begin inline asm
	{.reg .f16 low,high;
  mov.b32 {low,high},%r172;
  cvt.f32.f16 %f155, low;}

	// end inline asm
	// begin inline asm
	{.reg .f16 low,high;
  mov.b32 {low,high},%r172;
  cvt.f32.f16 %f156, high;}

	// end inline asm
	mov.b32 	%r174, %f148;
	// begin inline asm
	{.reg .f16 low,high;
  mov.b32 {low,high},%r174;
  cvt.f32.f16 %f157, low;}

	// end inline asm
	// begin inline asm
	{.reg .f16 low,high;
  mov.b32 {low,high},%r174;
  cvt.f32.f16 %f158, high;}

	// end inline asm
	fma.rn.f32 	%f273, %f155, %f157, %f271;
	fma.rn.f32 	%f274, %f156, %f158, %f272;
	// begin inline asm
	{.reg .f16 low,high;
  mov.b32 {low,high},%r176;
  cvt.f32.f16 %f159, low;}

	// end inline asm
	// begin inline asm
	{.reg .f16 low,high;
  mov.b32 {low,high},%r176;
  cvt.f32.f16 %f160, high;}

	// end inline asm
	mov.b32 	%r178, %f149;
	// begin inline asm
	{.reg .f16 low,high;
  mov.b32 {low,high},%r178;
  cvt.f32.f16 %f161, low;}

	// end inline asm
	// begin inline asm
	{.reg .f16 low,high;
  mov.b32 {low,high},%r178;
  cvt.f32.f16 %f162, high;}

	// end inline asm
	fma.rn.f32 	%f275, %f159, %f161, %f273;
	fma.rn.f32 	%f276, %f160, %f162, %f274;
	// begin inline asm
	{.reg .f16 low,high;
  mov.b32 {low,high},%r180;
  cvt.f32.f16 %f163, low;}

	// end inline asm
	// begin inline asm
	{.reg .f16 low,high;
  mov.b32 {low,high},%r180;
  cvt.f32.f16 %f164, high;}

	// end inline asm
	mov.b32 	%r182, %f150;
	// begin inline asm
	{.reg .f16 low,high;
  mov.b32 {low,high},%r182;
  cvt.f32.f16 %f165, low;}

	// end inline asm
	// begin inline asm
	{.reg .f16 low,high;
  mov.b32 {low,high},%r182;
  cvt.f32.f16 %f166, high;}

	// end inline asm
	fma.rn.f32 	%f277, %f163, %f165, %f275;
	fma.rn.f32 	%f278, %f164, %f166, %f276;
	ld.shared.v4.u32 	{%r184, %r188, %r192, %r196}, [%r458];
	// begin inline asm
	ld.global.nc.v4.f32 {%f167,%f168,%f169,%f170}, [%rd197];
	// end inline asm
	// begin inline asm
	{.reg .f16 low,high;
  mov.b32 {low,high},%r184;
  cvt.f32.f16 %f171, low;}

	// end inline asm
	// begin inline asm
	{.reg .f16 low,high;
  mov.b32 {low,high},%r184;
  cvt.f32.f16 %f172, high;}

	// end inline asm
	mov.b32 	%r186, %f167;
	// begin inline asm
	{.reg .f16 low,high;
  mov.b32 {low,high},%r186;
  cvt.f32.f16 %f173, low;}

	// end inline asm
	// begin inline asm
	{.reg .f16 low,high;
  mov.b32 {low,high},%r186;
  cvt.f32.f16 %f174, high;}

	// end inline asm
	fma.rn.f32 	%f279, %f171, %f173, %f277;
	fma.rn.f32 	%f280, %f172, %f174, %f278;
	// begin inline asm
	{.reg .f16 low,high;
  mov.b32 {low,high},%r188;
  cvt.f32.f16 %f175, low;}

	// end inline asm
	// begin inline asm
	{.reg .f16 low,high;
  mov.b32 {low,high},%r188;
  cvt.f32.f16 %f176, high;}

	// end inline asm
	mov.b32 	%r190, %f168;
	// begin inline asm
	{.reg .f16 low,high;
  mov.b32 {low,high},%r190;
  cvt.f32.f16 %f177, low;}

	// end inline asm
	// begin inline asm
	{.reg .f16 low,high;
  mov.b32 {low,high},%r190;
  cvt.f32.f16 %f178, high;}

	// end inline asm
	fma.rn.f32 	%f281, %f175, %f177, %f279;
	fma.rn.f32 	%f282, %f176, %f178, %f280;
	// begin inline asm
	{.reg .f16 low,high;
  mov.b32 {low,high},%r192;
  cvt.f32.f16 %f179, low;}

	// end inline asm
	// begin inline asm
	{.reg .f16 low,high;
  mov.b32 {low,high},%r192;
  cvt.f32.f16 %f180, high;}

	// end inline asm
	mov.b32 	%r194, %f169;
	// begin inline asm
	{.reg .f16 low,high;
  mov.b32 {low,high},%r194;
  cvt.f32.f16 %f181, low;}

	// end inline asm
	// begin inline asm
	{.reg .f16 low,high;
  mov.b32 {low,high},%r194;
  cvt.f32.f16 %f182, high;}

	// end inline asm
	fma.rn.f32 	%f283, %f179, %f181, %f281;
	fma.rn.f32 	%f284, %f180, %f182, %f282;
	// begin inline asm
	{.reg .f16 low,high;
  mov.b32 {low,high},%r196;
  cvt.f32.f16 %f183, low;}

	// end inline asm
	// begin inline asm
	{.reg .f16 low,high;
  mov.b32 {low,high},%r196;
  cvt.f32.f16 %f184, high;}

	// end inline asm
	mov.b32 	%r198, %f170;
	// begin inline asm
	{.reg .f16 low,high;
  mov.b32 {low,high},%r198;
  cvt.f32.f16 %f185, low;}

	// end inline asm
	// begin inline asm
	{.reg .f16 low,high;
  mov.b32 {low,high},%r198;
  cvt.f32.f16 %f186, high;}

	// end inline asm
	fma.rn.f32 	%f285, %f183, %f185, %f283;
	fma.rn.f32 	%f286, %f184, %f186, %f284;
	ld.shared.v4.u32 	{%r200, %r204, %r208, %r212}, [%r458+16];
	add.s64 	%rd55, %rd197, 16;
	// begin inline asm
	ld.global.nc.v4.f32 {%f187,%f188,%f189,%f190}, [%rd55];
	// end inline asm
	// begin inline asm
	{.reg .f16 low,high;
  mov.b32 {low,high},%r200;
  cvt.f32.f16 %f191, low;}

	// end inline asm
	// begin inline asm
	{.reg .f16 low,high;
  mov.b32 {low,high},%r200;
  cvt.f32.f16 %f192, high;}

	// end inline asm
	mov.b32 	%r202, %f187;
	// begin inline asm
	{.reg .f16 low,high;
  mov.b32 {low,high},%r202;
  cvt.f32.f16 %f193, low;}

	// end inline asm
	// begin inline asm
	{.reg .f16 low,high;
  mov.b32 {low,high},%r202;
  cvt.f32.f16 %f194, high;}

	// end inline asm
	fma.rn.f32 	%f287, %f191, %f193, %f285;
	fma.rn.f32 	%f288, %f192, %f194, %f286;
	// begin inline asm
	{.reg .f16 low,high;
  mov.b32 {low,high},%r204;
  cvt.f32.f16 %f195, low;}

	// end inline asm
	// begin inline asm
	{.reg .f16 low,high;
  mov.b32 {low,high},%r204;
  cvt.f32.f16 %f196, high;}

	// end inline asm
	mov.b32 	%r206, %f188;
	// begin inline asm
	{.reg .f16 low,high;
  mov.b32 {low,high},%r206;
  cvt.f32.f16 %f197, low;}

	// end inline asm
	// begin inline asm
	{.reg .f16 low,high;
  mov.b32 {low,high},%r206;
  cvt.f32.f16 %f198, high;}

	// end inline asm
	fma.rn.f32 	%f289, %f195, %f197, %f287;
	fma.rn.f32 	%f290, %f196, %f198, %f288;
	// begin inline asm
	{.reg .f16 low,high;
  mov.b32 {low,high},%r208;
  cvt.f32.f16 %f199, low;}

	// end inline asm
	// begin inline asm
	{.reg .f16 low,high;
  mov.b32 {low,high},%r208;
  cvt.f32.f16 %f200, high;}

	// end inline asm
	mov.b32 	%r210, %f189;
	// begin inline asm
	{.reg .f16 low,high;
  mov.b32 {low,high},%r210;
  cvt.f32.f16 %f201, low;}

	// end inline asm
	// begin inline asm
	{.reg .f16 low,high;
  mov.b32 {low,high},%r210;
  cvt.f32.f16 %f202, high;}

	// end inline asm
	fma.rn.f32 	%f291, %f199, %f201, %f289;
	fma.rn.f32 	%f292, %f200, %f202, %f290;
	// begin inline asm
	{.reg .f16 low,high;
  mov.b32 {low,high},%r212;
  cvt.f32.f16 %f203, low;}

	// end inline asm
	// begin inline asm
	{.reg .f16 low,high;
  mov.b32 {low,high},%r212;
  cvt.f32.f16 %f204, high;}

	// end inline asm
	mov.b32 	%r214, %f190;
	// begin inline asm
	{.reg .f16 low,high;
  mov.b32 {low,high},%r214;
  cvt.f32.f16 %f205, low;}

	// end inline asm
	// begin inline asm
	{.reg .f16 low,high;
  mov.b32 {low,high},%r214;
  cvt.f32.f16 %f206, high;}

	// end inline asm
	fma.rn.f32 	%f293, %f203, %f205, %f291;
	fma.rn.f32 	%f294, %f204, %f206, %f292;
	ld.shared.v4.u32 	{%r216, %r220, %r224, %r228}, [%r458+32];
	add.s64 	%rd56, %rd197, 32;
	// begin inline asm
	ld.global.nc.v4.f32 {%f207,%f208,%f209,%f210}, [%rd56];
	// end inline asm
	// begin inline asm
	{.reg .f16 low,high;
  mov.b32 {low,high},%r216;
  cvt.f32.f16 %f211, low;}

	// end inline asm
	// begin inline asm
	{.reg .f16 low,high;
  mov.b32 {low,high},%r216;
  cvt.f32.f16 %f212, high;}

	// end inline asm
	mov.b32 	%r218, %f207;
	// begin inline asm
	{.reg .f16 low,high;
  mov.b32 {low,high},%r218;
  cvt.f32.f16 %f213, low;}

	// end inline asm
	// begin inline asm
	{.reg .f16 low,high;
  mov.b32 {low,high},%r218;
  cvt.f32.f16 %f214, high;}

	// end inline asm
	fma.rn.f32 	%f295, %f211, %f213, %f293;
	fma.rn.f32 	%f296, %f212, %f214, %f294;
	// begin inline asm
	{.reg .f16 low,high;
  mov.b32 {low,high},%r220;
  cvt.f32.f16 %f215, low;}

	// end inline asm
	// begin inline asm
	{.reg .f16 low,high;
  mov.b32 {low,high},%r220;
  cvt.f32.f16 %f216, high;}

	// end inline asm
	mov.b32 	%r222, %f208;
	// begin inline asm
	{.reg .f16 low,high;
  mov.b32 {low,high},%r222;
  cvt.f32.f16 %f217, low;}

	// end inline asm
	// begin inline asm
	{.reg .f16 low,high;
  mov.b32 {low,high},%r222;
  cvt.f32.f16 %f218, high;}

	// end inline asm
	fma.rn.f32 	%f297, %f215, %f217, %f295;
	fma.rn.f32 	%f298, %f216, %f218, %f296;
	// begin inline asm
	{.reg .f16 low,high;
  mov.b32 {low,high},%r224;
  cvt.f32.f16 %f219, low;}

	// end inline asm
	// begin inline asm
	{.reg .f16 low,high;
  mov.b32 {low,high},%r224;
  cvt.f32.f16 %f220, high;}

	// end inline asm
	mov.b32 	%r226, %f209;
	// begin inline asm
	{.reg .f16 low,high;
  mov.b32 {low,high},%r226;
  cvt.f32.f16 %f221, low;}

	// end inline asm
	// begin inline asm
	{.reg .f16 low,high;
  mov.b32 {low,high},%r226;
  cvt.f32.f16 %f222, high;}

	// end inline asm
	fma.rn.f32 	%f299, %f219, %f221, %f297;
	fma.rn.f32 	%f300, %f220, %f222, %f298;
	// begin inline asm
	{.reg .f16 low,high;
  mov.b32 {low,high},%r228;
  cvt.f32.f16 %f223, low;}

	// end inline asm
	// begin inline asm
	{.reg .f16 low,high;
  mov.b32 {low,high},%r228;
  cvt.f32.f16 %f224, high;}

	// end inline asm
	mov.b32 	%r230, %f210;
	// begin inline asm
	{.reg .f16 low,high;
  mov.b32 {low,high},%r230;
  cvt.f32.f16 %f225, low;}

	// end inline asm
	// begin inline asm
	{.reg .f16 low,high;
  mov.b32 {low,high},%r230;
  cvt.f32.f16 %f226, high;}

	// end inline asm
	fma.rn.f32 	%f301, %f223, %f225, %f299;
	fma.rn.f32 	%f302, %f224, %f226, %f300;
	ld.shared.v4.u32 	{%r232, %r236, %r240, %r244}, [%r458+48];
	add.s64 	%rd57, %rd197, 48;
	// begin inline asm
	ld.global.nc.v4.f32 {%f227,%f228,%f229,%f230}, [%rd57];
	// end inline asm
	// begin inline asm
	{.reg .f16 low,high;
  mov.b32 {low,high},%r232;
  cvt.f32.f16 %f231, low;}

	// end inline asm
	// begin inline asm
	{.reg .f16 low,high;
  mov.b32 {low,high},%r232;
  cvt.f32.f16 %f232, high;}

	// end inline asm
	mov.b32 	%r234, %f227;
	// begin inline asm
	{.reg .f16 low,high;
  mov.b32 {low,high},%r234;
  cvt.f32.f16 %f233, low;}

	// end inline asm
	// begin inline asm
	{.reg .f16 low,high;
  mov.b32 {low,high},%r234;
  cvt.f32.f16 %f234, high;}

	// end inline asm
	fma.rn.f32 	%f303, %f231, %f233, %f301;
	fma.rn.f32 	%f304, %f232, %f234, %f302;
	// begin inline asm
	{.reg .f16 low,high;
  mov.b32 {low,high},%r236;
  cvt.f32.f16 %f235, low;}

	// end inline asm
	// begin inline asm
	{.reg .f16 low,high;
  mov.b32 {low,high},%r236;
  cvt.f32.f16 %f236, high;}

	// end inline asm
	mov.b32 	%r238, %f228;
	// begin inline asm
	{.reg .f16 low,high;
  mov.b32 {low,high},%r238;
  cvt.f32.f16 %f237, low;}

	// end inline asm
	// begin inline asm
	{.reg .f16 low,high;
  mov.b32 {low,high},%r238;
  cvt.f32.f16 %f238, high;}

	// end inline asm
	fma.rn.f32 	%f305, %f235, %f237, %f303;
	fma.rn.f32 	%f306, %f236, %f238, %f304;
	// begin inline asm
	{.reg .f16 low,high;
  mov.b32 {low,high},%r240;
  cvt.f32.f16 %f239, low;}

	// end inline asm
	// begin inline asm
	{.reg .f16 low,high;
  mov.b32 {low,high},%r240;
  cvt.f32.f16 %f240, high;}

	// end inline asm
	mov.b32 	%r242, %f229;
	// begin inline asm
	{.reg .f16 low,high;
  mov.b32 {low,high},%r242;
  cvt.f32.f16 %f241, low;}

	// end inline asm
	// begin inline asm
	{.reg .f16 low,high;
  mov.b32 {low,high},%r242;
  cvt.f32.f16 %f242, high;}

	// end inline asm
	fma.rn.f32 	%f307, %f239, %f241, %f305;
	fma.rn.f32 	%f308, %f240, %f242, %f306;
	// begin inline asm
	{.reg .f16 low,high;
  mov.b32 {low,high},%r244;
  cvt.f32.f16 %f243, low;}

	// end inline asm
	// begin inline asm
	{.reg .f16 low,high;
  mov.b32 {low,high},%r244;
  cvt.f32.f16 %f244, high;}

	// end inline asm
	mov.b32 	%r246, %f230;
	// begin inline asm
	{.reg .f16 low,high;
  mov.b32 {low,high},%r246;
  cvt.f32.f16 %f245, low;}

	// end inline asm
	// begin inline asm
	{.reg .f16 low,high;
  mov.b32 {low,high},%r246;
  cvt.f32.f16 %f246, high;}

	// end inline asm
	fma.rn.f32 	%f876, %f243, %f245, %f307;
	fma.rn.f32 	%f877, %f244, %f246, %f308;
	add.s32 	%r459, %r459, 8;
	add.s64 	%rd197, %rd197, 128;
	add.s32 	%r458, %r458, 128;
	setp.ne.s32 	%p13, %r459, 0;
	mov.u32 	%r461, %r21;
	@%p13 bra 	$L__BB5_15;
$L__BB5_16:
	setp.eq.s32 	%p14, %r19, 0;
	@%p14 bra 	$L__BB5_24;
	ld.param.u64 	%rd194, [_ZN9optimized35flash_attention_prefill_kernel_fp16EPK6__halfS2_S2_PS0_iiiiiiiif_param_1];
	shl.b64 	%rd58, %rd5, 1;
	add.s64 	%rd9, %rd194, %rd58;
	add.s32 	%r247, %r19, -1;
	setp.lt.u32 	%p15, %r247, 3;
	@%p15 bra 	$L__BB5_19;
	shl.b32 	%r312, %r461, 4;
	mov.u32 	%r313, _ZN9optimized17smem_prefill_fp16E;
	add.s32 	%r314, %r313, %r312;
	ld.shared.v4.u32 	{%r249, %r253, %r257, %r261}, [%r314];
	mul.wide.u32 	%rd63, %r461, 16;
	add.s64 	%rd59, %rd9, %rd63;
	// begin inline asm
	ld.global.nc.v4.f32 {%f310,%f311,%f312,%f313}, [%rd59];
	// end inline asm
	// begin inline asm
	{.reg .f16 low,high;
  mov.b32 {low,high},%r249;
  cvt.f32.f16 %f314, low;}

	// end inline asm
	// begin inline asm
	{.reg .f16 low,high;
  mov.b32 {low,high},%r249;
  cvt.f32.f16 %f315, high;}

	// end inline asm
	mov.b32 	%r251, %f310;
	// begin inline asm
	{.reg .f16 low,high;
  mov.b32 {low,high},%r251;
  cvt.f32.f16 %f316, low;}

	// end inline asm
	// begin inline asm
	{.reg .f16 low,high;
  mov.b32 {low,high},%r251;
  cvt.f32.f16 %f317, high;}

	// end inline asm
	fma.rn.f32 	%f390, %f314, %f316, %f876;
	fma.rn.f32 	%f391, %f315, %f317, %f877;
	// begin inline asm
	{.reg .f16 low,high;
  mov.b32 {low,high},%r253;
  cvt.f32.f16 %f318, low;}

	// end inline asm
	// begin inline asm
	{.reg .f16 low,high;
  mov.b32 {low,high},%r253;
  cvt.f32.f16 %f319, high;}

	// end inline asm
	mov.b32 	%r255, %f311;
	// begin inline asm
	{.reg .f16 low,high;
  mov.b32 {low,high},%r255;
  cvt.f32.f16 %f320, low;}

	// end inline asm
	// begin inline asm
	{.reg .f16 low,high;
  mov.b32 {low,high},%r255;
  cvt.f32.f16 %f321, high;}

	// end inline asm
	fma.rn.f32 	%f392, %f318, %f320, %f390;
	fma.rn.f32 	%f393, %f319, %f321, %f391;
	// begin inline asm
	{.reg .f16 low,high;
  mov.b32 {low,high},%r257;
  cvt.f32.f16 %f322, low;}

	// end inline asm
	// begin inline asm
	{.reg .f16 low,high;
  mov.b32 {low,high},%r257;
  cvt.f32.f16 %f323, high;}

	// end inline asm
	mov.b32 	%r259, %f312;
	// begin inline asm
	{.reg .f16 low,high;
  mov.b32 {low,high},%r259;
  cvt.f32.f16 %f324, low;}

	// end inline asm
	// begin inline asm
	{.reg .f16 low,high;
  mov.b32 {low,high},%r259;
  cvt.f32.f16 %f325, high;}

	// end inline asm
	fma.rn.f32 	%f394, %f322, %f324, %f392;
	fma.rn.f32 	%f395, %f323, %f325, %f393;
	// begin inline asm
	{.reg .f16 low,high;
  mov.b32 {low,high},%r261;
  cvt.f32.f16 %f326, low;}

	// end inline asm
	// begin inline asm
	{.reg .f16 low,high;
  mov.b32 {low,high},%r261;
  cvt.f32.f16 %f327, high;}

	// end inline asm
	mov.b32 	%r263, %f313;
	// begin inline asm
	{.reg .f16 low,high;
  mov.b32 {low,high},%r263;
  cvt.f32.f16 %f328, low;}

	// end inline asm
	// begin inline asm
	{.reg .f16 low,high;
  mov.b32 {low,high},%r263;
  cvt.f32.f16 %f329, high;}

	// end inline asm
	fma.rn.f32 	%f396, %f326, %f328, %f394;
	fma.rn.f32 	%f397, %f327, %f329, %f395;
	ld.shared.v4.u32 	{%r265, %r269, %r273, %r277}, [%r314+16];
	add.s64 	%rd60, %rd59, 16;
	// begin inline asm
	ld.global.nc.v4.f32 {%f330,%f331,%f332,%f333}, [%rd60];
	// end inline asm
	// begin inline asm
	{.reg .f16 low,high;
  mov.b32 {low,high},%r265;
  cvt.f32.f16 %f334, low;}

	// end inline asm
	// begin inline asm
	{.reg .f16 low,high;
  mov.b32 {low,high},%r265;
  cvt.f32.f16 %f335, high;}

	// end inline asm
	mov.b32 	%r267, %f330;
	// begin inline asm
	{.reg .f16 low,high;
  mov.b32 {low,high},%r267;
  cvt.f32.f16 %f336, low;}

	// end inline asm
	// begin inline asm
	{.reg .f16 low,high;
  mov.b32 {low,high},%r267;
  cvt.f32.f16 %f337, high;}

	// end inline asm
	fma.rn.f32 	%f398, %f334, %f336, %f396;
	fma.rn.f32 	%f399, %f335, %f337, %f397;
	// begin inline asm
	{.reg .f16 low,high;
  mov.b32 {low,high},%r269;
  cvt.f32.f16 %f338, low;}

	// end inline asm
	// begin inline asm
	{.reg .f16 low,high;
  mov.b32 {low,high},%r269;
  cvt.f32.f16 %f339, high;}

	// end inline asm
	mov.b32 	%r271, %f331;
	// begin inline asm
	{.reg .f16 low,high;
  mov.b32 {low,high},%r271;
  cvt.f32.f16 %f340, low;}

	// end inline asm
	// begin inline asm
	{.reg .f16 low,high;
  mov.b32 {low,high},%r271;
  cvt.f32.f16 %f341, high;}

	// end inline asm
	fma.rn.f32 	%f400, %f338, %f340, %f398;
	fma.rn.f32 	%f401, %f339, %f341, %f399;
	// begin inline asm
	{.reg .f16 low,high;
  mov.b32 {low,high},%r273;
  cvt.f32.f16 %f342, low;}

	// end inline asm
	// begin inline asm
	{.reg .f16 low,high;
  mov.b32 {low,high},%r273;
  cvt.f32.f16 %f343, high;}

	// end inline asm
	mov.b32 	%r275, %f332;
	// begin inline asm
	{.reg .f16 low,high;
  mov.b32 {low,high},%r275;
  cvt.f32.f16 %f344, low;}

	// end inline asm
	// begin inline asm
	{.reg .f16 low,high;
  mov.b32 {low,high},%r275;
  cvt.f32.f16 %f345, high;}

	// end inline asm
	fma.rn.f32 	%f402, %f342, %f344, %f400;
	fma.rn.f32 	%f403, %f343, %f345, %f401;
	// begin inline asm
	{.reg .f16 low,high;
  mov.b32 {low,high},%r277;
  cvt.f32.f16 %f346, low;}

	// end inline asm
	// begin inline asm
	{.reg .f16 low,high;
  mov.b32 {low,high},%r277;
  cvt.f32.f16 %f347, high;}

	// end inline asm
	mov.b32 	%r279, %f333;
	// begin inline asm
	{.reg .f16 low,high;
  mov.b32 {low,high},%r279;
  cvt.f32.f16 %f348, low;}

	// end inline asm
	// begin inline asm
	{.reg .f16 low,high;
  mov.b32 {low,high},%r279;
  cvt.f32.f16 %f349, high;}

	// end inline asm
	fma.rn.f32 	%f404, %f346, %f348, %f402;
	fma.rn.f32 	%f405, %f347, %f349, %f403;
	ld.shared.v4.u32 	{%r281, %r285, %r289, %r293}, [%r314+32];
	add.s64 	%rd61, %rd59, 32;
	// begin inline asm
	ld.global.nc.v4.f32 {%f350,%f351,%f352,%f353}, [%rd61];
	// end inline asm
	// begin inline asm
	{.reg .f16 low,high;
  mov.b32 {low,high},%r281;
  cvt.f32.f16 %f354, low;}

	// end inline asm
	// begin inline asm
	{.reg .f16 low,high;
  mov.b32 {low,high},%r281;
  cvt.f32.f16 %f355, high;}

	// end inline asm
	mov.b32 	%r283, %f350;
	// begin inline asm
	{.reg .f16 low,high;
  mov.b32 {low,high},%r283;
  cvt.f32.f16 %f356, low;}

	// end inline asm
	// begin inline asm
	{.reg .f16 low,high;
  mov.b32 {low,high},%r283;
  cvt.f32.f16 %f357, high;}

	// end inline asm
	fma.rn.f32 	%f406, %f354, %f356, %f404;
	fma.rn.f32 	%f407, %f355, %f357, %f405;
	// begin inline asm
	{.reg .f16 low,high;
  mov.b32 {low,high},%r285;
  cvt.f32.f16 %f358, low;}

	// end inline asm
	// begin inline asm
	{.reg .f16 low,high;
  mov.b32 {low,high},%r285;
  cvt.f32.f16 %f359, high;}

	// end inline asm
	mov.b32 	%r287, %f351;
	// begin inline asm
	{.reg .f16 low,high;
  mov.b32 {low,high},%r287;
  cvt.f32.f16 %f360, low;}

	// end inline asm
	// begin inline asm
	{.reg .f16 low,high;
  mov.b32 {low,high},%r287;
  cvt.f32.f16 %f361, high;}

	// end inline asm
	fma.rn.f32 	%f408, %f358, %f360, %f406;
	fma.rn.f32 	%f409, %f359, %f361, %f407;
	// begin inline asm
	{.reg .f16 low,high;
  mov.b32 {low,high},%r289;
  cvt.f32.f16 %f362, low;}

	// end inline asm
	// begin inline asm
	{.reg .f16 low,high;
  mov.b32 {low,high},%r289;
  cvt.f32.f16 %f363, high;}

	// end inline asm
	mov.b32 	%r291, %f352;
	// begin inline asm
	{.reg .f16 low,high;
  mov.b32 {low,high},%r291;
  cvt.f32.f16 %f364, low;}

	// end inline asm
	// begin inline asm
	{.reg .f16 low,high;
  mov.b32 {low,high},%r291;
  cvt.f32.f16 %f365, high;}

	// end inline asm
	fma.rn.f32 	%f410, %f362, %f364, %f408;
	fma.rn.f32 	%f411, %f363, %f365, %f409;
	// begin inline asm
	{.reg .f16 low,high;
  mov.b32 {low,high},%r293;
  cvt.f32.f16 %f366, low;}

	// end inline asm
	// begin inline asm
	{.reg .f16 low,high;
  mov.b32 {low,high},%r293;
  cvt.f32.f16 %f367, high;}

	// end inline asm
	mov.b32 	%r295, %f353;
	// begin inline asm
	{.reg .f16 low,high;
  mov.b32 {low,high},%r295;
  cvt.f32.f16 %f368, low;}

	// end inline asm
	// begin inline asm
	{.reg .f16 low,high;
  mov.b32 {low,high},%r295;
  cvt.f32.f16 %f369, high;}

	// end inline asm
	fma.rn.f32 	%f412, %f366, %f368, %f410;
	fma.rn.f32 	%f413, %f367, %f369, %f411;
	ld.shared.v4.u32 	{%r297, %r301, %r305, %r309}, [%r314+48];
	add.s64 	%rd62, %rd59, 48;
	// begin inline asm
	ld.global.nc.v4.f32 {%f370,%f371,%f372,%f373}, [%rd62];
	// end inline asm
	// begin inline asm
	{.reg .f16 low,high;
  mov.b32 {low,high},%r297;
  cvt.f32.f16 %f374, low;}

	// end inline asm
	// begin inline asm
	{.reg .f16 low,high;
  mov.b32 {low,high},%r297;
  cvt.f32.f16 %f375, high;}

	// end inline asm
	mov.b32 	%r299, %f370;
	// begin inline asm
	{.reg .f16 low,high;
  mov.b32 {low,high},%r299;
  cvt.f32.f16 %f376, low;}

	// end inline asm
	// begin inline asm
	{.reg .f16 low,high;
  mov.b32 {low,high},%r299;
  cvt.f32.f16 %f377, high;}

	// end inline asm
	fma.rn.f32 	%f414, %f374, %f376, %f412;
	fma.rn.f32 	%f415, %f375, %f377, %f413;
	// begin inline asm
	{.reg .f16 low,high;
  mov.b32 {low,high},%r301;
  cvt.f32.f16 %f378, low;}

	// end inline asm
	// begin inline asm
	{.reg .f16 low,high;
  mov.b32 {low,high},%r301;
  cvt.f32.f16 %f379, high;}

	// end inline asm
	mov.b32 	%r303, %f371;
	// begin inline asm
	{.reg .f16 low,high;
  mov.b32 {low,high},%r303;
  cvt.f32.f16 %f380, low;}

	// end inline asm
	// begin inline asm
	{.reg .f16 low,high;
  mov.b32 {low,high},%r303;
  cvt.f32.f16 %f381, high;}

	// end inline asm
	fma.rn.f32 	%f416, %f378, %f380, %f414;
	fma.rn.f32 	%f417, %f379, %f381, %f415;
	// begin inline asm
	{.reg .f16 low,high;
  mov.b32 {low,high},%r305;
  cvt.f32.f16 %f382, low;}

	// end inline asm
	// begin inline asm
	{.reg .f16 low,high;
  mov.b32 {low,high},%r305;
  cvt.f32.f16 %f383, high;}

	// end inline asm
	mov.b32 	%r307, %f372;
	// begin inline asm
	{.reg .f16 low,high;
  mov.b32 {low,high},%r307;
  cvt.f32.f16 %f384, low;}

	// end inline asm
	// begin inline asm
	{.reg .f16 low,high;
  mov.b32 {low,high},%r307;
  cvt.f32.f16 %f385, high;}

	// end inline asm
	fma.rn.f32 	%f418, %f382, %f384, %f416;
	fma.rn.f32 	%f419, %f383, %f385, %f417;
	// begin inline asm
	{.reg .f16 low,high;
  mov.b32 {low,high},%r309;
  cvt.f32.f16 %f386, low;}

	// end inline asm
	// begin inline asm
	{.reg .f16 low,high;
  mov.b32 {low,high},%r309;
  cvt.f32.f16 %f387, high;}

	// end inline asm
	mov.b32 	%r311, %f373;
	// begin inline asm
	{.reg .f16 low,high;
  mov.b32 {low,high},%r311;
  cvt.f32.f16 %f388, low;}

	// end inline asm
	// begin inline asm
	{.reg .f16 low,high;
  mov.b32 {low,high},%r311;
  cvt.f32.f16 %f389, high;}

	// end inline asm
	fma.rn.f32 	%f876, %f386, %f388, %f418;
	fma.rn.f32 	%f877, %f387, %f389, %f419;
	add.s32 	%r461, %r461, 4;
$L__BB5_19:
	setp.eq.s32 	%p16, %r20, 0;
	@%p16 bra 	$L__BB5_24;
	setp.eq.s32 	%p17, %r20, 1;
	@%p17 bra 	$L__BB5_22;
	shl.b32 	%r347, %r461, 4;
	mov.u32 	%r348, _ZN9optimized17smem_prefill_fp16E;
	add.s32 	%r349, %r348, %r347;
	ld.shared.v4.u32 	{%r316, %r320, %r324, %r328}, [%r349];
	mul.wide.u32 	%rd66, %r461, 16;
	add.s64 	%rd64, %rd9, %rd66;
	// begin inline asm
	ld.global.nc.v4.f32 {%f421,%f422,%f423,%f424}, [%rd64];
	// end inline asm
	// begin inline asm
	{.reg .f16 low,high;
  mov.b32 {low,high},%r316;
  cvt.f32.f16 %f425, low;}

	// end inline asm
	// begin inline asm
	{.reg .f16 low,high;
  mov.b32 {low,high},%r316;
  cvt.f32.f16 %f426, high;}

	// end inline asm
	mov.b32 	%r318, %f421;
	// begin inline asm
	{.reg .f16 low,high;
  mov.b32 {low,high},%r318;
  cvt.f32.f16 %f427, low;}

	// end inline asm
	// begin inline asm
	{.reg .f16 low,high;
  mov.b32 {low,high},%r318;
  cvt.f32.f16 %f428, high;}

	// end inline asm
	fma.rn.f32 	%f461, %f425, %f427, %f876;
	fma.rn.f32 	%f462, %f426, %f428, %f877;
	// begin inline asm
	{.reg .f16 low,high;
  mov.b32 {low,high},%r320;
  cvt.f32.f16 %f429, low;}

	// end inline asm
	// begin inline asm
	{.reg .f16 low,high;
  mov.b32 {low,high},%r320;
  cvt.f32.f16 %f430, high;}

	// end inline asm
	mov.b32 	%r322, %f422;
	// begin inline asm
	{.reg .f16 low,high;
  mov.b32 {low,high},%r322;
  cvt.f32.f16 %f431, low;}

	// end inline asm
	// begin inline asm
	{.reg .f16 low,high;
  mov.b32 {low,high},%r322;
  cvt.f32.f16 %f432, high;}

	// end inline asm
	fma.rn.f32 	%f463, %f429, %f431, %f461;
	fma.rn.f32 	%f464, %f430, %f432, %f462;
	// begin inline asm
	{.reg .f16 low,high;
  mov.b32 {low,high},%r324;
  cvt.f32.f16 %f433, low;}

	// end inline asm
	// begin inline asm
	{.reg .f16 low,high;
  mov.b32 {low,high},%r324;
  cvt.f32.f16 %f434, high;}

	// end inline asm
	mov.b32 	%r326, %f423;
	// begin inline asm
	{.reg .f16 low,high;
  mov.b32 {low,high},%r326;
  cvt.f32.f16 %f435, low;}

	// end inline asm
	// begin inline asm
	{.reg .f16 low,high;
  mov.b32 {low,high},%r326;
  cvt.f32.f16 %f436, high;}

	// end inline asm
	fma.rn.f32 	%f465, %f433, %f435, %f463;
	fma.rn.f32 	%f466, %f434, %f436, %f464;
	// begin inline asm
	{.reg .f16 low,high;
  mov.b32 {low,high},%r328;
  cvt.f32.f16 %f437, low;}

	// end inline asm
	// begin inline asm
	{.reg .f16 low,high;
  mov.b32 {low,high},%r328;
  cvt.f32.f16 %f438, high;}

	// end inline asm
	mov.b32 	%r330, %f424;
	// begin inline asm
	{.reg .f16 low,high;
  mov.b32 {low,high},%r330;
  cvt.f32.f16 %f439, low;}

	// end inline asm
	// begin inline asm
	{.reg .f16 low,high;
  mov.b32 {low,high},%r330;
  cvt.f32.f16 %f440, high;}

	// end inline asm
	fma.rn.f32 	%f467, %f437, %f439, %f465;
	fma.rn.f32 	%f468, %f438, %f440, %f466;
	ld.shared.v4.u32 	{%r332, %r336, %r340, %r344}, [%r349+16];
	add.s64 	%rd65, %rd64, 16;
	// begin inline asm
	ld.global.nc.v4.f32 {%f441,%f442,%f443,%f444}, [%rd65];
	// end inline asm
	// begin inline asm
	{.reg .f16 low,high;
  mov.b32 {low,high},%r332;
  cvt.f32.f16 %f445, low;}

	// end inline asm
	// begin inline asm
	{.reg .f16 low,high;
  mov.b32 {low,high},%r332;
  cvt.f32.f16 %f446, high;}

	// end inline asm
	mov.b32 	%r334, %f441;
	// begin inline asm
	{.reg .f16 low,high;
  mov.b32 {low,high},%r334;
  cvt.f32.f16 %f447, low;}

	// end inline asm
	// begin inline asm
	{.reg .f16 low,high;
  mov.b32 {low,high},%r334;
  cvt.f32.f16 %f448, high;}

	// end inline asm
	fma.rn.f32 	%f469, %f445, %f447, %f467;
	fma.rn.f32 	%f470, %f446, %f448, %f468;
	// begin inline asm
	{.reg .f16 low,high;
  mov.b32 {low,high},%r336;
  cvt.f32.f16 %f449, low;}

	// end inline asm
	// begin inline asm
	{.reg .f16 low,high;
  mov.b32 {low,high},%r336;
  cvt.f32.f16 %f450, high;}

	// end inline asm
	mov.b32 	%r338, %f442;
	// begin inline asm
	{.reg .f16 low,high;
  mov.b32 {low,high},%r338;
  cvt.f32.f16 %f451, low;}

	// end inline asm
	// begin inline asm
	{.reg .f16 low,high;
  mov.b32 {low,high},%r338;
  cvt.f32.f16 %f452, high;}

	// end inline asm
	fma.rn.f32 	%f471, %f449, %f451, %f469;
	fma.rn.f32 	%f472, %f450, %f452, %f470;
	// begin inline asm
	{.reg .f16 low,high;
  mov.b32 {low,high},%r340;
  cvt.f32.f16 %f453, low;}

	// end inline asm
	// begin inline asm
	{.reg .f16 low,high;
  mov.b32 {low,high},%r340;
  cvt.f32.f16 %f454, high;}

	// end inline asm
	mov.b32 	%r342, %f443;
	// begin inline asm
	{.reg .f16 low,high;
  mov.b32 {low,high},%r342;
  cvt.f32.f16 %f455, low;}

	// end inline asm
	// begin inline asm
	{.reg .f16 low,high;
  mov.b32 {low,high},%r342;
  cvt.f32.f16 %f456, high;}

	// end inline asm
	fma.rn.f32 	%f473, %f453, %f455, %f471;
	fma.rn.f32 	%f474, %f454, %f456, %f472;
	// begin inline asm
	{.reg .f16 low,high;
  mov.b32 {low,high},%r344;
  cvt.f32.f16 %f457, low;}

	// end inline asm
	// begin inline asm
	{.reg .f16 low,high;
  mov.b32 {low,high},%r344;
  cvt.f32.f16 %f458, high;}

	// end inline asm
	mov.b32 	%r346, %f444;
	// begin inline asm
	{.reg .f16 low,high;
  mov.b32 {low,high},%r346;
  cvt.f32.f16 %f459, low;}

	// end inline asm
	// begin inline asm
	{.reg .f16 low,high;
  mov.b32 {low,high},%r346;
  cvt.f32.f16 %f460, high;}

	// end inline asm
	fma.rn.f32 	%f876, %f457, %f459, %f473;
	fma.rn.f32 	%f877, %f458, %f460, %f474;
	add.s32 	%r461, %r461, 2;
$L__BB5_22:
	setp.eq.s32 	%p18, %r22, 0;
	@%p18 bra 	$L__BB5_24;
	shl.b32 	%r366, %r461, 4;
	mov.u32 	%r367, _ZN9optimized17smem_prefill_fp16E;
	add.s32 	%r368, %r367, %r366;
	ld.shared.v4.u32 	{%r351, %r355, %r359, %r363}, [%r368];
	mul.wide.u32 	%rd68, %r461, 16;
	add.s64 	%rd67, %rd9, %rd68;
	// begin inline asm
	ld.global.nc.v4.f32 {%f475,%f476,%f477,%f478}, [%rd67];
	// end inline asm
	// begin inline asm
	{.reg .f16 low,high;
  mov.b32 {low,high},%r351;
  cvt.f32.f16 %f479, low;}

	// end inline asm
	// begin inline asm
	{.reg .f16 low,high;
  mov.b32 {low,high},%r351;
  cvt.f32.f16 %f480, high;}

	// end inline asm
	mov.b32 	%r353, %f475;
	// begin inline asm
	{.reg .f16 low,high;
  mov.b32 {low,high},%r353;
  cvt.f32.f16 %f481, low;}

	// end inline asm
	// begin inline asm
	{.reg .f16 low,high;
  mov.b32 {low,high},%r353;
  cvt.f32.f16 %f482, high;}

	// end inline asm
	fma.rn.f32 	%f495, %f479, %f481, %f876;
	fma.rn.f32 	%f496, %f480, %f482, %f877;
	// begin inline asm
	{.reg .f16 low,high;
  mov.b32 {low,high},%r355;
  cvt.f32.f16 %f483, low;}

	// end inline asm
	// begin inline asm
	{.reg .f16 low,high;
  mov.b32 {low,high},%r355;
  cvt.f32.f16 %f484, high;}

	// end inline asm
	mov.b32 	%r357, %f476;
	// begin inline asm
	{.reg .f16 low,high;
  mov.b32 {low,high},%r357;
  cvt.f32.f16 %f485, low;}

	// end inline asm
	// begin inline asm
	{.reg .f16 low,high;
  mov.b32 {low,high},%r357;
  cvt.f32.f16 %f486, high;}

	// end inline asm
	fma.rn.f32 	%f497, %f483, %f485, %f495;
	fma.rn.f32 	%f498, %f484, %f486, %f496;
	// begin inline asm
	{.reg .f16 low,high;
  mov.b32 {low,high},%r359;
  cvt.f32.f16 %f487, low;}

	// end inline asm
	// begin inline asm
	{.reg .f16 low,high;
  mov.b32 {low,high},%r359;
  cvt.f32.f16 %f488, high;}

	// end inline asm
	mov.b32 	%r361, %f477;
	// begin inline asm
	{.reg .f16 low,high;
  mov.b32 {low,high},%r361;
  cvt.f32.f16 %f489, low;}

	// end inline asm
	// begin inline asm
	{.reg .f16 low,high;
  mov.b32 {low,high},%r361;
  cvt.f32.f16 %f490, high;}

	// end inline asm
	fma.rn.f32 	%f499, %f487, %f489, %f497;
	fma.rn.f32 	%f500, %f488, %f490, %f498;
	// begin inline asm
	{.reg .f16 low,high;
  mov.b32 {low,high},%r363;
  cvt.f32.f16 %f491, low;}

	// end inline asm
	// begin inline asm
	{.reg .f16 low,high;
  mov.b32 {low,high},%r363;
  cvt.f32.f16 %f492, high;}

	// end inline asm
	mov.b32 	%r365, %f478;
	// begin inline asm
	{.reg .f16 low,high;
  mov.b32 {low,high},%r365;
  cvt.f32.f16 %f493, low;}

	// end inline asm
	// begin inline asm
	{.reg .f16 low,high;
  mov.b32 {low,high},%r365;
  cvt.f32.f16 %f494, high;}

	// end inline asm
	fma.rn.f32 	%f876, %f491, %f493, %f499;
	fma.rn.f32 	%f877, %f492, %f494, %f500;
$L__BB5_24:
	add.f32 	%f878, %f876, %f877;
$L__BB5_25:
	ld.param.f32 	%f857, [_ZN9optimized35flash_attention_prefill_kernel_fp16EPK6__halfS2_S2_PS0_iiiiiiiif_param_12];
	mul.f32 	%f501, %f857, %f878;
	shl.b32 	%r369, %r457, 2;
	add.s32 	%r370, %r17, %r369;
	st.shared.f32 	[%r370], %f501;
	max.f32 	%f879, %f879, %f501;
	add.s32 	%r457, %r457, 128;
	setp.lt.s32 	%p19, %r457, %r28;
	@%p19 bra 	$L__BB5_12;
$L__BB5_26:
	and.b32  	%r371, %r3, 31;
	setp.ne.s32 	%p20, %r371, 0;
	bar.sync 	0;
	mov.b32 	%r372, %f879;
	shfl.sync.bfly.b32	%r373|%p21, %r372, 16, 31, -1;
	mov.b32 	%f502, %r373;
	max.f32 	%f503, %f879, %f502;
	mov.b32 	%r374, %f503;
	shfl.sync.bfly.b32	%r375|%p22, %r374, 8, 31, -1;
	mov.b32 	%f504, %r375;
	max.f32 	%f505, %f503, %f504;
	mov.b32 	%r376, %f505;
	shfl.sync.bfly.b32	%r377|%p23, %r376, 4, 31, -1;
	mov.b32 	%f506, %r377;
	max.f32 	%f507, %f505, %f506;
	mov.b32 	%r378, %f507;
	shfl.sync.bfly.b32	%r379|%p24, %r378, 2, 31, -1;
	mov.b32 	%f508, %r379;
	max.f32 	%f509, %f507, %f508;
	mov.b32 	%r380, %f509;
	shfl.sync.bfly.b32	%r381|%p25, %r380, 1, 31, -1;
	mov.b32 	%f510, %r381;
	max.f32 	%f33, %f509, %f510;
	@%p20 bra 	$L__BB5_28;
	shr.u32 	%r382, %r3, 3;
	and.b32  	%r383, %r382, 124;
	mov.u32 	%r384, _ZZN9optimized35flash_attention_prefill_kernel_fp16EPK6__halfS2_S2_PS0_iiiiiiiifE10s_warp_max;
	add.s32 	%r385, %r384, %r383;
	st.shared.f32 	[%r385], %f33;
$L__BB5_28:
	setp.ne.s32 	%p26, %r3, 0;
	bar.sync 	0;
	@%p26 bra 	$L__BB5_30;
	ld.shared.f32 	%f511, [_ZZN9optimized35flash_attention_prefill_kernel_fp16EPK6__halfS2_S2_PS0_iiiiiiiifE10s_warp_max];
	ld.shared.f32 	%f512, [_ZZN9optimized35flash_attention_prefill_kernel_fp16EPK6__halfS2_S2_PS0_iiiiiiiifE10s_warp_max+4];
	max.f32 	%f513, %f511, %f512;
	ld.shared.f32 	%f514, [_ZZN9optimized35flash_attention_prefill_kernel_fp16EPK6__halfS2_S2_PS0_iiiiiiiifE10s_warp_max+8];
	ld.shared.f32 	%f515, [_ZZN9optimized35flash_attention_prefill_kernel_fp16EPK6__halfS2_S2_PS0_iiiiiiiifE10s_warp_max+12];
	max.f32 	%f516, %f514, %f515;
	max.f32 	%f517, %f513, %f516;
	st.shared.f32 	[_ZZN9optimized35flash_attention_prefill_kernel_fp16EPK6__halfS2_S2_PS0_iiiiiiiifE10s_warp_max], %f517;
$L__BB5_30:
	setp.le.s32 	%p27, %r27, %r3;
	bar.sync 	0;
	ld.shared.f32 	%f519, [_ZZN9optimized35flash_attention_prefill_kernel_fp16EPK6__halfS2_S2_PS0_iiiiiiiifE10s_warp_max];
	max.f32 	%f859, %f2, %f519;
	mov.f32 	%f882, 0f00000000;
	@%p27 bra 	$L__BB5_35;
	mov.f32 	%f882, 0f00000000;
	mov.u32 	%r463, %r3;
$L__BB5_32:
	shl.b32 	%r386, %r463, 2;
	add.s32 	%r41, %r17, %r386;
	ld.shared.f32 	%f522, [%r41];
	sub.f32 	%f36, %f522, %f859;
	setp.leu.f32 	%p28, %f36, 0fC1A00000;
	mov.f32 	%f881, 0f00000000;
	@%p28 bra 	$L__BB5_34;
	fma.rn.f32 	%f523, %f36, 0f3BBB989D, 0f3F000000;
	cvt.sat.f32.f32 	%f524, %f523;
	mov.f32 	%f525, 0f4B400001;
	mov.f32 	%f526, 0f437C0000;
	fma.rm.f32 	%f527, %f524, %f526, %f525;
	add.f32 	%f528, %f527, 0fCB40007F;
	neg.f32 	%f529, %f528;
	fma.rn.f32 	%f530, %f36, 0f3FB8AA3B, %f529;
	fma.rn.f32 	%f531, %f36, 0f32A57060, %f530;
	mov.b32 	%r387, %f527;
	shl.b32 	%r388, %r387, 23;
	mov.b32 	%f532, %r388;
	ex2.approx.ftz.f32 	%f533, %f531;
	mul.f32 	%f881, %f533, %f532;
$L__BB5_34:
	st.shared.f32 	[%r41], %f881;
	add.f32 	%f882, %f882, %f881;
	add.s32 	%r463, %r463, 128;
	setp.lt.s32 	%p29, %r463, %r28;
	@%p29 bra 	$L__BB5_32;
$L__BB5_35:
	and.b32  	%r389, %r3, 31;
	setp.ne.s32 	%p30, %r389, 0;
	bar.sync 	0;
	mov.b32 	%r390, %f882;
	shfl.sync.bfly.b32	%r391|%p31, %r390, 16, 31, -1;
	mov.b32 	%f534, %r391;
	add.f32 	%f535, %f882, %f534;
	mov.b32 	%r392, %f535;
	shfl.sync.bfly.b32	%r393|%p32, %r392, 8, 31, -1;
	mov.b32 	%f536, %r393;
	add.f32 	%f537, %f535, %f536;
	mov.b32 	%r394, %f537;
	shfl.sync.bfly.b32	%r395|%p33, %r394, 4, 31, -1;
	mov.b32 	%f538, %r395;
	add.f32 	%f539, %f537, %f538;
	mov.b32 	%r396, %f539;
	shfl.sync.bfly.b32	%r397|%p34, %r396, 2, 31, -1;
	mov.b32 	%f540, %r397;
	add.f32 	%f541, %f539, %f540;
	mov.b32 	%r398, %f541;
	shfl.sync.bfly.b32	%r399|%p35, %r398, 1, 31, -1;
	mov.b32 	%f542, %r399;
	add.f32 	%f41, %f541, %f542;
	@%p30 bra 	$L__BB5_37;
	shr.u32 	%r400, %r3, 3;
	and.b32  	%r401, %r400, 124;
	mov.u32 	%r402, _ZZN9optimized35flash_attention_prefill_kernel_fp16EPK6__halfS2_S2_PS0_iiiiiiiifE10s_warp_sum;
	add.s32 	%r403, %r402, %r401;
	st.shared.f32 	[%r403], %f41;
$L__BB5_37:
	bar.sync 	0;
	@%p26 bra 	$L__BB5_39;
	ld.shared.f32 	%f543, [_ZZN9optimized35flash_attention_prefill_kernel_fp16EPK6__halfS2_S2_PS0_iiiiiiiifE10s_warp_sum];
	ld.shared.f32 	%f544, [_ZZN9optimized35flash_attention_prefill_kernel_fp16EPK6__halfS2_S2_PS0_iiiiiiiifE10s_warp_sum+4];
	add.f32 	%f545, %f543, %f544;
	ld.shared.f32 	%f546, [_ZZN9optimized35flash_attention_prefill_kernel_fp16EPK6__halfS2_S2_PS0_iiiiiiiifE10s_warp_sum+8];
	add.f32 	%f547, %f545, %f546;
	ld.shared.f32 	%f548, [_ZZN9optimized35flash_attention_prefill_kernel_fp16EPK6__halfS2_S2_PS0_iiiiiiiifE10s_warp_sum+12];
	add.f32 	%f549, %f547, %f548;
	st.shared.f32 	[_ZZN9optimized35flash_attention_prefill_kernel_fp16EPK6__halfS2_S2_PS0_iiiiiiiifE10s_warp_sum], %f549;
$L__BB5_39:
	setp.ge.s32 	%p37, %r3, %r88;
	bar.sync 	0;
	ld.shared.f32 	%f42, [_ZZN9optimized35flash_attention_prefill_kernel_fp16EPK6__halfS2_S2_PS0_iiiiiiiifE10s_warp_sum];
	sub.f32 	%f550, %f2, %f859;
	fma.rn.f32 	%f551, %f550, 0f3BBB989D, 0f3F000000;
	cvt.sat.f32.f32 	%f552, %f551;
	mov.f32 	%f553, 0f4B400001;
	mov.f32 	%f554, 0f437C0000;
	fma.rm.f32 	%f555, %f552, %f554, %f553;
	add.f32 	%f556, %f555, 0fCB40007F;
	neg.f32 	%f557, %f556;
	fma.rn.f32 	%f558, %f550, 0f3FB8AA3B, %f557;
	fma.rn.f32 	%f559, %f550, 0f32A57060, %f558;
	mov.b32 	%r404, %f555;
	shl.b32 	%r405, %r404, 23;
	mov.b32 	%f560, %r405;
	ex2.approx.ftz.f32 	%f561, %f559;
	mul.f32 	%f43, %f561, %f560;
	mul.f32 	%f900, %f900, %f43;
	@%p37 bra 	$L__BB5_69;
	ld.param.u64 	%rd195, [_ZN9optimized35flash_attention_prefill_kernel_fp16EPK6__halfS2_S2_PS0_iiiiiiiif_param_2];
	mul.lo.s32 	%r407, %r456, %r91;
	cvt.s64.s32 	%rd69, %r407;
	cvt.u64.u32 	%rd70, %r3;
	add.s64 	%rd71, %rd4, %rd70;
	add.s64 	%rd72, %rd71, %rd69;
	shl.b64 	%rd73, %rd72, 1;
	add.s64 	%rd206, %rd195, %rd73;
	setp.lt.s32 	%p38, %r27, 8;
	mov.b32 	%r475, 0;
	@%p38 bra 	$L__BB5_43;
	mov.b32 	%r465, 0;
$L__BB5_42:
	shl.b32 	%r409, %r465, 2;
	add.s32 	%r410, %r17, %r409;
	ld.shared.f32 	%f570, [%r410];
	ld.shared.f32 	%f571, [%r410+4];
	ld.shared.f32 	%f572, [%r410+8];
	ld.shared.f32 	%f573, [%r410+12];
	ld.shared.f32 	%f574, [%r410+16];
	ld.shared.f32 	%f575, [%r410+20];
	ld.shared.f32 	%f576, [%r410+24];
	ld.shared.f32 	%f577, [%r410+28];
	// begin inline asm
	ld.global.nc.b16 %rs6, [%rd206];
	// end inline asm
	// begin inline asm
	{  cvt.f32.f16 %f562, %rs6;}

	// end inline asm
	mul.wide.s32 	%rd82, %r91, 2;
	add.s64 	%rd75, %rd206, %rd82;
	// begin inline asm
	ld.global.nc.b16 %rs8, [%rd75];
	// end inline asm
	// begin inline asm
	{  cvt.f32.f16 %f563, %rs8;}

	// end inline asm
	add.s64 	%rd76, %rd75, %rd82;
	// begin inline asm
	ld.global.nc.b16 %rs10, [%rd76];
	// end inline asm
	// begin inline asm
	{  cvt.f32.f16 %f564, %rs10;}

	// end inline asm
	add.s64 	%rd77, %rd76, %rd82;
	// begin inline asm
	ld.global.nc.b16 %rs12, [%rd77];
	// end inline asm
	// begin inline asm
	{  cvt.f32.f16 %f565, %rs12;}

	// end inline asm
	add.s64 	%rd78, %rd77, %rd82;
	// begin inline asm
	ld.global.nc.b16 %rs14, [%rd78];
	// end inline asm
	// begin inline asm
	{  cvt.f32.f16 %f566, %rs14;}

	// end inline asm
	add.s64 	%rd79, %rd78, %rd82;
	// begin inline asm
	ld.global.nc.b16 %rs16, [%rd79];
	// end inline asm
	// begin inline asm
	{  cvt.f32.f16 %f567, %rs16;}

	// end inline asm
	add.s64 	%rd80, %rd79, %rd82;
	// begin inline asm
	ld.global.nc.b16 %rs18, [%rd80];
	// end inline asm
	// begin inline asm
	{  cvt.f32.f16 %f568, %rs18;}

	// end inline asm
	add.s64 	%rd81, %rd80, %rd82;
	// begin inline asm
	ld.global.nc.b16 %rs20, [%rd81];
	// end inline asm
	// begin inline asm
	{  cvt.f32.f16 %f569, %rs20;}

	// end inline asm
	fma.rn.f32 	%f578, %f570, %f562, %f900;
	fma.rn.f32 	%f579, %f571, %f563, %f578;
	fma.rn.f32 	%f580, %f572, %f564, %f579;
	fma.rn.f32 	%f581, %f573, %f565, %f580;
	fma.rn.f32 	%f582, %f574, %f566, %f581;
	fma.rn.f32 	%f583, %f575, %f567, %f582;
	fma.rn.f32 	%f584, %f576, %f568, %f583;
	fma.rn.f32 	%f900, %f577, %f569, %f584;
	add.s64 	%rd206, %rd81, %rd82;
	add.s32 	%r475, %r465, 8;
	add.s32 	%r411, %r465, 15;
	setp.lt.s32 	%p39, %r411, %r28;
	mov.u32 	%r465, %r475;
	@%p39 bra 	$L__BB5_42;
$L__BB5_43:
	add.s32 	%r470, %r475, 3;
	setp.ge.s32 	%p40, %r470, %r28;
	@%p40 bra 	$L__BB5_55;
	shl.b32 	%r413, %r454, 10;
	sub.s32 	%r414, %r16, %r413;
	min.s32 	%r415, %r414, 1024;
	sub.s32 	%r416, %r415, %r475;
	add.s32 	%r45, %r416, -4;
	shr.u32 	%r417, %r45, 2;
	add.s32 	%r46, %r417, 1;
	setp.lt.u32 	%p41, %r45, 28;
	@%p41 bra 	$L__BB5_47;
	mov.b32 	%r477, 0;
	mov.u32 	%r476, %r475;
$L__BB5_46:
	.pragma "nounroll";
	shl.b32 	%r419, %r476, 2;
	add.s32 	%r420, %r17, %r419;
	ld.shared.f32 	%f618, [%r420];
	ld.shared.f32 	%f619, [%r420+4];
	ld.shared.f32 	%f620, [%r420+8];
	ld.shared.f32 	%f621, [%r420+12];
	// begin inline asm
	ld.global.nc.b16 %rs22, [%rd206];
	// end inline asm
	// begin inline asm
	{  cvt.f32.f16 %f586, %rs22;}

	// end inline asm
	mul.wide.s32 	%rd116, %r91, 2;
	add.s64 	%rd85, %rd206, %rd116;
	// begin inline asm
	ld.global.nc.b16 %rs24, [%rd85];
	// end inline asm
	// begin inline asm
	{  cvt.f32.f16 %f587, %rs24;}

	// end inline asm
	add.s64 	%rd86, %rd85, %rd116;
	// begin inline asm
	ld.global.nc.b16 %rs26, [%rd86];
	// end inline asm
	// begin inline asm
	{  cvt.f32.f16 %f588, %rs26;}

	// end inline asm
	add.s64 	%rd87, %rd86, %rd116;
	// begin inline asm
	ld.global.nc.b16 %rs28, [%rd87];
	// end inline asm
	// begin inline asm
	{  cvt.f32.f16 %f589, %rs28;}

	// end inline asm
	fma.rn.f32 	%f622, %f618, %f586, %f900;
	fma.rn.f32 	%f623, %f619, %f587, %f622;
	fma.rn.f32 	%f624, %f620, %f588, %f623;
	fma.rn.f32 	%f625, %f621, %f589, %f624;
	add.s64 	%rd88, %rd87, %rd116;
	ld.shared.f32 	%f626, [%r420+16];
	ld.shared.f32 	%f627, [%r420+20];
	ld.shared.f32 	%f628, [%r420+24];
	ld.shared.f32 	%f629, [%r420+28];
	// begin inline asm
	ld.global.nc.b16 %rs30, [%rd88];
	// end inline asm
	// begin inline asm
	{  cvt.f32.f16 %f590, %rs30;}

	// end inline asm
	add.s64 	%rd89, %rd88, %rd116;
	// begin inline asm
	ld.global.nc.b16 %rs32, [%rd89];
	// end inline asm
	// begin inline asm
	{  cvt.f32.f16 %f591, %rs32;}

	// end inline asm
	add.s64 	%rd90, %rd89, %rd116;
	// begin inline asm
	ld.global.nc.b16 %rs34, [%rd90];
	// end inline asm
	// begin inline asm
	{  cvt.f32.f16 %f592, %rs34;}

	// end inline asm
	add.s64 	%rd91, %rd90, %rd116;
	// begin inline asm
	ld.global.nc.b16 %rs36, [%rd91];
	// end inline asm
	// begin inline asm
	{  cvt.f32.f16 %f593, %rs36;}

	// end inline asm
	fma.rn.f32 	%f630, %f626, %f590, %f625;
	fma.rn.f32 	%f631, %f627, %f591, %f630;
	fma.rn.f32 	%f632, %f628, %f592, %f631;
	fma.rn.f32 	%f633, %f629, %f593, %f632;
	add.s64 	%rd92, %rd91, %rd116;
	ld.shared.f32 	%f634, [%r420+32];
	ld.shared.f32 	%f635, [%r420+36];
	ld.shared.f32 	%f636, [%r420+40];
	ld.shared.f32 	%f637, [%r420+44];
	// begin inline asm
	ld.global.nc.b16 %rs38, [%rd92];
	// end inline asm
	// begin inline asm
	{  cvt.f32.f16 %f594, %rs38;}

	// end inline asm
	add.s64 	%rd93, %rd92, %rd116;
	// begin inline asm
	ld.global.nc.b16 %rs40, [%rd93];
	// end inline asm
	// begin inline asm
	{  cvt.f32.f16 %f595, %rs40;}

	// end inline asm
	add.s64 	%rd94, %rd93, %rd116;
	// begin inline asm
	ld.global.nc.b16 %rs42, [%rd94];
	// end inline asm
	// begin inline asm
	{  cvt.f32.f16 %f596, %rs42;}

	// end inline asm
	add.s64 	%rd95, %rd94, %rd116;
	// begin inline asm
	ld.global.nc.b16 %rs44, [%rd95];
	// end inline asm
	// begin inline asm
	{  cvt.f32.f16 %f597, %rs44;}

	// end inline asm
	fma.rn.f32 	%f638, %f634, %f594, %f633;
	fma.rn.f32 	%f639, %f635, %f595, %f638;
	fma.rn.f32 	%f640, %f636, %f596, %f639;
	fma.rn.f32 	%f641, %f637, %f597, %f640;
	add.s64 	%rd96, %rd95, %rd116;
	ld.shared.f32 	%f642, [%r420+48];
	ld.shared.f32 	%f643, [%r420+52];
	ld.shared.f32 	%f644, [%r420+56];
	ld.shared.f32 	%f645, [%r420+60];
	// begin inline asm
	ld.global.nc.b16 %rs46, [%rd96];
	// end inline asm
	// begin inline asm
	{  cvt.f32.f16 %f598, %rs46;}

	// end inline asm
	add.s64 	%rd97, %rd96, %rd116;
	// begin inline asm
	ld.global.nc.b16 %rs48, [%rd97];
	// end inline asm
	// begin inline asm
	{  cvt.f32.f16 %f599, %rs48;}

	// end inline asm
	add.s64 	%rd98, %rd97, %rd116;
	// begin inline asm
	ld.global.nc.b16 %rs50, [%rd98];
	// end inline asm
	// begin inline asm
	{  cvt.f32.f16 %f600, %rs50;}

	// end inline asm
	add.s64 	%rd99, %rd98, %rd116;
	// begin inline asm
	ld.global.nc.b16 %rs52, [%rd99];
	// end inline asm
	// begin inline asm
	{  cvt.f32.f16 %f601, %rs52;}

	// end inline asm
	fma.rn.f32 	%f646, %f642, %f598, %f641;
	fma.rn.f32 	%f647, %f643, %f599, %f646;
	fma.rn.f32 	%f648, %f644, %f600, %f647;
	fma.rn.f32 	%f649, %f645, %f601, %f648;
	add.s64 	%rd100, %rd99, %rd116;
	ld.shared.f32 	%f650, [%r420+64];
	ld.shared.f32 	%f651, [%r420+68];
	ld.shared.f32 	%f652, [%r420+72];
	ld.shared.f32 	%f653, [%r420+76];
	// begin inline asm
	ld.global.nc.b16 %rs54, [%rd100];
	// end inline asm
	// begin inline asm
	{  cvt.f32.f16 %f602, %rs54;}

	// end inline asm
	add.s64 	%rd101, %rd100, %rd116;
	// begin inline asm
	ld.global.nc.b16 %rs56, [%rd101];
	// end inline asm
	// begin inline asm
	{  cvt.f32.f16 %f603, %rs56;}

	// end inline asm
	add.s64 	%rd102, %rd101, %rd116;
	// begin inline asm
	ld.global.nc.b16 %rs58, [%rd102];
	// end inline asm
	// begin inline asm
	{  cvt.f32.f16 %f604, %rs58;}

	// end inline asm
	add.s64 	%rd103, %rd102, %rd116;
	// begin inline asm
	ld.global.nc.b16 %rs60, [%rd103];
	// end inline asm
	// begin inline asm
	{  cvt.f32.f16 %f605, %rs60;}

	// end inline asm
	fma.rn.f32 	%f654, %f650, %f602, %f649;
	fma.rn.f32 	%f655, %f651, %f603, %f654;
	fma.rn.f32 	%f656, %f652, %f604, %f655;
	fma.rn.f32 	%f657, %f653, %f605, %f656;
	add.s64 	%rd104, %rd103, %rd116;
	ld.shared.f32 	%f658, [%r420+80];
	ld.shared.f32 	%f659, [%r420+84];
	ld.shared.f32 	%f660, [%r420+88];
	ld.shared.f32 	%f661, [%r420+92];
	// begin inline asm
	ld.global.nc.b16 %rs62, [%rd104];
	// end inline asm
	// begin inline asm
	{  cvt.f32.f16 %f606, %rs62;}

	// end inline asm
	add.s64 	%rd105, %rd104, %rd116;
	// begin inline asm
	ld.global.nc.b16 %rs64, [%rd105];
	// end inline asm
	// begin inline asm
	{  cvt.f32.f16 %f607, %rs64;}

	// end inline asm
	add.s64 	%rd106, %rd105, %rd116;
	// begin inline asm
	ld.global.nc.b16 %rs66, [%rd106];
	// end inline asm
	// begin inline asm
	{  cvt.f32.f16 %f608, %rs66;}

	// end inline asm
	add.s64 	%rd107, %rd106, %rd116;
	// begin inline asm
	ld.global.nc.b16 %rs68, [%rd107];
	// end inline asm
	// begin inline asm
	{  cvt.f32.f16 %f609, %rs68;}

	// end inline asm
	fma.rn.f32 	%f662, %f658, %f606, %f657;
	fma.rn.f32 	%f663, %f659, %f607, %f662;
	fma.rn.f32 	%f664, %f660, %f608, %f663;
	fma.rn.f32 	%f665, %f661, %f609, %f664;
	add.s64 	%rd108, %rd107, %rd116;
	ld.shared.f32 	%f666, [%r420+96];
	ld.shared.f32 	%f667, [%r420+100];
	ld.shared.f32 	%f668, [%r420+104];
	ld.shared.f32 	%f669, [%r420+108];
	// begin inline asm
	ld.global.nc.b16 %rs70, [%rd108];
	// end inline asm
	// begin inline asm
	{  cvt.f32.f16 %f610, %rs70;}

	// end inline asm
	add.s64 	%rd109, %rd108, %rd116;
	// begin inline asm
	ld.global.nc.b16 %rs72, [%rd109];
	// end inline asm
	// begin inline asm
	{  cvt.f32.f16 %f611, %rs72;}

	// end inline asm
	add.s64 	%rd110, %rd109, %rd116;
	// begin inline asm
	ld.global.nc.b16 %rs74, [%rd110];
	// end inline asm
	// begin inline asm
	{  cvt.f32.f16 %f612, %rs74;}

	// end inline asm
	add.s64 	%rd111, %rd110, %rd116;
	// begin inline asm
	ld.global.nc.b16 %rs76, [%rd111];
	// end inline asm
	// begin inline asm
	{  cvt.f32.f16 %f613, %rs76;}

	// end inline asm
	fma.rn.f32 	%f670, %f666, %f610, %f665;
	fma.rn.f32 	%f671, %f667, %f611, %f670;
	fma.rn.f32 	%f672, %f668, %f612, %f671;
	fma.rn.f32 	%f673, %f669, %f613, %f672;
	add.s64 	%rd112, %rd111, %rd116;
	ld.shared.f32 	%f674, [%r420+112];
	ld.shared.f32 	%f675, [%r420+116];
	ld.shared.f32 	%f676, [%r420+120];
	ld.shared.f32 	%f677, [%r420+124];
	// begin inline asm
	ld.global.nc.b16 %rs78, [%rd112];
	// end inline asm
	// begin inline asm
	{  cvt.f32.f16 %f614, %rs78;}

	// end inline asm
	add.s64 	%rd113, %rd112, %rd116;
	// begin inline asm
	ld.global.nc.b16 %rs80, [%rd113];
	// end inline asm
	// begin inline asm
	{  cvt.f32.f16 %f615, %rs80;}

	// end inline asm
	add.s64 	%rd114, %rd113, %rd116;
	// begin inline asm
	ld.global.nc.b16 %rs82, [%rd114];
	// end inline asm
	// begin inline asm
	{  cvt.f32.f16 %f616, %rs82;}

	// end inline asm
	add.s64 	%rd115, %rd114, %rd116;
	// begin inline asm
	ld.global.nc.b16 %rs84, [%rd115];
	// end inline asm
	// begin inline asm
	{  cvt.f32.f16 %f617, %rs84;}

	// end inline asm
	fma.rn.f32 	%f678, %f674, %f614, %f673;
	fma.rn.f32 	%f679, %f675, %f615, %f678;
	fma.rn.f32 	%f680, %f676, %f616, %f679;
	fma.rn.f32 	%f900, %f677, %f617, %f680;
	add.s64 	%rd206, %rd115, %rd116;
	add.s32 	%r475, %r476, 32;
	add.s32 	%r470, %r476, 35;
	add.s32 	%r477, %r477, 8;
	and.b32  	%r421, %r46, 2147483640;
	setp.eq.s32 	%p42, %r477, %r421;
	mov.u32 	%r476, %r475;
	@%p42 bra 	$L__BB5_47;
	bra.uni 	$L__BB5_46;
$L__BB5_47:
	and.b32  	%r52, %r46, 7;
	setp.eq.s32 	%p43, %r52, 0;
	@%p43 bra 	$L__BB5_55;
	setp.lt.u32 	%p44, %r52, 4;
	@%p44 bra 	$L__BB5_50;
	shl.b32 	%r423, %r475, 2;
	add.s32 	%r424, %r17, %r423;
	ld.shared.f32 	%f698, [%r424];
	ld.shared.f32 	%f699, [%r424+4];
	ld.shared.f32 	%f700, [%r424+8];
	shl.b32 	%r425, %r470, 2;
	add.s32 	%r426, %r17, %r425;
	ld.shared.f32 	%f701, [%r426];
	// begin inline asm
	ld.global.nc.b16 %rs86, [%rd206];
	// end inline asm
	// begin inline asm
	{  cvt.f32.f16 %f682, %rs86;}

	// end inline asm
	mul.wide.s32 	%rd134, %r91, 2;
	add.s64 	%rd119, %rd206, %rd134;
	// begin inline asm
	ld.global.nc.b16 %rs88, [%rd119];
	// end inline asm
	// begin inline asm
	{  cvt.f32.f16 %f683, %rs88;}

	// end inline asm
	add.s64 	%rd120, %rd119, %rd134;
	// begin inline asm
	ld.global.nc.b16 %rs90, [%rd120];
	// end inline asm
	// begin inline asm
	{  cvt.f32.f16 %f684, %rs90;}

	// end inline asm
	add.s64 	%rd121, %rd120, %rd134;
	// begin inline asm
	ld.global.nc.b16 %rs92, [%rd121];
	// end inline asm
	// begin inline asm
	{  cvt.f32.f16 %f685, %rs92;}

	// end inline asm
	fma.rn.f32 	%f702, %f698, %f682, %f900;
	fma.rn.f32 	%f703, %f699, %f683, %f702;
	fma.rn.f32 	%f704, %f700, %f684, %f703;
	fma.rn.f32 	%f705, %f701, %f685, %f704;
	add.s64 	%rd122, %rd121, %rd134;
	ld.shared.f32 	%f706, [%r424+16];
	ld.shared.f32 	%f707, [%r424+20];
	ld.shared.f32 	%f708, [%r424+24];
	ld.shared.f32 	%f709, [%r424+28];
	// begin inline asm
	ld.global.nc.b16 %rs94, [%rd122];
	// end inline asm
	// begin inline asm
	{  cvt.f32.f16 %f686, %rs94;}

	// end inline asm
	add.s64 	%rd123, %rd122, %rd134;
	// begin inline asm
	ld.global.nc.b16 %rs96, [%rd123];
	// end inline asm
	// begin inline asm
	{  cvt.f32.f16 %f687, %rs96;}

	// end inline asm
	add.s64 	%rd124, %rd123, %rd134;
	// begin inline asm
	ld.global.nc.b16 %rs98, [%rd124];
	// end inline asm
	// begin inline asm
	{  cvt.f32.f16 %f688, %rs98;}

	// end inline asm
	add.s64 	%rd125, %rd124, %rd134;
	// begin inline asm
	ld.global.nc.b16 %rs100, [%rd125];
	// end inline asm
	// begin inline asm
	{  cvt.f32.f16 %f689, %rs100;}

	// end inline asm
	fma.rn.f32 	%f710, %f706, %f686, %f705;
	fma.rn.f32 	%f711, %f707, %f687, %f710;
	fma.rn.f32 	%f712, %f708, %f688, %f711;
	fma.rn.f32 	%f713, %f709, %f689, %f712;
	add.s64 	%rd126, %rd125, %rd134;
	ld.shared.f32 	%f714, [%r424+32];
	ld.shared.f32 	%f715, [%r424+36];
	ld.shared.f32 	%f716, [%r424+40];
	ld.shared.f32 	%f717, [%r424+44];
	// begin inline asm
	ld.global.nc.b16 %rs102, [%rd126];
	// end inline asm
	// begin inline asm
	{  cvt.f32.f16 %f690, %rs102;}

	// end inline asm
	add.s64 	%rd127, %rd126, %rd134;
	// begin inline asm
	ld.global.nc.b16 %rs104, [%rd127];
	// end inline asm
	// begin inline asm
	{  cvt.f32.f16 %f691, %rs104;}

	// end inline asm
	add.s64 	%rd128, %rd127, %rd134;
	// begin inline asm
	ld.global.nc.b16 %rs106, [%rd128];
	// end inline asm
	// begin inline asm
	{  cvt.f32.f16 %f692, %rs106;}

	// end inline asm
	add.s64 	%rd129, %rd128, %rd134;
	// begin inline asm
	ld.global.nc.b16 %rs108, [%rd129];
	// end inline asm
	// begin inline asm
	{  cvt.f32.f16 %f693, %rs108;}

	// end inline asm
	fma.rn.f32 	%f718, %f714, %f690, %f713;
	fma.rn.f32 	%f719, %f715, %f691, %f718;
	fma.rn.f32 	%f720, %f716, %f692, %f719;
	fma.rn.f32 	%f721, %f717, %f693, %f720;
	add.s64 	%rd130, %rd129, %rd134;
	ld.shared.f32 	%f722, [%r424+48];
	ld.shared.f32 	%f723, [%r424+52];
	ld.shared.f32 	%f724, [%r424+56];
	ld.shared.f32 	%f725, [%r424+60];
	// begin inline asm
	ld.global.nc.b16 %rs110, [%rd130];
	// end inline asm
	// begin inline asm
	{  cvt.f32.f16 %f694, %rs110;}

	// end inline asm
	add.s64 	%rd131, %rd130, %rd134;
	// begin inline asm
	ld.global.nc.b16 %rs112, [%rd131];
	// end inline asm
	// begin inline asm
	{  cvt.f32.f16 %f695, %rs112;}

	// end inline asm
	add.s64 	%rd132, %rd131, %rd134;
	// begin inline asm
	ld.global.nc.b16 %rs114, [%rd132];
	// end inline asm
	// begin inline asm
	{  cvt.f32.f16 %f696, %rs114;}

	// end inline asm
	add.s64 	%rd133, %rd132, %rd134;
	// begin inline asm
	ld.global.nc.b16 %rs116, [%rd133];
	// end inline asm
	// begin inline asm
	{  cvt.f32.f16 %f697, %rs116;}

	// end inline asm
	fma.rn.f32 	%f726, %f722, %f694, %f721;
	fma.rn.f32 	%f727, %f723, %f695, %f726;
	fma.rn.f32 	%f728, %f724, %f696, %f727;
	fma.rn.f32 	%f900, %f725, %f697, %f728;
	add.s64 	%rd206, %rd133, %rd134;
	add.s32 	%r53, %r475, 16;
	add.s32 	%r470, %r475, 19;
	mov.u32 	%r475, %r53;
$L__BB5_50:
	and.b32  	%r428, %r46, 3;
	setp.eq.s32 	%p45, %r428, 0;
	@%p45 bra 	$L__BB5_55;
	setp.eq.s32 	%p46, %r428, 1;
	@%p46 bra 	$L__BB5_53;
	shl.b32 	%r429, %r475, 2;
	add.s32 	%r430, %r17, %r429;
	ld.shared.f32 	%f738, [%r430];
	ld.shared.f32 	%f739, [%r430+4];
	ld.shared.f32 	%f740, [%r430+8];
	shl.b32 	%r431, %r470, 2;
	add.s32 	%r432, %r17, %r431;
	ld.shared.f32 	%f741, [%r432];
	// begin inline asm
	ld.global.nc.b16 %rs118, [%rd206];
	// end inline asm
	// begin inline asm
	{  cvt.f32.f16 %f730, %rs118;}

	// end inline asm
	mul.wide.s32 	%rd144, %r91, 2;
	add.s64 	%rd137, %rd206, %rd144;
	// begin inline asm
	ld.global.nc.b16 %rs120, [%rd137];
	// end inline asm
	// begin inline asm
	{  cvt.f32.f16 %f731, %rs120;}

	// end inline asm
	add.s64 	%rd138, %rd137, %rd144;
	// begin inline asm
	ld.global.nc.b16 %rs122, [%rd138];
	// end inline asm
	// begin inline asm
	{  cvt.f32.f16 %f732, %rs122;}

	// end inline asm
	add.s64 	%rd139, %rd138, %rd144;
	// begin inline asm
	ld.global.nc.b16 %rs124, [%rd139];
	// end inline asm
	// begin inline asm
	{  cvt.f32.f16 %f733, %rs124;}

	// end inline asm
	fma.rn.f32 	%f742, %f738, %f730, %f900;
	fma.rn.f32 	%f743, %f739, %f731, %f742;
	fma.rn.f32 	%f744, %f740, %f732, %f743;
	fma.rn.f32 	%f745, %f741, %f733, %f744;
	add.s64 	%rd140, %rd139, %rd144;
	ld.shared.f32 	%f746, [%r430+16];
	ld.shared.f32 	%f747, [%r430+20];
	ld.shared.f32 	%f748, [%r430+24];
	ld.shared.f32 	%f749, [%r430+28];
	// begin inline asm
	ld.global.nc.b16 %rs126, [%rd140];
	// end inline asm
	// begin inline asm
	{  cvt.f32.f16 %f734, %rs126;}

	// end inline asm
	add.s64 	%rd141, %rd140, %rd144;
	// begin inline asm
	ld.global.nc.b16 %rs128, [%rd141];
	// end inline asm
	// begin inline asm
	{  cvt.f32.f16 %f735, %rs128;}

	// end inline asm
	add.s64 	%rd142, %rd141, %rd144;
	// begin inline asm
	ld.global.nc.b16 %rs130, [%rd142];
	// end inline asm
	// begin inline asm
	{  cvt.f32.f16 %f736, %rs130;}

	// end inline asm
	add.s64 	%rd143, %rd142, %rd144;
	// begin inline asm
	ld.global.nc.b16 %rs132, [%rd143];
	// end inline asm
	// begin inline asm
	{  cvt.f32.f16 %f737, %rs132;}

	// end inline asm
	fma.rn.f32 	%f750, %f746, %f734, %f745;
	fma.rn.f32 	%f751, %f747, %f735, %f750;
	fma.rn.f32 	%f752, %f748, %f736, %f751;
	fma.rn.f32 	%f900, %f749, %f737, %f752;
	add.s64 	%rd206, %rd143, %rd144;
	add.s32 	%r58, %r475, 8;
	add.s32 	%r470, %r475, 11;
	mov.u32 	%r475, %r58;
$L__BB5_53:
	and.b32  	%r433, %r45, 4;
	setp.ne.s32 	%p47, %r433, 0;
	@%p47 bra 	$L__BB5_55;
	shl.b32 	%r434, %r475, 2;
	add.s32 	%r435, %r17, %r434;
	ld.shared.f32 	%f757, [%r435];
	ld.shared.f32 	%f758, [%r435+4];
	ld.shared.f32 	%f759, [%r435+8];
	shl.b32 	%r436, %r470, 2;
	add.s32 	%r437, %r17, %r436;
	ld.shared.f32 	%f760, [%r437];
	// begin inline asm
	ld.global.nc.b16 %rs134, [%rd206];
	// end inline asm
	// begin inline asm
	{  cvt.f32.f16 %f753, %rs134;}

	// end inline asm
	mul.wide.s32 	%rd149, %r91, 2;
	add.s64 	%rd146, %rd206, %rd149;
	// begin inline asm
	ld.global.nc.b16 %rs136, [%rd146];
	// end inline asm
	// begin inline asm
	{  cvt.f32.f16 %f754, %rs136;}

	// end inline asm
	add.s64 	%rd147, %rd146, %rd149;
	// begin inline asm
	ld.global.nc.b16 %rs138, [%rd147];
	// end inline asm
	// begin inline asm
	{  cvt.f32.f16 %f755, %rs138;}

	// end inline asm
	add.s64 	%rd148, %rd147, %rd149;
	// begin inline asm
	ld.global.nc.b16 %rs140, [%rd148];
	// end inline asm
	// begin inline asm
	{  cvt.f32.f16 %f756, %rs140;}

	// end inline asm
	fma.rn.f32 	%f761, %f757, %f753, %f900;
	fma.rn.f32 	%f762, %f758, %f754, %f761;
	fma.rn.f32 	%f763, %f759, %f755, %f762;
	fma.rn.f32 	%f900, %f760, %f756, %f763;
	add.s64 	%rd206, %rd148, %rd149;
	add.s32 	%r475, %r475, 4;
$L__BB5_55:
	setp.ge.s32 	%p48, %r475, %r28;
	@%p48 bra 	$L__BB5_69;
	min.s32 	%r438, %r455, 1024;
	sub.s32 	%r65, %r438, %r475;
	sub.s32 	%r439, %r475, %r438;
	setp.gt.u32 	%p49, %r439, -16;
	@%p49 bra 	$L__BB5_59;
	mov.b32 	%r479, 0;
$L__BB5_58:
	.pragma "nounroll";
	shl.b32 	%r441, %r475, 2;
	add.s32 	%r442, %r17, %r441;
	ld.shared.f32 	%f781, [%r442];
	// begin inline asm
	ld.global.nc.b16 %rs142, [%rd206];
	// end inline asm
	// begin inline asm
	{  cvt.f32.f16 %f765, %rs142;}

	// end inline asm
	fma.rn.f32 	%f782, %f781, %f765, %f900;
	mul.wide.s32 	%rd166, %r91, 2;
	add.s64 	%rd151, %rd206, %rd166;
	ld.shared.f32 	%f783, [%r442+4];
	// begin inline asm
	ld.global.nc.b16 %rs144, [%rd151];
	// end inline asm
	// begin inline asm
	{  cvt.f32.f16 %f766, %rs144;}

	// end inline asm
	fma.rn.f32 	%f784, %f783, %f766, %f782;
	add.s64 	%rd152, %rd151, %rd166;
	ld.shared.f32 	%f785, [%r442+8];
	// begin inline asm
	ld.global.nc.b16 %rs146, [%rd152];
	// end inline asm
	// begin inline asm
	{  cvt.f32.f16 %f767, %rs146;}

	// end inline asm
	fma.rn.f32 	%f786, %f785, %f767, %f784;
	add.s64 	%rd153, %rd152, %rd166;
	ld.shared.f32 	%f787, [%r442+12];
	// begin inline asm
	ld.global.nc.b16 %rs148, [%rd153];
	// end inline asm
	// begin inline asm
	{  cvt.f32.f16 %f768, %rs148;}

	// end inline asm
	fma.rn.f32 	%f788, %f787, %f768, %f786;
	add.s64 	%rd154, %rd153, %rd166;
	ld.shared.f32 	%f789, [%r442+16];
	// begin inline asm
	ld.global.nc.b16 %rs150, [%rd154];
	// end inline asm
	// begin inline asm
	{  cvt.f32.f16 %f769, %rs150;}

	// end inline asm
	fma.rn.f32 	%f790, %f789, %f769, %f788;
	add.s64 	%rd155, %rd154, %rd166;
	ld.shared.f32 	%f791, [%r442+20];
	// begin inline asm
	ld.global.nc.b16 %rs152, [%rd155];
	// end inline asm
	// begin inline asm
	{  cvt.f32.f16 %f770, %rs152;}

	// end inline asm
	fma.rn.f32 	%f792, %f791, %f770, %f790;
	add.s64 	%rd156, %rd155, %rd166;
	ld.shared.f32 	%f793, [%r442+24];
	// begin inline asm
	ld.global.nc.b16 %rs154, [%rd156];
	// end inline asm
	// begin inline asm
	{  cvt.f32.f16 %f771, %rs154;}

	// end inline asm
	fma.rn.f32 	%f794, %f793, %f771, %f792;
	add.s64 	%rd157, %rd156, %rd166;
	ld.shared.f32 	%f795, [%r442+28];
	// begin inline asm
	ld.global.nc.b16 %rs156, [%rd157];
	// end inline asm
	// begin inline asm
	{  cvt.f32.f16 %f772, %rs156;}

	// end inline asm
	fma.rn.f32 	%f796, %f795, %f772, %f794;
	add.s64 	%rd158, %rd157, %rd166;
	ld.shared.f32 	%f797, [%r442+32];
	// begin inline asm
	ld.global.nc.b16 %rs158, [%rd158];
	// end inline asm
	// begin inline asm
	{  cvt.f32.f16 %f773, %rs158;}

	// end inline asm
	fma.rn.f32 	%f798, %f797, %f773, %f796;
	add.s64 	%rd159, %rd158, %rd166;
	ld.shared.f32 	%f799, [%r442+36];
	// begin inline asm
	ld.global.nc.b16 %rs160, [%rd159];
	// end inline asm
	// begin inline asm
	{  cvt.f32.f16 %f774, %rs160;}

	// end inline asm
	fma.rn.f32 	%f800, %f799, %f774, %f798;
	add.s64 	%rd160, %rd159, %rd166;
	ld.shared.f32 	%f801, [%r442+40];
	// begin inline asm
	ld.global.nc.b16 %rs162, [%rd160];
	// end inline asm
	// begin inline asm
	{  cvt.f32.f16 %f775, %rs162;}

	// end inline asm
	fma.rn.f32 	%f802, %f801, %f775, %f800;
	add.s64 	%rd161, %rd160, %rd166;
	ld.shared.f32 	%f803, [%r442+44];
	// begin inline asm
	ld.global.nc.b16 %rs164, [%rd161];
	// end inline asm
	// begin inline asm
	{  cvt.f32.f16 %f776, %rs164;}

	// end inline asm
	fma.rn.f32 	%f804, %f803, %f776, %f802;
	add.s64 	%rd162, %rd161, %rd166;
	ld.shared.f32 	%f805, [%r442+48];
	// begin inline asm
	ld.global.nc.b16 %rs166, [%rd162];
	// end inline asm
	// begin inline asm
	{  cvt.f32.f16 %f777, %rs166;}

	// end inline asm
	fma.rn.f32 	%f806, %f805, %f777, %f804;
	add.s64 	%rd163, %rd162, %rd166;
	ld.shared.f32 	%f807, [%r442+52];
	// begin inline asm
	ld.global.nc.b16 %rs168, [%rd163];
	// end inline asm
	// begin inline asm
	{  cvt.f32.f16 %f778, %rs168;}

	// end inline asm
	fma.rn.f32 	%f808, %f807, %f778, %f806;
	add.s64 	%rd164, %rd163, %rd166;
	ld.shared.f32 	%f809, [%r442+56];
	// begin inline asm
	ld.global.nc.b16 %rs170, [%rd164];
	// end inline asm
	// begin inline asm
	{  cvt.f32.f16 %f779, %rs170;}

	// end inline asm
	fma.rn.f32 	%f810, %f809, %f779, %f808;
	add.s64 	%rd165, %rd164, %rd166;
	ld.shared.f32 	%f811, [%r442+60];
	// begin inline asm
	ld.global.nc.b16 %rs172, [%rd165];
	// end inline asm
	// begin inline asm
	{  cvt.f32.f16 %f780, %rs172;}

	// end inline asm
	fma.rn.f32 	%f900, %f811, %f780, %f810;
	add.s64 	%rd206, %rd165, %rd166;
	add.s32 	%r475, %r475, 16;
	add.s32 	%r479, %r479, 16;
	and.b32  	%r443, %r65, -16;
	setp.ne.s32 	%p50, %r479, %r443;
	@%p50 bra 	$L__BB5_58;
$L__BB5_59:
	and.b32  	%r76, %r65, 15;
	setp.eq.s32 	%p51, %r76, 0;
	@%p51 bra 	$L__BB5_69;
	and.b32  	%r77, %r65, 7;
	setp.lt.u32 	%p52, %r76, 8;
	@%p52 bra 	$L__BB5_62;
	shl.b32 	%r444, %r475, 2;
	add.s32 	%r445, %r17, %r444;
	ld.shared.f32 	%f821, [%r445];
	// begin inline asm
	ld.global.nc.b16 %rs174, [%rd206];
	// end inline asm
	// begin inline asm
	{  cvt.f32.f16 %f813, %rs174;}

	// end inline asm
	fma.rn.f32 	%f822, %f821, %f813, %f900;
	mul.wide.s32 	%rd175, %r91, 2;
	add.s64 	%rd168, %rd206, %rd175;
	ld.shared.f32 	%f823, [%r445+4];
	// begin inline asm
	ld.global.nc.b16 %rs176, [%rd168];
	// end inline asm
	// begin inline asm
	{  cvt.f32.f16 %f814, %rs176;}

	// end inline asm
	fma.rn.f32 	%f824, %f823, %f814, %f822;
	add.s64 	%rd169, %rd168, %rd175;
	ld.shared.f32 	%f825, [%r445+8];
	// begin inline asm
	ld.global.nc.b16 %rs178, [%rd169];
	// end inline asm
	// begin inline asm
	{  cvt.f32.f16 %f815, %rs178;}

	// end inline asm
	fma.rn.f32 	%f826, %f825, %f815, %f824;
	add.s64 	%rd170, %rd169, %rd175;
	ld.shared.f32 	%f827, [%r445+12];
	// begin inline asm
	ld.global.nc.b16 %rs180, [%rd170];
	// end inline asm
	// begin inline asm
	{  cvt.f32.f16 %f816, %rs180;}

	// end inline asm
	fma.rn.f32 	%f828, %f827, %f816, %f826;
	add.s64 	%rd171, %rd170, %rd175;
	ld.shared.f32 	%f829, [%r445+16];
	// begin inline asm
	ld.global.nc.b16 %rs182, [%rd171];
	// end inline asm
	// begin inline asm
	{  cvt.f32.f16 %f817, %rs182;}

	// end inline asm
	fma.rn.f32 	%f830, %f829, %f817, %f828;
	add.s64 	%rd172, %rd171, %rd175;
	ld.shared.f32 	%f831, [%r445+20];
	// begin inline asm
	ld.global.nc.b16 %rs184, [%rd172];
	// end inline asm
	// begin inline asm
	{  cvt.f32.f16 %f818, %rs184;}

	// end inline asm
	fma.rn.f32 	%f832, %f831, %f818, %f830;
	add.s64 	%rd173, %rd172, %rd175;
	ld.shared.f32 	%f833, [%r445+24];
	// begin inline asm
	ld.global.nc.b16 %rs186, [%rd173];
	// end inline asm
	// begin inline asm
	{  cvt.f32.f16 %f819, %rs186;}

	// end inline asm
	fma.rn.f32 	%f834, %f833, %f819, %f832;
	add.s64 	%rd174, %rd173, %rd175;
	ld.shared.f32 	%f835, [%r445+28];
	// begin inline asm
	ld.global.nc.b16 %rs188, [%rd174];
	// end inline asm
	// begin inline asm
	{  cvt.f32.f16 %f820, %rs188;}

	// end inline asm
	fma.rn.f32 	%f900, %f835, %f820, %f834;
	add.s64 	%rd206, %rd174, %rd175;
	add.s32 	%r475, %r475, 8;
$L__BB5_62:
	setp.eq.s32 	%p53, %r77, 0;
	@%p53 bra 	$L__BB5_69;
	and.b32  	%r80, %r65, 3;
	setp.lt.u32 	%p54, %r77, 4;
	@%p54 bra 	$L__BB5_65;
	shl.b32 	%r446, %r475, 2;
	add.s32 	%r447, %r17, %r446;
	ld.shared.f32 	%f841, [%r447];
	// begin inline asm
	ld.global.nc.b16 %rs190, [%rd206];
	// end inline asm
	// begin inline asm
	{  cvt.f32.f16 %f837, %rs190;}

	// end inline asm
	fma.rn.f32 	%f842, %f841, %f837, %f900;
	mul.wide.s32 	%rd180, %r91, 2;
	add.s64 	%rd177, %rd206, %rd180;
	ld.shared.f32 	%f843, [%r447+4];
	// begin inline asm
	ld.global.nc.b16 %rs192, [%rd177];
	// end inline asm
	// begin inline asm
	{  cvt.f32.f16 %f838, %rs192;}

	// end inline asm
	fma.rn.f32 	%f844, %f843, %f838, %f842;
	add.s64 	%rd178, %rd177, %rd180;
	ld.shared.f32 	%f845, [%r447+8];
	// begin inline asm
	ld.global.nc.b16 %rs194, [%rd178];
	// end inline asm
	// begin inline asm
	{  cvt.f32.f16 %f839, %rs194;}

	// end inline asm
	fma.rn.f32 	%f846, %f845, %f839, %f844;
	add.s64 	%rd179, %rd178, %rd180;
	ld.shared.f32 	%f847, [%r447+12];
	// begin inline asm
	ld.global.nc.b16 %rs196, [%rd179];
	// end inline asm
	// begin inline asm
	{  cvt.f32.f16 %f840, %rs196;}

	// end inline asm
	fma.rn.f32 	%f900, %f847, %f840, %f846;
	add.s64 	%rd206, %rd179, %rd180;
	add.s32 	%r475, %r475, 4;
$L__BB5_65:
	setp.eq.s32 	%p55, %r80, 0;
	@%p55 bra 	$L__BB5_69;
	shl.b32 	%r448, %r475, 2;
	add.s32 	%r83, %r17, %r448;
	ld.shared.f32 	%f849, [%r83];
	// begin inline asm
	ld.global.nc.b16 %rs198, [%rd206];
	// end inline asm
	// begin inline asm
	{  cvt.f32.f16 %f848, %rs198;}

	// end inline asm
	fma.rn.f32 	%f900, %f849, %f848, %f900;
	setp.eq.s32 	%p56, %r80, 1;
	@%p56 bra 	$L__BB5_69;
	mul.wide.s32 	%rd183, %r91, 2;
	add.s64 	%rd182, %rd206, %rd183;
	ld.shared.f32 	%f851, [%r83+4];
	// begin inline asm
	ld.global.nc.b16 %rs200, [%rd182];
	// end inline asm
	// begin inline asm
	{  cvt.f32.f16 %f850, %rs200;}

	// end inline asm
	fma.rn.f32 	%f900, %f851, %f850, %f900;
	setp.eq.s32 	%p57, %r80, 2;
	@%p57 bra 	$L__BB5_69;
	ld.shared.f32 	%f853, [%r83+8];
	mul.wide.s32 	%rd185, %r91, 2;
	add.s64 	%rd184, %rd182, %rd185;
	// begin inline asm
	ld.global.nc.b16 %rs202, [%rd184];
	// end inline asm
	// begin inline asm
	{  cvt.f32.f16 %f852, %rs202;}

	// end inline asm
	fma.rn.f32 	%f900, %f853, %f852, %f900;
$L__BB5_69:
	fma.rn.f32 	%f902, %f902, %f43, %f42;
	bar.sync 	0;
	add.s32 	%r456, %r456, 1024;
	setp.le.s32 	%p58, %r456, %r5;
	add.s32 	%r455, %r455, -1024;
	add.s32 	%r454, %r454, 1;
	@%p58 bra 	$L__BB5_10;
$L__BB5_70:
	setp.ge.s32 	%p59, %r3, %r88;
	@%p59 bra 	$L__BB5_72;
	ld.param.u64 	%rd196, [_ZN9optimized35flash_attention_prefill_kernel_fp16EPK6__halfS2_S2_PS0_iiiiiiiif_param_3];
	setp.gt.f32 	%p60, %f902, 0f00000000;
	rcp.rn.f32 	%f855, %f902;
	selp.f32 	%f856, %f855, 0f00000000, %p60;
	cvt.u64.u32 	%rd186, %r6;
	mul.f32 	%f854, %f900, %f856;
	// begin inline asm
	{  cvt.rn.f16.f32 %rs204, %f854;}

	// end inline asm
	mov.u32 	%r449, %tid.x;
	cvt.u64.u32 	%rd187, %r449;
	add.s64 	%rd188, %rd186, %rd187;
	add.s64 	%rd189, %rd188, %rd2;
	cvta.to.global.u64 	%rd190, %rd196;
	shl.b64 	%rd191, %rd189, 1;
	add.s64 	%rd192, %rd190, %rd191;
	st.global.u16 	[%rd192], %rs204;
$L__BB5_72:
	ret;

}


// ===== COMPILED SASS (sm_100) =====

	.target	sm_100

	.elftype	@"ET_EXEC"


//--------------------- .note.nv.tkinfo           --------------------------
	.section	.note.nv.tkinfo,"",@"SHT_NOTE"
	.sectionflags	@"SHF_NOTE_NV_TKINFO"
	.tkinfo
        /*0018*/ 	.word	0x00000002
        /*0030*/ 	.string	""
        /*0030*/ 	.string	"ptxas"
        /*0030*/ 	.string	"Cuda compilation tools, release 13.0, V13.0.88"
        /*0030*/ 	.string	"Build cuda_13.0.r13.0/compiler.36424714_0"
        /*0030*/ 	.string	"-arch sm_100 -m 64 "



//--------------------- .note.nv.cuinfo           --------------------------
	.section	.note.nv.cuinfo,"",@"SHT_NOTE"
	.sectionflags	@"SHF_NOTE_NV_CUINFO"
        /*0018*/ 	.short	0x0002
        /*001a*/ 	.short	0x0064
        /*001c*/ 	.short	0x0082
	.zero		2


//--------------------- .nv.info                  --------------------------
	.section	.nv.info,"",@"SHT_CUDA_INFO"
	.align	4


	//----- nvinfo : EIATTR_REGCOUNT
	.align		4
        /*0000*/ 	.byte	0x04, 0x2f
        /*0002*/ 	.short	(.L_1 - .L_0)
	.align		4
.L_0:
        /*0004*/ 	.word	index@(_ZN8original44flash_attention_decode_kernel_fp16_optimizedEPK6__halfS2_S2_PS0_iiiiiif)
        /*0008*/ 	.word	0x00000028


	//----- nvinfo : EIATTR_FRAME_SIZE
	.align		4
.L_1:
        /*000c*/ 	.byte	0x04, 0x11
        /*000e*/ 	.short	(.L_3 - .L_2)
	.align		4
.L_2:
        /*0010*/ 	.word	index@($__internal_5_$__cuda_sm20_rcp_rn_f32_slowpath)
        /*0014*/ 	.word	0x00000000


	//----- nvinfo : EIATTR_FRAME_SIZE
	.align		4
.L_3:
        /*0018*/ 	.byte	0x04, 0x11
        /*001a*/ 	.short	(.L_5 - .L_4)
	.align		4
.L_4:
        /*001c*/ 	.word	index@(_ZN8original44flash_attention_decode_kernel_fp16_optimizedEPK6__halfS2_S2_PS0_iiiiiif)
        /*0020*/ 	.word	0x00000000


	//----- nvinfo : EIATTR_REGCOUNT
	.align		4
.L_5:
        /*0024*/ 	.byte	0x04, 0x2f
        /*0026*/ 	.short	(.L_7 - .L_6)
	.align		4
.L_6:
        /*0028*/ 	.word	index@(_ZN8original49flash_attention_decode_kernel_fp16_online_softmaxEPK6__halfS2_S2_PS0_PKiiiiiif)
        /*002c*/ 	.word	0x00000020


	//----- nvinfo : EIATTR_FRAME_SIZE
	.align		4
.L_7:
        /*0030*/ 	.byte	0x04, 0x11
        /*0032*/ 	.short	(.L_9 - .L_8)
	.align		4
.L_8:
        /*0034*/ 	.word	index@($__internal_4_$__cuda_sm20_rcp_rn_f32_slowpath)
        /*0038*/ 	.word	0x00000000


	//----- nvinfo : EIATTR_FRAME_SIZE
	.align		4
.L_9:
        /*003c*/ 	.byte	0x04, 0x11
        /*003e*/ 	.short	(.L_11 - .L_10)
	.align		4
.L_10:
        /*0040*/ 	.word	index@(_ZN8original49flash_attention_decode_kernel_fp16_online_softmaxEPK6__halfS2_S2_PS0_PKiiiiiif)
        /*0044*/ 	.word	0x00000000


	//----- nvinfo : EIATTR_REGCOUNT
	.align		4
.L_11:
        /*0048*/ 	.byte	0x04, 0x2f
        /*004a*/ 	.short	(.L_13 - .L_12)
	.align		4
.L_12:
        /*004c*/ 	.word	index@(_ZN8original35flash_attention_prefill_kernel_fp16EPK6__halfS2_S2_PS0_iiiiiiiif)
        /*0050*/ 	.word	0x00000020


	//----- nvinfo : EIATTR_FRAME_SIZE
	.align		4
.L_13:
        /*0054*/ 	.byte	0x04, 0x11
        /*0056*/ 	.short	(.L_15 - .L_14)
	.align		4
.L_14:
        /*0058*/ 	.word	index@($__internal_3_$__cuda_sm20_rcp_rn_f32_slowpath)
        /*005c*/ 	.word	0x00000000


	//----- nvinfo : EIATTR_FRAME_SIZE
	.align		4
.L_15:
        /*0060*/ 	.byte	0x04, 0x11
        /*0062*/ 	.short	(.L_17 - .L_16)
	.align		4
.L_16:
        /*0064*/ 	.word	index@(_ZN8original35flash_attention_prefill_kernel_fp16EPK6__halfS2_S2_PS0_iiiiiiiif)
        /*0068*/ 	.word	0x00000000


	//----- nvinfo : EIATTR_REGCOUNT
	.align		4
.L_17:
        /*006c*/ 	.byte	0x04, 0x2f
        /*006e*/ 	.short	(.L_19 - .L_18)
	.align		4
.L_18:
        /*0070*/ 	.word	index@(_ZN9optimized44flash_attention_decode_kernel_fp16_optimizedEPK6__halfS2_S2_PS0_iiiiiif)
        /*0074*/ 	.word	0x00000025


	//----- nvinfo : EIATTR_FRAME_SIZE
	.align		4
.L_19:
        /*0078*/ 	.byte	0x04, 0x11
        /*007a*/ 	.short	(.L_21 - .L_20)
	.align		4
.L_20:
        /*007c*/ 	.word	index@($__internal_2_$__cuda_sm20_rcp_rn_f32_slowpath)
        /*0080*/ 	.word	0x00000000


	//----- nvinfo : EIATTR_FRAME_SIZE
	.align		4
.L_21:
        /*0084*/ 	.byte	0x04, 0x11
        /*0086*/ 	.short	(.L_23 - .L_22)
	.align		4
.L_22:
        /*0088*/ 	.word	index@(_ZN9optimized44flash_attention_decode_kernel_fp16_optimizedEPK6__halfS2_S2_PS0_iiiiiif)
        /*008c*/ 	.word	0x00000000


	//----- nvinfo : EIATTR_REGCOUNT
	.align		4
.L_23:
        /*0090*/ 	.byte	0x04, 0x2f
        /*0092*/ 	.short	(.L_25 - .L_24)
	.align		4
.L_24:
        /*0094*/ 	.word	index@(_ZN9optimized49flash_attention_decode_kernel_fp16_online_softmaxEPK6__halfS2_S2_PS0_PKiiiiiif)
        /*0098*/ 	.word	0x00000026


	//----- nvinfo : EIATTR_FRAME_SIZE
	.align		4
.L_25:
        /*009c*/ 	.byte	0x04, 0x11
        /*009e*/ 	.short	(.L_27 - .L_26)
	.align		4
.L_26:
        /*00a0*/ 	.word	index@($__internal_1_$__cuda_sm20_rcp_rn_f32_slowpath)
        /*00a4*/ 	.word	0x00000000


	//----- nvinfo : EIATTR_FRAME_SIZE
	.align		4
.L_27:
        /*00a8*/ 	.byte	0x04, 0x11
        /*00aa*/ 	.short	(.L_29 - .L_28)
	.align		4
.L_28:
        /*00ac*/ 	.word	index@(_ZN9optimized49flash_attention_decode_kernel_fp16_online_softmaxEPK6__halfS2_S2_PS0_PKiiiiiif)
        /*00b0*/ 	.word	0x00000000


	//----- nvinfo : EIATTR_REGCOUNT
	.align		4
.L_29:
        /*00b4*/ 	.byte	0x04, 0x2f
        /*00b6*/ 	.short	(.L_31 - .L_30)
	.align		4
.L_30:
        /*00b8*/ 	.word	index@(_ZN9optimized35flash_attention_prefill_kernel_fp16EPK6__halfS2_S2_PS0_iiiiiiiif)
        /*00bc*/ 	.word	0x00000028


	//----- nvinfo : EIATTR_FRAME_SIZE
	.align		4
.L_31:
        /*00c0*/ 	.byte	0x04, 0x11
        /*00c2*/ 	.short	(.L_33 - .L_32)
	.align		4
.L_32:
        /*00c4*/ 	.word	index@($__internal_0_$__cuda_sm20_rcp_rn_f32_slowpath)
        /*00c8*/ 	.word	0x00000000


	//----- nvinfo : EIATTR_FRAME_SIZE
	.align		4
.L_33:
        /*00cc*/ 	.byte	0x04, 0x11
        /*00ce*/ 	.short	(.L_35 - .L_34)
	.align		4
.L_34:
        /*00d0*/ 	.word	index@(_ZN9optimized35flash_attention_prefill_kernel_fp16EPK6__halfS2_S2_PS0_iiiiiiiif)
        /*00d4*/ 	.word	0x00000000


	//----- nvinfo : EIATTR_MIN_STACK_SIZE
	.align		4
.L_35:
        /*00d8*/ 	.byte	0x04, 0x12
        /*00da*/ 	.short	(.L_37 - .L_36)
	.align		4
.L_36:
        /*00dc*/ 	.word	index@(_ZN9optimized35flash_attention_prefill_kernel_fp16EPK6__halfS2_S2_PS0_iiiiiiiif)
        /*00e0*/ 	.word	0x00000000


	//----- nvinfo : EIATTR_MIN_STACK_SIZE
	.align		4
.L_37:
        /*00e4*/ 	.byte	0x04, 0x12
        /*00e6*/ 	.short	(.L_39 - .L_38)
	.align		4
.L_38:
        /*00e8*/ 	.word	index@(_ZN9optimized49flash_attention_decode_kernel_fp16_online_softmaxEPK6__halfS2_S2_PS0_PKiiiiiif)
        /*00ec*/ 	.word	0x00000000


	//----- nvinfo : EIATTR_MIN_STACK_SIZE
	.align		4
.L_39:
        /*00f0*/ 	.byte	0x04, 0x12
        /*00f2*/ 	.short	(.L_41 - .L_40)
	.align		4
.L_40:
        /*00f4*/ 	.word	index@(_ZN9optimized44flash_attention_decode_kernel_fp16_optimizedEPK6__halfS2_S2_PS0_iiiiiif)
        /*00f8*/ 	.word	0x00000000


	//----- nvinfo : EIATTR_MIN_STACK_SIZE
	.align		4
.L_41:
        /*00fc*/ 	.byte	0x04, 0x12
        /*00fe*/ 	.short	(.L_43 - .L_42)
	.align		4
.L_42:
        /*0100*/ 	.word	index@(_ZN8original35flash_attention_prefill_kernel_fp16EPK6__halfS2_S2_PS0_iiiiiiiif)
        /*0104*/ 	.word	0x00000000


	//----- nvinfo : EIATTR_MIN_STACK_SIZE
	.align		4
.L_43:
        /*0108*/ 	.byte	0x04, 0x12
        /*010a*/ 	.short	(.L_45 - .L_44)
	.align		4
.L_44:
        /*010c*/ 	.word	index@(_ZN8original49flash_attention_decode_kernel_fp16_online_softmaxEPK6__halfS2_S2_PS0_PKiiiiiif)
        /*0110*/ 	.word	0x00000000


	//----- nvinfo : EIATTR_MIN_STACK_SIZE
	.align		4
.L_45:
        /*0114*/ 	.byte	0x04, 0x12
        /*0116*/ 	.short	(.L_47 - .L_46)
	.align		4
.L_46:
        /*0118*/ 	.word	index@(_ZN8original44flash_attention_decode_kernel_fp16_optimizedEPK6__halfS2_S2_PS0_iiiiiif)
        /*011c*/ 	.word	0x00000000
.L_47:


//--------------------- .nv.compat                --------------------------
	.section	.nv.compat,"",@"SHT_CUDA_COMPAT_INFO"
	.align	4
        /*0000*/ 	.byte	0x02, 0x09, 0x00, 0x00, 0x02, 0x02, 0x01, 0x00, 0x02, 0x05, 0x05, 0x00, 0x03, 0x07, 0x01, 0x01
        /*0010*/ 	.byte	0x02, 0x03, 0x00, 0x00, 0x02, 0x06, 0x01, 0x00, 0x04, 0x0b, 0x08, 0x00, 0x01, 0x00, 0x00, 0x00
        /*0020*/ 	.byte	0x00, 0x00, 0x00, 0x00


//--------------------- .nv.info._ZN9optimized35flash_attention_prefill_kernel_fp16EPK6__halfS2_S2_PS0_iiiiiiiif --------------------------
	.section	.nv.info._ZN9optimized35flash_attention_prefill_kernel_fp16EPK6__halfS2_S2_PS0_iiiiiiiif,"",@"SHT_CUDA_INFO"
	.sectionflags	@""
	.align	4


	//----- nvinfo : EIATTR_CUDA_API_VERSION
	.align		4
        /*0000*/ 	.byte	0x04, 0x37
        /*0002*/ 	.short	(.L_49 - .L_48)
.L_48:
        /*0004*/ 	.word	0x00000082


	//----- nvinfo : EIATTR_KPARAM_INFO
	.align		4
.L_49:
        /*0008*/ 	.byte	0x04, 0x17
        /*000a*/ 	.short	(.L_51 - .L_50)
.L_50:
        /*000c*/ 	.word	0x00000000
        /*0010*/ 	.short	0x000c
        /*0012*/ 	.short	0x0040
        /*0014*/ 	.byte	0x00, 0xf0, 0x11, 0x00


	//----- nvinfo : EIATTR_KPARAM_INFO
	.align		4
.L_51:
        /*0018*/ 	.byte	0x04, 0x17
        /*001a*/ 	.short	(.L_53 - .L_52)
.L_52:
        /*001c*/ 	.word	0x00000000
        /*0020*/ 	.short	0x000b
        /*0022*/ 	.short	0x003c
        /*0024*/ 	.byte	0x00, 0xf0, 0x11, 0x00


	//----- nvinfo : EIATTR_KPARAM_INFO
	.align		4
.L_53:
        /*0028*/ 	.byte	0x04, 0x17
        /*002a*/ 	.short	(.L_55 - .L_54)
.L_54:
        /*002c*/ 	.word	0x00000000
        /*0030*/ 	.short	0x000a
        /*0032*/ 	.short	0x0038
        /*0034*/ 	.byte	0x00, 0xf0, 0x11, 0x00


	//----- nvinfo : EIATTR_KPARAM_INFO
	.align		4
.L_55:
        /*0038*/ 	.byte	0x04, 0x17
        /*003a*/ 	.short	(.L_57 - .L_56)
.L_56:
        /*003c*/ 	.word	0x00000000
        /*0040*/ 	.short	0x0009
        /*0042*/ 	.short	0x0034
        /*0044*/ 	.byte	0x00, 0xf0, 0x11, 0x00


	//----- nvinfo : EIATTR_KPARAM_INFO
	.align		4
.L_57:
        /*0048*/ 	.byte	0x04, 0x17
        /*004a*/ 	.short	(.L_59 - .L_58)
.L_58:
        /*004c*/ 	.word	0x00000000
        /*0050*/ 	.short	0x0008
        /*0052*/ 	.short	0x0030
        /*0054*/ 	.byte	0x00, 0xf0, 0x11, 0x00


	//----- nvinfo : EIATTR_KPARAM_INFO
	.align		4
.L_59:
        /*0058*/ 	.byte	0x04, 0x17
        /*005a*/ 	.short	(.L_61 - .L_60)
.L_60:
        /*005c*/ 	.word	0x00000000
        /*0060*/ 	.short	0x0007
        /*0062*/ 	.short	0x002c
        /*0064*/ 	.byte	0x00, 0xf0, 0x11, 0x00


	//----- nvinfo : EIATTR_KPARAM_INFO
	.align		4
.L_61:
        /*0068*/ 	.byte	0x04, 0x17
        /*006a*/ 	.short	(.L_63 - .L_62)
.L_62:
        /*006c*/ 	.word	0x00000000
        /*0070*/ 	.short	0x0006
        /*0072*/ 	.short	0x0028
        /*0074*/ 	.byte	0x00, 0xf0, 0x11, 0x00


	//----- nvinfo : EIATTR_KPARAM_INFO
	.align		4
.L_63:
        /*0078*/ 	.byte	0x04, 0x17
        /*007a*/ 	.short	(.L_65 - .L_64)
.L_64:
        /*007c*/ 	.word	0x00000000
        /*0080*/ 	.short	0x0005
        /*0082*/ 	.short	0x0024
        /*0084*/ 	.byte	0x00, 0xf0, 0x11, 0x00


	//----- nvinfo : EIATTR_KPARAM_INFO
	.align		4
.L_65:
        /*0088*/ 	.byte	0x04, 0x17
        /*008a*/ 	.short	(.L_67 - .L_66)
.L_66:
        /*008c*/ 	.word	0x00000000
        /*0090*/ 	.short	0x0004
        /*0092*/ 	.short	0x0020
        /*0094*/ 	.byte	0x00, 0xf0, 0x11, 0x00


	//----- nvinfo : EIATTR_KPARAM_INFO
	.align		4
.L_67:
        /*0098*/ 	.byte	0x04, 0x17
        /*009a*/ 	.short	(.L_69 - .L_68)
.L_68:
        /*009c*/ 	.word	0x00000000
        /*00a0*/ 	.short	0x0003
        /*00a2*/ 	.short	0x0018
        /*00a4*/ 	.byte	0x00, 0xf5, 0x21, 0x00


	//----- nvinfo : EIATTR_KPARAM_INFO
	.align		4
.L_69:
        /*00a8*/ 	.byte	0x04, 0x17
        /*00aa*/ 	.short	(.L_71 - .L_70)
.L_70:
        /*00ac*/ 	.word	0x00000000
        /*00b0*/ 	.short	0x0002
        /*00b2*/ 	.short	0x0010
        /*00b4*/ 	.byte	0x00, 0xf5, 0x21, 0x00


	//----- nvinfo : EIATTR_KPARAM_INFO
	.align		4
.L_71:
        /*00b8*/ 	.byte	0x04, 0x17
        /*00ba*/ 	.short	(.L_73 - .L_72)
.L_72:
        /*00bc*/ 	.word	0x00000000
        /*00c0*/ 	.short	0x0001
        /*00c2*/ 	.short	0x0008
        /*00c4*/ 	.byte	0x00, 0xf5, 0x21, 0x00


	//----- nvinfo : EIATTR_KPARAM_INFO
	.align		4
.L_73:
        /*00c8*/ 	.byte	0x04, 0x17
        /*00ca*/ 	.short	(.L_75 - .L_74)
.L_74:
        /*00cc*/ 	.word	0x00000000
        /*00d0*/ 	.short	0x0000
        /*00d2*/ 	.short	0x0000
        /*00d4*/ 	.byte	0x00, 0xf5, 0x21, 0x00


	//----- nvinfo : EIATTR_SPARSE_MMA_MASK
	.align		4
.L_75:
        /*00d8*/ 	.byte	0x03, 0x50
        /*00da*/ 	.short	0x0000


	//----- nvinfo : EIATTR_MAXREG_COUNT
	.align		4
        /*00dc*/ 	.byte	0x03, 0x1b
        /*00de*/ 	.short	0x00ff


	//----- nvinfo : EIATTR_NUM_BARRIERS
	.align		4
        /*00e0*/ 	.byte	0x02, 0x4c
        /*00e2*/ 	.byte	0x01
	.zero		1


	//----- nvinfo : EIATTR_MERCURY_ISA_VERSION
	.align		4
        /*00e4*/ 	.byte	0x03, 0x5f
        /*00e6*/ 	.short	0x0101


	//----- nvinfo : EIATTR_COOP_GROUP_MASK_REGIDS
	.align		4
        /*00e8*/ 	.byte	0x04, 0x29
        /*00ea*/ 	.short	(.L_77 - .L_76)


	//   ....[0]....
.L_76:
        /*00ec*/ 	.word	0xffffffff


	//   ....[1]....
        /*00f0*/ 	.word	0xffffffff


	//   ....[2]....
        /*00f4*/ 	.word	0xffffffff


	//   ....[3]....
        /*00f8*/ 	.word	0xffffffff


	//   ....[4]....
        /*00fc*/ 	.word	0xffffffff


	//   ....[5]....
        /*0100*/ 	.word	0xffffffff


	//   ....[6]....
        /*0104*/ 	.word	0xffffffff


	//   ....[7]....
        /*0108*/ 	.word	0xffffffff


	//   ....[8]....
        /*010c*/ 	.word	0xffffffff


	//   ....[9]....
        /*0110*/ 	.word	0xffffffff


	//----- nvinfo : EIATTR_COOP_GROUP_INSTR_OFFSETS
	.align		4
.L_77:
        /*0114*/ 	.byte	0x04, 0x28
        /*0116*/ 	.short	(.L_79 - .L_78)


	//   ....[0]....
.L_78:
        /*0118*/ 	.word	0x00002c00


	//   ....[1]....
        /*011c*/ 	.word	0x00002cb0


	//   ....[2]....
        /*0120*/ 	.word	0x00002ce0


	//   ....[3]....
        /*0124*/ 	.word	0x00002d20


	//   ....[4]....
        /*0128*/ 	.word	0x00002d50


	//   ....[5]....
        /*012c*/ 	.word	0x00002fd0


	//   ....[6]....
        /*0130*/ 	.word	0x00003070


	//   ....[7]....
        /*0134*/ 	.word	0x000030b0


	//   ....[8]....
        /*0138*/ 	.word	0x00003100


	//   ....[9]....
        /*013c*/ 	.word	0x00003120


	//----- nvinfo : EIATTR_VRC_CTA_INIT_COUNT
	.align		4
.L_79:
        /*0140*/ 	.byte	0x02, 0x4a
	.zero		1
	.zero		1


	//----- nvinfo : EIATTR_EXIT_INSTR_OFFSETS
	.align		4
        /*0144*/ 	.byte	0x04, 0x1c
        /*0146*/ 	.short	(.L_81 - .L_80)


	//   ....[0]....
.L_80:
        /*0148*/ 	.word	0x00000080


	//   ....[1]....
        /*014c*/ 	.word	0x00005890


	//   ....[2]....
        /*0150*/ 	.word	0x00005a30


	//----- nvinfo : EIATTR_CRS_STACK_SIZE
	.align		4
.L_81:
        /*0154*/ 	.byte	0x04, 0x1e
        /*0156*/ 	.short	(.L_83 - .L_82)
.L_82:
        /*0158*/ 	.word	0x00000000


	//----- nvinfo : EIATTR_CBANK_PARAM_SIZE
	.align		4
.L_83:
        /*015c*/ 	.byte	0x03, 0x19
        /*015e*/ 	.short	0x0044


	//----- nvinfo : EIATTR_PARAM_CBANK
	.align		4
        /*0160*/ 	.byte	0x04, 0x0a
        /*0162*/ 	.short	(.L_85 - .L_84)
	.align		4
.L_84:
        /*0164*/ 	.word	index@(.nv.constant0._ZN9optimized35flash_attention_prefill_kernel_fp16EPK6__halfS2_S2_PS0_iiiiiiiif)
        /*0168*/ 	.short	0x0380
        /*016a*/ 	.short	0x0044


	//----- nvinfo : EIATTR_SW_WAR
	.align		4
.L_85:
        /*016c*/ 	.byte	0x04, 0x36
        /*016e*/ 	.short	(.L_87 - .L_86)
.L_86:
        /*0170*/ 	.word	0x00000008
.L_87:


//--------------------- .nv.info._ZN9optimized49flash_attention_decode_kernel_fp16_online_softmaxEPK6__halfS2_S2_PS0_PKiiiiiif --------------------------
	.section	.nv.info._ZN9optimized49flash_attention_decode_kernel_fp16_online_softmaxEPK6__halfS2_S2_PS0_PKiiiiiif,"",@"SHT_CUDA_INFO"
	.sectionflags	@""
	.align	4


	//----- nvinfo : EIATTR_CUDA_API_VERSION
	.align		4
        /*0000*/ 	.byte	0x04, 0x37
        /*0002*/ 	.short	(.L_89 - .L_88)
.L_88:
        /*0004*/ 	.word	0x00000082


	//----- nvinfo : EIATTR_KPARAM_INFO
	.align		4
.L_89:
        /*0008*/ 	.byte	0x04, 0x17
        /*000a*/ 	.short	(.L_91 - .L_90)
.L_90:
        /*000c*/ 	.word	0x00000000
        /*0010*/ 	.short	0x000a
        /*0012*/ 	.short	0x003c
        /*0014*/ 	.byte	0x00, 0xf0, 0x11, 0x00


	//----- nvinfo : EIATTR_KPARAM_INFO
	.align		4
.L_91:
        /*0018*/ 	.byte	0x04, 0x17
        /*001a*/ 	.short	(.L_93 - .L_92)
.L_92:
        /*001c*/ 	.word	0x00000000
        /*0020*/ 	.short	0x0009
        /*0022*/ 	.short	0x0038
        /*0024*/ 	.byte	0x00, 0xf0, 0x11, 0x00


	//----- nvinfo : EIATTR_KPARAM_INFO
	.align		4
.L_93:
        /*0028*/ 	.byte	0x04, 0x17
        /*002a*/ 	.short	(.L_95 - .L_94)
.L_94:
        /*002c*/ 	.word	0x00000000
        /*0030*/ 	.short	0x0008
        /*0032*/ 	.short	0x0034
        /*0034*/ 	.byte	0x00, 0xf0, 0x11, 0x00


	//----- nvinfo : EIATTR_KPARAM_INFO
	.align		4
.L_95:
        /*0038*/ 	.byte	0x04, 0x17
        /*003a*/ 	.short	(.L_97 - .L_96)
.L_96:
        /*003c*/ 	.word	0x00000000
        /*0040*/ 	.short	0x0007
        /*0042*/ 	.short	0x0030
        /*0044*/ 	.byte	0x00, 0xf0, 0x11, 0x00


	//----- nvinfo : EIATTR_KPARAM_INFO
	.align		4
.L_97:
        /*0048*/ 	.byte	0x04, 0x17
        /*004a*/ 	.short	(.L_99 - .L_98)
.L_98:
        /*004c*/ 	.word	0x00000000
        /*0050*/ 	.short	0x0006
        /*0052*/ 	.short	0x002c
        /*0054*/ 	.byte	0x00, 0xf0, 0x11, 0x00


	//----- nvinfo : EIATTR_KPARAM_INFO
	.align		4
.L_99:
        /*0058*/ 	.byte	0x04, 0x17
        /*005a*/ 	.short	(.L_101 - .L_100)
.L_100:
        /*005c*/ 	.word	0x00000000
        /*0060*/ 	.short	0x0005
        /*0062*/ 	.short	0x0028
        /*0064*/ 	.byte	0x00, 0xf0, 0x11, 0x00


	//----- nvinfo : EIATTR_KPARAM_INFO
	.align		4
.L_101:
        /*0068*/ 	.byte	0x04, 0x17
        /*006a*/ 	.short	(.L_103 - .L_102)
.L_102:
        /*006c*/ 	.word	0x00000000
        /*0070*/ 	.short	0x0004
        /*0072*/ 	.short	0x0020
        /*0074*/ 	.byte	0x00, 0xf5, 0x21, 0x00


	//----- nvinfo : EIATTR_KPARAM_INFO
	.align		4
.L_103:
        /*0078*/ 	.byte	0x04, 0x17
        /*007a*/ 	.short	(.L_105 - .L_104)
.L_104:
        /*007c*/ 	.word	0x00000000
        /*0080*/ 	.short	0x0003
        /*0082*/ 	.short	0x0018
        /*0084*/ 	.byte	0x00, 0xf5, 0x21, 0x00


	//----- nvinfo : EIATTR_KPARAM_INFO
	.align		4
.L_105:
        /*0088*/ 	.byte	0x04, 0x17
        /*008a*/ 	.short	(.L_107 - .L_106)
.L_106:
        /*008c*/ 	.word	0x00000000
        /*0090*/ 	.short	0x0002
        /*0092*/ 	.short	0x0010
        /*0094*/ 	.byte	0x00, 0xf5, 0x21, 0x00


	//----- nvinfo : EIATTR_KPARAM_INFO
	.align		4
.L_107:
        /*0098*/ 	.byte	0x04, 0x17
        /*009a*/ 	.short	(.L_109 - .L_108)
.L_108:
        /*009c*/ 	.word	0x00000000
        /*00a0*/ 	.short	0x0001
        /*00a2*/ 	.short	0x0008
        /*00a4*/ 	.byte	0x00, 0xf5, 0x21, 0x00


	//----- nvinfo : EIATTR_KPARAM_INFO
	.align		4
.L_109:
        /*00a8*/ 	.byte	0x04, 0x17
        /*00aa*/ 	.short	(.L_111 - .L_110)
.L_110:
        /*00ac*/ 	.word	0x00000000
        /*00b0*/ 	.short	0x0000
        /*00b2*/ 	.short	0x0000
        /*00b4*/ 	.byte	0x00, 0xf5, 0x21, 0x00


	//----- nvinfo : EIATTR_SPARSE_MMA_MASK
	.align		4
.L_111:
        /*00b8*/ 	.byte	0x03, 0x50
        /*00ba*/ 	.short	0x0000


	//----- nvinfo : EIATTR_MAXREG_COUNT
	.align		4
        /*00bc*/ 	.byte	0x03, 0x1b
        /*00be*/ 	.short	0x00ff


	//----- nvinfo : EIATTR_NUM_BARRIERS
	.align		4
        /*00c0*/ 	.byte	0x02, 0x4c
        /*00c2*/ 	.byte	0x01
	.zero		1


	//----- nvinfo : EIATTR_MERCURY_ISA_VERSION
	.align		4
        /*00c4*/ 	.byte	0x03, 0x5f
        /*00c6*/ 	.short	0x0101


	//----- nvinfo : EIATTR_COOP_GROUP_MASK_REGIDS
	.align		4
        /*00c8*/ 	.byte	0x04, 0x29
        /*00ca*/ 	.short	(.L_113 - .L_112)


	//   ....[0]....
.L_112:
        /*00cc*/ 	.word	0xffffffff


	//   ....[1]....
        /*00d0*/ 	.word	0xffffffff


	//   ....[2]....
        /*00d4*/ 	.word	0xffffffff


	//   ....[3]....
        /*00d8*/ 	.word	0xffffffff


	//   ....[4]....
        /*00dc*/ 	.word	0xffffffff


	//   ....[5]....
        /*00e0*/ 	.word	0xffffffff


	//   ....[6]....
        /*00e4*/ 	.word	0xffffffff


	//   ....[7]....
        /*00e8*/ 	.word	0xffffffff


	//   ....[8]....
        /*00ec*/ 	.word	0xffffffff


	//   ....[9]....
        /*00f0*/ 	.word	0xffffffff


	//----- nvinfo : EIATTR_COOP_GROUP_INSTR_OFFSETS
	.align		4
.L_113:
        /*00f4*/ 	.byte	0x04, 0x28
        /*00f6*/ 	.short	(.L_115 - .L_114)


	//   ....[0]....
.L_114:
        /*00f8*/ 	.word	0x00002a30


	//   ....[1]....
        /*00fc*/ 	.word	0x00002ac0


	//   ....[2]....
        /*0100*/ 	.word	0x00002ae0


	//   ....[3]....
        /*0104*/ 	.word	0x00002b10


	//   ....[4]....
        /*0108*/ 	.word	0x00002b40


	//   ....[5]....
        /*010c*/ 	.word	0x00002dc0


	//   ....[6]....
        /*0110*/ 	.word	0x00002e60


	//   ....[7]....
        /*0114*/ 	.word	0x00002e90


	//   ....[8]....
        /*0118*/ 	.word	0x00002ec0


	//   ....[9]....
        /*011c*/ 	.word	0x00002ee0


	//----- nvinfo : EIATTR_VRC_CTA_INIT_COUNT
	.align		4
.L_115:
        /*0120*/ 	.byte	0x02, 0x4a
	.zero		1
	.zero		1


	//----- nvinfo : EIATTR_EXIT_INSTR_OFFSETS
	.align		4
        /*0124*/ 	.byte	0x04, 0x1c
        /*0126*/ 	.short	(.L_117 - .L_116)


	//   ....[0]....
.L_116:
        /*0128*/ 	.word	0x00000050


	//   ....[1]....
        /*012c*/ 	.word	0x00003db0


	//   ....[2]....
        /*0130*/ 	.word	0x00003f40


	//----- nvinfo : EIATTR_CRS_STACK_SIZE
	.align		4
.L_117:
        /*0134*/ 	.byte	0x04, 0x1e
        /*0136*/ 	.short	(.L_119 - .L_118)
.L_118:
        /*0138*/ 	.word	0x00000000


	//----- nvinfo : EIATTR_CBANK_PARAM_SIZE
	.align		4
.L_119:
        /*013c*/ 	.byte	0x03, 0x19
        /*013e*/ 	.short	0x0040


	//----- nvinfo : EIATTR_PARAM_CBANK
	.align		4
        /*0140*/ 	.byte	0x04, 0x0a
        /*0142*/ 	.short	(.L_121 - .L_120)
	.align		4
.L_120:
        /*0144*/ 	.word	index@(.nv.constant0._ZN9optimized49flash_attention_decode_kernel_fp16_online_softmaxEPK6__halfS2_S2_PS0_PKiiiiiif)
        /*0148*/ 	.short	0x0380
        /*014a*/ 	.short	0x0040


	//----- nvinfo : EIATTR_SW_WAR
	.align		4
.L_121:
        /*014c*/ 	.byte	0x04, 0x36
        /*014e*/ 	.short	(.L_123 - .L_122)
.L_122:
        /*0150*/ 	.word	0x00000008
.L_123:


//--------------------- .nv.info._ZN9optimized44flash_attention_decode_kernel_fp16_optimizedEPK6__halfS2_S2_PS0_iiiiiif --------------------------
	.section	.nv.info._ZN9optimized44flash_attention_decode_kernel_fp16_optimizedEPK6__halfS2_S2_PS0_iiiiiif,"",@"SHT_CUDA_INFO"
	.sectionflags	@""
	.align	4


	//----- nvinfo : EIATTR_CUDA_API_VERSION
	.align		4
        /*0000*/ 	.byte	0x04, 0x37
        /*0002*/ 	.short	(.L_125 - .L_124)
.L_124:
        /*0004*/ 	.word	0x00000082


	//----- nvinfo : EIATTR_KPARAM_INFO
	.align		4
.L_125:
        /*0008*/ 	.byte	0x04, 0x17
        /*000a*/ 	.short	(.L_127 - .L_126)
.L_126:
        /*000c*/ 	.word	0x00000000
        /*0010*/ 	.short	0x000a
        /*0012*/ 	.short	0x0038
        /*0014*/ 	.byte	0x00, 0xf0, 0x11, 0x00


	//----- nvinfo : EIATTR_KPARAM_INFO
	.align		4
.L_127:
        /*0018*/ 	.byte	0x04, 0x17
        /*001a*/ 	.short	(.L_129 - .L_128)
.L_128:
        /*001c*/ 	.word	0x00000000
        /*0020*/ 	.short	0x0009
        /*0022*/ 	.short	0x0034
        /*0024*/ 	.byte	0x00, 0xf0, 0x11, 0x00


	//----- nvinfo : EIATTR_KPARAM_INFO
	.align		4
.L_129:
        /*0028*/ 	.byte	0x04, 0x17
        /*002a*/ 	.short	(.L_131 - .L_130)
.L_130:
        /*002c*/ 	.word	0x00000000
        /*0030*/ 	.short	0x0008
        /*0032*/ 	.short	0x0030
        /*0034*/ 	.byte	0x00, 0xf0, 0x11, 0x00


	//----- nvinfo : EIATTR_KPARAM_INFO
	.align		4
.L_131:
        /*0038*/ 	.byte	0x04, 0x17
        /*003a*/ 	.short	(.L_133 - .L_132)
.L_132:
        /*003c*/ 	.word	0x00000000
        /*0040*/ 	.short	0x0007
        /*0042*/ 	.short	0x002c
        /*0044*/ 	.byte	0x00, 0xf0, 0x11, 0x00


	//----- nvinfo : EIATTR_KPARAM_INFO
	.align		4
.L_133:
        /*0048*/ 	.byte	0x04, 0x17
        /*004a*/ 	.short	(.L_135 - .L_134)
.L_134:
        /*004c*/ 	.word	0x00000000
        /*0050*/ 	.short	0x0006
        /*0052*/ 	.short	0x0028
        /*0054*/ 	.byte	0x00, 0xf0, 0x11, 0x00


	//----- nvinfo : EIATTR_KPARAM_INFO
	.align		4
.L_135:
        /*0058*/ 	.byte	0x04, 0x17
        /*005a*/ 	.short	(.L_137 - .L_136)
.L_136:
        /*005c*/ 	.word	0x00000000
        /*0060*/ 	.short	0x0005
        /*0062*/ 	.short	0x0024
        /*0064*/ 	.byte	0x00, 0xf0, 0x11, 0x00


	//----- nvinfo : EIATTR_KPARAM_INFO
	.align		4
.L_137:
        /*0068*/ 	.byte	0x04, 0x17
        /*006a*/ 	.short	(.L_139 - .L_138)
.L_138:
        /*006c*/ 	.word	0x00000000
        /*0070*/ 	.short	0x0004
        /*0072*/ 	.short	0x0020
        /*0074*/ 	.byte	0x00, 0xf0, 0x11, 0x00


	//----- nvinfo : EIATTR_KPARAM_INFO
	.align		4
.L_139:
        /*0078*/ 	.byte	0x04, 0x17
        /*007a*/ 	.short	(.L_141 - .L_140)
.L_140:
        /*007c*/ 	.word	0x00000000
        /*0080*/ 	.short	0x0003
        /*0082*/ 	.short	0x0018
        /*0084*/ 	.byte	0x00, 0xf5, 0x21, 0x00


	//----- nvinfo : EIATTR_KPARAM_INFO
	.align		4
.L_141:
        /*0088*/ 	.byte	0x04, 0x17
        /*008a*/ 	.short	(.L_143 - .L_142)
.L_142:
        /*008c*/ 	.word	0x00000000
        /*0090*/ 	.short	0x0002
        /*0092*/ 	.short	0x0010
        /*0094*/ 	.byte	0x00, 0xf5, 0x21, 0x00


	//----- nvinfo : EIATTR_KPARAM_INFO
	.align		4
.L_143:
        /*0098*/ 	.byte	0x04, 0x17
        /*009a*/ 	.short	(.L_145 - .L_144)
.L_144:
        /*009c*/ 	.word	0x00000000
        /*00a0*/ 	.short	0x0001
        /*00a2*/ 	.short	0x0008
        /*00a4*/ 	.byte	0x00, 0xf5, 0x21, 0x00


	//----- nvinfo : EIATTR_KPARAM_INFO
	.align		4
.L_145:
        /*00a8*/ 	.byte	0x04, 0x17
        /*00aa*/ 	.short	(.L_147 - .L_146)
.L_146:
        /*00ac*/ 	.word	0x00000000
        /*00b0*/ 	.short	0x0000
        /*00b2*/ 	.short	0x0000
        /*00b4*/ 	.byte	0x00, 0xf5, 0x21, 0x00


	//----- nvinfo : EIATTR_SPARSE_MMA_MASK
	.align		4
.L_147:
        /*00b8*/ 	.byte	0x03, 0x50
        /*00ba*/ 	.short	0x0000


	//----- nvinfo : EIATTR_MAXREG_COUNT
	.align		4
        /*00bc*/ 	.byte	0x03, 0x1b
        /*00be*/ 	.short	0x00ff


	//----- nvinfo : EIATTR_NUM_BARRIERS
	.align		4
        /*00c0*/ 	.byte	0x02, 0x4c
        /*00c2*/ 	.byte	0x01
	.zero		1


	//----- nvinfo : EIATTR_MERCURY_ISA_VERSION
	.align		4
        /*00c4*/ 	.byte	0x03, 0x5f
        /*00c6*/ 	.short	0x0101


	//----- nvinfo : EIATTR_COOP_GROUP_MASK_REGIDS
	.align		4
        /*00c8*/ 	.byte	0x04, 0x29
        /*00ca*/ 	.short	(.L_149 - .L_148)


	//   ....[0]....
.L_148:
        /*00cc*/ 	.word	0xffffffff


	//   ....[1]....
        /*00d0*/ 	.word	0xffffffff


	//   ....[2]....
        /*00d4*/ 	.word	0xffffffff


	//   ....[3]....
        /*00d8*/ 	.word	0xffffffff


	//   ....[4]....
        /*00dc*/ 	.word	0xffffffff


	//   ....[5]....
        /*00e0*/ 	.word	0xffffffff


	//   ....[6]....
        /*00e4*/ 	.word	0xffffffff


	//   ....[7]....
        /*00e8*/ 	.word	0xffffffff


	//   ....[8]....
        /*00ec*/ 	.word	0xffffffff


	//   ....[9]....
        /*00f0*/ 	.word	0xffffffff


	//   ....[10]....
        /*00f4*/ 	.word	0xffffffff


	//   ....[11]....
        /*00f8*/ 	.word	0xffffffff


	//   ....[12]....
        /*00fc*/ 	.word	0xffffffff


	//   ....[13]....
        /*0100*/ 	.word	0xffffffff


	//   ....[14]....
        /*0104*/ 	.word	0xffffffff


	//   ....[15]....
        /*0108*/ 	.word	0xffffffff


	//----- nvinfo : EIATTR_COOP_GROUP_INSTR_OFFSETS
	.align		4
.L_149:
        /*010c*/ 	.byte	0x04, 0x28
        /*010e*/ 	.short	(.L_151 - .L_150)


	//   ....[0]....
.L_150:
        /*0110*/ 	.word	0x000028e0


	//   ....[1]....
        /*0114*/ 	.word	0x00002940


	//   ....[2]....
        /*0118*/ 	.word	0x00002960


	//   ....[3]....
        /*011c*/ 	.word	0x00002980


	//   ....[4]....
        /*0120*/ 	.word	0x000029b0


	//   ....[5]....
        /*0124*/ 	.word	0x00002ab0


	//   ....[6]....
        /*0128*/ 	.word	0x00002ad0


	//   ....[7]....
        /*012c*/ 	.word	0x00002b00


	//   ....[8]....
        /*0130*/ 	.word	0x000032f0


	//   ....[9]....
        /*0134*/ 	.word	0x00003350


	//   ....[10]....
        /*0138*/ 	.word	0x00003370


	//   ....[11]....
        /*013c*/ 	.word	0x00003390


	//   ....[12]....
        /*0140*/ 	.word	0x000033b0


	//   ....[13]....
        /*0144*/ 	.word	0x00003410


	//   ....[14]....
        /*0148*/ 	.word	0x00003430


	//   ....[15]....
        /*014c*/ 	.word	0x00003450


	//----- nvinfo : EIATTR_VRC_CTA_INIT_COUNT
	.align		4
.L_151:
        /*0150*/ 	.byte	0x02, 0x4a
	.zero		1
	.zero		1


	//----- nvinfo : EIATTR_EXIT_INSTR_OFFSETS
	.align		4
        /*0154*/ 	.byte	0x04, 0x1c
        /*0156*/ 	.short	(.L_153 - .L_152)


	//   ....[0]....
.L_152:
        /*0158*/ 	.word	0x00000050


	//   ....[1]....
        /*015c*/ 	.word	0x000035a0


	//   ....[2]....
        /*0160*/ 	.word	0x00004170


	//   ....[3]....
        /*0164*/ 	.word	0x00005160


	//----- nvinfo : EIATTR_CRS_STACK_SIZE
	.align		4
.L_153:
        /*0168*/ 	.byte	0x04, 0x1e
        /*016a*/ 	.short	(.L_155 - .L_154)
.L_154:
        /*016c*/ 	.word	0x00000000


	//----- nvinfo : EIATTR_CBANK_PARAM_SIZE
	.align		4
.L_155:
        /*0170*/ 	.byte	0x03, 0x19
        /*0172*/ 	.short	0x003c


	//----- nvinfo : EIATTR_PARAM_CBANK
	.align		4
        /*0174*/ 	.byte	0x04, 0x0a
        /*0176*/ 	.short	(.L_157 - .L_156)
	.align		4
.L_156:
        /*0178*/ 	.word	index@(.nv.constant0._ZN9optimized44flash_attention_decode_kernel_fp16_optimizedEPK6__halfS2_S2_PS0_iiiiiif)
        /*017c*/ 	.short	0x0380
        /*017e*/ 	.short	0x003c


	//----- nvinfo : EIATTR_SW_WAR
	.align		4
.L_157:
        /*0180*/ 	.byte	0x04, 0x36
        /*0182*/ 	.short	(.L_159 - .L_158)
.L_158:
        /*0184*/ 	.word	0x00000008
.L_159:


//--------------------- .nv.info._ZN8original35flash_attention_prefill_kernel_fp16EPK6__halfS2_S2_PS0_iiiiiiiif --------------------------
	.section	.nv.info._ZN8original35flash_attention_prefill_kernel_fp16EPK6__halfS2_S2_PS0_iiiiiiiif,"",@"SHT_CUDA_INFO"
	.sectionflags	@""
	.align	4


	//----- nvinfo : EIATTR_CUDA_API_VERSION
	.align		4
        /*0000*/ 	.byte	0x04, 0x37
        /*0002*/ 	.short	(.L_161 - .L_160)
.L_160:
        /*0004*/ 	.word	0x00000082


	//----- nvinfo : EIATTR_KPARAM_INFO
	.align		4
.L_161:
        /*0008*/ 	.byte	0x04, 0x17
        /*000a*/ 	.short	(.L_163 - .L_162)
.L_162:
        /*000c*/ 	.word	0x00000000
        /*0010*/ 	.short	0x000c
        /*0012*/ 	.short	0x0040
        /*0014*/ 	.byte	0x00, 0xf0, 0x11, 0x00


	//----- nvinfo : EIATTR_KPARAM_INFO
	.align		4
.L_163:
        /*0018*/ 	.byte	0x04, 0x17
        /*001a*/ 	.short	(.L_165 - .L_164)
.L_164:
        /*001c*/ 	.word	0x00000000
        /*0020*/ 	.short	0x000b
        /*0022*/ 	.short	0x003c
        /*0024*/ 	.byte	0x00, 0xf0, 0x11, 0x00


	//----- nvinfo : EIATTR_KPARAM_INFO
	.align		4
.L_165:
        /*0028*/ 	.byte	0x04, 0x17
        /*002a*/ 	.short	(.L_167 - .L_166)
.L_166:
        /*002c*/ 	.word	0x00000000
        /*0030*/ 	.short	0x000a
        /*0032*/ 	.short	0x0038
        /*0034*/ 	.byte	0x00, 0xf0, 0x11, 0x00


	//----- nvinfo : EIATTR_KPARAM_INFO
	.align		4
.L_167:
        /*0038*/ 	.byte	0x04, 0x17
        /*003a*/ 	.short	(.L_169 - .L_168)
.L_168:
        /*003c*/ 	.word	0x00000000
        /*0040*/ 	.short	0x0009
        /*0042*/ 	.short	0x0034
        /*0044*/ 	.byte	0x00, 0xf0, 0x11, 0x00


	//----- nvinfo : EIATTR_KPARAM_INFO
	.align		4
.L_169:
        /*0048*/ 	.byte	0x04, 0x17
        /*004a*/ 	.short	(.L_171 - .L_170)
.L_170:
        /*004c*/ 	.word	0x00000000
        /*0050*/ 	.short	0x0008
        /*0052*/ 	.short	0x0030
        /*0054*/ 	.byte	0x00, 0xf0, 0x11, 0x00


	//----- nvinfo : EIATTR_KPARAM_INFO
	.align		4
.L_171:
        /*0058*/ 	.byte	0x04, 0x17
        /*005a*/ 	.short	(.L_173 - .L_172)
.L_172:
        /*005c*/ 	.word	0x00000000
        /*0060*/ 	.short	0x0007
        /*0062*/ 	.short	0x002c
        /*0064*/ 	.byte	0x00, 0xf0, 0x11, 0x00


	//----- nvinfo : EIATTR_KPARAM_INFO
	.align		4
.L_173:
        /*0068*/ 	.byte	0x04, 0x17
        /*006a*/ 	.short	(.L_175 - .L_174)
.L_174:
        /*006c*/ 	.word	0x00000000
        /*0070*/ 	.short	0x0006
        /*0072*/ 	.short	0x0028
        /*0074*/ 	.byte	0x00, 0xf0, 0x11, 0x00


	//----- nvinfo : EIATTR_KPARAM_INFO
	.align		4
.L_175:
        /*0078*/ 	.byte	0x04, 0x17
        /*007a*/ 	.short	(.L_177 - .L_176)
.L_176:
        /*007c*/ 	.word	0x00000000
        /*0080*/ 	.short	0x0005
        /*0082*/ 	.short	0x0024
        /*0084*/ 	.byte	0x00, 0xf0, 0x11, 0x00


	//----- nvinfo : EIATTR_KPARAM_INFO
	.align		4
.L_177:
        /*0088*/ 	.byte	0x04, 0x17
        /*008a*/ 	.short	(.L_179 - .L_178)
.L_178:
        /*008c*/ 	.word	0x00000000
        /*0090*/ 	.short	0x0004
        /*0092*/ 	.short	0x0020
        /*0094*/ 	.byte	0x00, 0xf0, 0x11, 0x00


	//----- nvinfo : EIATTR_KPARAM_INFO
	.align		4
.L_179:
        /*0098*/ 	.byte	0x04, 0x17
        /*009a*/ 	.short	(.L_181 - .L_180)
.L_180:
        /*009c*/ 	.word	0x00000000
        /*00a0*/ 	.short	0x0003
        /*00a2*/ 	.short	0x0018
        /*00a4*/ 	.byte	0x00, 0xf5, 0x21, 0x00


	//----- nvinfo : EIATTR_KPARAM_INFO
	.align		4
.L_181:
        /*00a8*/ 	.byte	0x04, 0x17
        /*00aa*/ 	.short	(.L_183 - .L_182)
.L_182:
        /*00ac*/ 	.word	0x00000000
        /*00b0*/ 	.short	0x0002
        /*00b2*/ 	.short	0x0010
        /*00b4*/ 	.byte	0x00, 0xf5, 0x21, 0x00


	//----- nvinfo : EIATTR_KPARAM_INFO
	.align		4
.L_183:
        /*00b8*/ 	.byte	0x04, 0x17
        /*00ba*/ 	.short	(.L_185 - .L_184)
.L_184:
        /*00bc*/ 	.word	0x00000000
        /*00c0*/ 	.short	0x0001
        /*00c2*/ 	.short	0x0008
        /*00c4*/ 	.byte	0x00, 0xf5, 0x21, 0x00


	//----- nvinfo : EIATTR_KPARAM_INFO
	.align		4
.L_185:
        /*00c8*/ 	.byte	0x04, 0x17
        /*00ca*/ 	.short	(.L_187 - .L_186)
.L_186:
        /*00cc*/ 	.word	0x00000000
        /*00d0*/ 	.short	0x0000
        /*00d2*/ 	.short	0x0000
        /*00d4*/ 	.byte	0x00, 0xf5, 0x21, 0x00


	//----- nvinfo : EIATTR_SPARSE_MMA_MASK
	.align		4
.L_187:
        /*00d8*/ 	.byte	0x03, 0x50
        /*00da*/ 	.short	0x0000


	//----- nvinfo : EIATTR_MAXREG_COUNT
	.align		4
        /*00dc*/ 	.byte	0x03, 0x1b
        /*00de*/ 	.short	0x00ff


	//----- nvinfo : EIATTR_NUM_BARRIERS
	.align		4
        /*00e0*/ 	.byte	0x02, 0x4c
        /*00e2*/ 	.byte	0x01
	.zero		1


	//----- nvinfo : EIATTR_MERCURY_ISA_VERSION
	.align		4
        /*00e4*/ 	.byte	0x03, 0x5f
        /*00e6*/ 	.short	0x0101


	//----- nvinfo : EIATTR_UNUSED_LOAD_BYTE_OFFSET
	.align		4
        /*00e8*/ 	.byte	0x04, 0x44
        /*00ea*/ 	.short	(.L_189 - .L_188)


	//   ....[0]....
.L_188:
        /*00ec*/ 	.word	0x000017b0
        /*00f0*/ 	.word	0x00000fff


	//----- nvinfo : EIATTR_COOP_GROUP_MASK_REGIDS
	.align		4
.L_189:
        /*00f4*/ 	.byte	0x04, 0x29
        /*00f6*/ 	.short	(.L_191 - .L_190)


	//   ....[0]....
.L_190:
        /*00f8*/ 	.word	0xffffffff


	//   ....[1]....
        /*00fc*/ 	.word	0xffffffff


	//   ....[2]....
        /*0100*/ 	.word	0xffffffff


	//   ....[3]....
        /*0104*/ 	.word	0xffffffff


	//   ....[4]....
        /*0108*/ 	.word	0xffffffff


	//   ....[5]....
        /*010c*/ 	.word	0xffffffff


	//   ....[6]....
        /*0110*/ 	.word	0xffffffff


	//   ....[7]....
        /*0114*/ 	.word	0xffffffff


	//   ....[8]....
        /*0118*/ 	.word	0xffffffff


	//   ....[9]....
        /*011c*/ 	.word	0xffffffff


	//----- nvinfo : EIATTR_COOP_GROUP_INSTR_OFFSETS
	.align		4
.L_191:
        /*0120*/ 	.byte	0x04, 0x28
        /*0122*/ 	.short	(.L_193 - .L_192)


	//   ....[0]....
.L_192:
        /*0124*/ 	.word	0x00001be0


	//   ....[1]....
        /*0128*/ 	.word	0x00001c90


	//   ....[2]....
        /*012c*/ 	.word	0x00001cc0


	//   ....[3]....
        /*0130*/ 	.word	0x00001cf0


	//   ....[4]....
        /*0134*/ 	.word	0x00001d20


	//   ....[5]....
        /*0138*/ 	.word	0x00001f90


	//   ....[6]....
        /*013c*/ 	.word	0x00002050


	//   ....[7]....
        /*0140*/ 	.word	0x00002070


	//   ....[8]....
        /*0144*/ 	.word	0x00002090


	//   ....[9]....
        /*0148*/ 	.word	0x000020b0


	//----- nvinfo : EIATTR_VRC_CTA_INIT_COUNT
	.align		4
.L_193:
        /*014c*/ 	.byte	0x02, 0x4a
	.zero		1
	.zero		1


	//----- nvinfo : EIATTR_EXIT_INSTR_OFFSETS
	.align		4
        /*0150*/ 	.byte	0x04, 0x1c
        /*0152*/ 	.short	(.L_195 - .L_194)


	//   ....[0]....
.L_194:
        /*0154*/ 	.word	0x00000080


	//   ....[1]....
        /*0158*/ 	.word	0x00004870


	//   ....[2]....
        /*015c*/ 	.word	0x00004a10


	//----- nvinfo : EIATTR_CRS_STACK_SIZE
	.align		4
.L_195:
        /*0160*/ 	.byte	0x04, 0x1e
        /*0162*/ 	.short	(.L_197 - .L_196)
.L_196:
        /*0164*/ 	.word	0x00000000


	//----- nvinfo : EIATTR_CBANK_PARAM_SIZE
	.align		4
.L_197:
        /*0168*/ 	.byte	0x03, 0x19
        /*016a*/ 	.short	0x0044


	//----- nvinfo : EIATTR_PARAM_CBANK
	.align		4
        /*016c*/ 	.byte	0x04, 0x0a
        /*016e*/ 	.short	(.L_199 - .L_198)
	.align		4
.L_198:
        /*0170*/ 	.word	index@(.nv.constant0._ZN8original35flash_attention_prefill_kernel_fp16EPK6__halfS2_S2_PS0_iiiiiiiif)
        /*0174*/ 	.short	0x0380
        /*0176*/ 	.short	0x0044


	//----- nvinfo : EIATTR_SW_WAR
	.align		4
.L_199:
        /*0178*/ 	.byte	0x04, 0x36
        /*017a*/ 	.short	(.L_201 - .L_200)
.L_200:
        /*017c*/ 	.word	0x00000008
.L_201:


//--------------------- .nv.info._ZN8original49flash_attention_decode_kernel_fp16_online_softmaxEPK6__halfS2_S2_PS0_PKiiiiiif --------------------------
	.section	.nv.info._ZN8original49flash_attention_decode_kernel_fp16_online_softmaxEPK6__halfS2_S2_PS0_PKiiiiiif,"",@"SHT_CUDA_INFO"
	.sectionflags	@""
	.align	4


	//----- nvinfo : EIATTR_CUDA_API_VERSION
	.align		4
        /*0000*/ 	.byte	0x04, 0x37
        /*0002*/ 	.short	(.L_203 - .L_202)
.L_202:
        /*0004*/ 	.word	0x00000082


	//----- nvinfo : EIATTR_KPARAM_INFO
	.align		4
.L_203:
        /*0008*/ 	.byte	0x04, 0x17
        /*000a*/ 	.short	(.L_205 - .L_204)
.L_204:
        /*000c*/ 	.word	0x00000000
        /*0010*/ 	.short	0x000a
        /*0012*/ 	.short	0x003c
        /*0014*/ 	.byte	0x00, 0xf0, 0x11, 0x00


	//----- nvinfo : EIATTR_KPARAM_INFO
	.align		4
.L_205:
        /*0018*/ 	.byte	0x04, 0x17
        /*001a*/ 	.short	(.L_207 - .L_206)
.L_206:
        /*001c*/ 	.word	0x00000000
        /*0020*/ 	.short	0x0009
        /*0022*/ 	.short	0x0038
        /*0024*/ 	.byte	0x00, 0xf0, 0x11, 0x00


	//----- nvinfo : EIATTR_KPARAM_INFO
	.align		4
.L_207:
        /*0028*/ 	.byte	0x04, 0x17
        /*002a*/ 	.short	(.L_209 - .L_208)
.L_208:
        /*002c*/ 	.word	0x00000000
        /*0030*/ 	.short	0x0008
        /*0032*/ 	.short	0x0034
        /*0034*/ 	.byte	0x00, 0xf0, 0x11, 0x00


	//----- nvinfo : EIATTR_KPARAM_INFO
	.align		4
.L_209:
        /*0038*/ 	.byte	0x04, 0x17
        /*003a*/ 	.short	(.L_211 - .L_210)
.L_210:
        /*003c*/ 	.word	0x00000000
        /*0040*/ 	.short	0x0007
        /*0042*/ 	.short	0x0030
        /*0044*/ 	.byte	0x00, 0xf0, 0x11, 0x00


	//----- nvinfo : EIATTR_KPARAM_INFO
	.align		4
.L_211:
        /*0048*/ 	.byte	0x04, 0x17
        /*004a*/ 	.short	(.L_213 - .L_212)
.L_212:
        /*004c*/ 	.word	0x00000000
        /*0050*/ 	.short	0x0006
        /*0052*/ 	.short	0x002c
        /*0054*/ 	.byte	0x00, 0xf0, 0x11, 0x00


	//----- nvinfo : EIATTR_KPARAM_INFO
	.align		4
.L_213:
        /*0058*/ 	.byte	0x04, 0x17
        /*005a*/ 	.short	(.L_215 - .L_214)
.L_214:
        /*005c*/ 	.word	0x00000000
        /*0060*/ 	.short	0x0005
        /*0062*/ 	.short	0x0028
        /*0064*/ 	.byte	0x00, 0xf0, 0x11, 0x00


	//----- nvinfo : EIATTR_KPARAM_INFO
	.align		4
.L_215:
        /*0068*/ 	.byte	0x04, 0x17
        /*006a*/ 	.short	(.L_217 - .L_216)
.L_216:
        /*006c*/ 	.word	0x00000000
        /*0070*/ 	.short	0x0004
        /*0072*/ 	.short	0x0020
        /*0074*/ 	.byte	0x00, 0xf5, 0x21, 0x00


	//----- nvinfo : EIATTR_KPARAM_INFO
	.align		4
.L_217:
        /*0078*/ 	.byte	0x04, 0x17
        /*007a*/ 	.short	(.L_219 - .L_218)
.L_218:
        /*007c*/ 	.word	0x00000000
        /*0080*/ 	.short	0x0003
        /*0082*/ 	.short	0x0018
        /*0084*/ 	.byte	0x00, 0xf5, 0x21, 0x00


	//----- nvinfo : EIATTR_KPARAM_INFO
	.align		4
.L_219:
        /*0088*/ 	.byte	0x04, 0x17
        /*008a*/ 	.short	(.L_221 - .L_220)
.L_220:
        /*008c*/ 	.word	0x00000000
        /*0090*/ 	.short	0x0002
        /*0092*/ 	.short	0x0010
        /*0094*/ 	.byte	0x00, 0xf5, 0x21, 0x00


	//----- nvinfo : EIATTR_KPARAM_INFO
	.align		4
.L_221:
        /*0098*/ 	.byte	0x04, 0x17
        /*009a*/ 	.short	(.L_223 - .L_222)
.L_222:
        /*009c*/ 	.word	0x00000000
        /*00a0*/ 	.short	0x0001
        /*00a2*/ 	.short	0x0008
        /*00a4*/ 	.byte	0x00, 0xf5, 0x21, 0x00


	//----- nvinfo : EIATTR_KPARAM_INFO
	.align		4
.L_223:
        /*00a8*/ 	.byte	0x04, 0x17
        /*00aa*/ 	.short	(.L_225 - .L_224)
.L_224:
        /*00ac*/ 	.word	0x00000000
        /*00b0*/ 	.short	0x0000
        /*00b2*/ 	.short	0x0000
        /*00b4*/ 	.byte	0x00, 0xf5, 0x21, 0x00


	//----- nvinfo : EIATTR_SPARSE_MMA_MASK
	.align		4
.L_225:
        /*00b8*/ 	.byte	0x03, 0x50
        /*00ba*/ 	.short	0x0000


	//----- nvinfo : EIATTR_MAXREG_COUNT
	.align		4
        /*00bc*/ 	.byte	0x03, 0x1b
        /*00be*/ 	.short	0x00ff


	//----- nvinfo : EIATTR_NUM_BARRIERS
	.align		4
        /*00c0*/ 	.byte	0x02, 0x4c
        /*00c2*/ 	.byte	0x01
	.zero		1


	//----- nvinfo : EIATTR_MERCURY_ISA_VERSION
	.align		4
        /*00c4*/ 	.byte	0x03, 0x5f
        /*00c6*/ 	.short	0x0101


	//----- nvinfo : EIATTR_UNUSED_LOAD_BYTE_OFFSET
	.align		4
        /*00c8*/ 	.byte	0x04, 0x44
        /*00ca*/ 	.short	(.L_227 - .L_226)


	//   ....[0]....
.L_226:
        /*00cc*/ 	.word	0x000010f0
        /*00d0*/ 	.word	0x00000fff


	//----- nvinfo : EIATTR_COOP_GROUP_MASK_REGIDS
	.align		4
.L_227:
        /*00d4*/ 	.byte	0x04, 0x29
        /*00d6*/ 	.short	(.L_229 - .L_228)


	//   ....[0]....
.L_228:
        /*00d8*/ 	.word	0xffffffff


	//   ....[1]....
        /*00dc*/ 	.word	0xffffffff


	//   ....[2]....
        /*00e0*/ 	.word	0xffffffff


	//   ....[3]....
        /*00e4*/ 	.word	0xffffffff


	//   ....[4]....
        /*00e8*/ 	.word	0xffffffff


	//   ....[5]....
        /*00ec*/ 	.word	0xffffffff


	//   ....[6]....
        /*00f0*/ 	.word	0xffffffff


	//   ....[7]....
        /*00f4*/ 	.word	0xffffffff


	//   ....[8]....
        /*00f8*/ 	.word	0xffffffff


	//   ....[9]....
        /*00fc*/ 	.word	0xffffffff


	//----- nvinfo : EIATTR_COOP_GROUP_INSTR_OFFSETS
	.align		4
.L_229:
        /*0100*/ 	.byte	0x04, 0x28
        /*0102*/ 	.short	(.L_231 - .L_230)


	//   ....[0]....
.L_230:
        /*0104*/ 	.word	0x000016b0


	//   ....[1]....
        /*0108*/ 	.word	0x00001700


	//   ....[2]....
        /*010c*/ 	.word	0x00001740


	//   ....[3]....
        /*0110*/ 	.word	0x00001770


	//   ....[4]....
        /*0114*/ 	.word	0x000017a0


	//   ....[5]....
        /*0118*/ 	.word	0x00001a30


	//   ....[6]....
        /*011c*/ 	.word	0x00001a90


	//   ....[7]....
        /*0120*/ 	.word	0x00001ab0


	//   ....[8]....
        /*0124*/ 	.word	0x00001ae0


	//   ....[9]....
        /*0128*/ 	.word	0x00001b00


	//----- nvinfo : EIATTR_VRC_CTA_INIT_COUNT
	.align		4
.L_231:
        /*012c*/ 	.byte	0x02, 0x4a
	.zero		1
	.zero		1


	//----- nvinfo : EIATTR_EXIT_INSTR_OFFSETS
	.align		4
        /*0130*/ 	.byte	0x04, 0x1c
        /*0132*/ 	.short	(.L_233 - .L_232)


	//   ....[0]....
.L_232:
        /*0134*/ 	.word	0x00000050


	//   ....[1]....
        /*0138*/ 	.word	0x000029a0


	//   ....[2]....
        /*013c*/ 	.word	0x00002b40


	//----- nvinfo : EIATTR_CRS_STACK_SIZE
	.align		4
.L_233:
        /*0140*/ 	.byte	0x04, 0x1e
        /*0142*/ 	.short	(.L_235 - .L_234)
.L_234:
        /*0144*/ 	.word	0x00000000


	//----- nvinfo : EIATTR_CBANK_PARAM_SIZE
	.align		4
.L_235:
        /*0148*/ 	.byte	0x03, 0x19
        /*014a*/ 	.short	0x0040


	//----- nvinfo : EIATTR_PARAM_CBANK
	.align		4
        /*014c*/ 	.byte	0x04, 0x0a
        /*014e*/ 	.short	(.L_237 - .L_236)
	.align		4
.L_236:
        /*0150*/ 	.word	index@(.nv.constant0._ZN8original49flash_attention_decode_kernel_fp16_online_softmaxEPK6__halfS2_S2_PS0_PKiiiiiif)
        /*0154*/ 	.short	0x0380
        /*0156*/ 	.short	0x0040


	//----- nvinfo : EIATTR_SW_WAR
	.align		4
.L_237:
        /*0158*/ 	.byte	0x04, 0x36
        /*015a*/ 	.short	(.L_239 - .L_238)
.L_238:
        /*015c*/ 	.word	0x00000008
.L_239:


//--------------------- .nv.info._ZN8original44flash_attention_decode_kernel_fp16_optimizedEPK6__halfS2_S2_PS0_iiiiiif --------------------------
	.section	.nv.info._ZN8original44flash_attention_decode_kernel_fp16_optimizedEPK6__halfS2_S2_PS0_iiiiiif,"",@"SHT_CUDA_INFO"
	.sectionflags	@""
	.align	4


	//----- nvinfo : EIATTR_CUDA_API_VERSION
	.align		4
        /*0000*/ 	.byte	0x04, 0x37
        /*0002*/ 	.short	(.L_241 - .L_240)
.L_240:
        /*0004*/ 	.word	0x00000082


	//----- nvinfo : EIATTR_KPARAM_INFO
	.align		4
.L_241:
        /*0008*/ 	.byte	0x04, 0x17
        /*000a*/ 	.short	(.L_243 - .L_242)
.L_242:
        /*000c*/ 	.word	0x00000000
        /*0010*/ 	.short	0x000a
        /*0012*/ 	.short	0x0038
        /*0014*/ 	.byte	0x00, 0xf0, 0x11, 0x00


	//----- nvinfo : EIATTR_KPARAM_INFO
	.align		4
.L_243:
        /*0018*/ 	.byte	0x04, 0x17
        /*001a*/ 	.short	(.L_245 - .L_244)
.L_244:
        /*001c*/ 	.word	0x00000000
        /*0020*/ 	.short	0x0009
        /*0022*/ 	.short	0x0034
        /*0024*/ 	.byte	0x00, 0xf0, 0x11, 0x00


	//----- nvinfo : EIATTR_KPARAM_INFO
	.align		4
.L_245:
        /*0028*/ 	.byte	0x04, 0x17
        /*002a*/ 	.short	(.L_247 - .L_246)
.L_246:
        /*002c*/ 	.word	0x00000000
        /*0030*/ 	.short	0x0008
        /*0032*/ 	.short	0x0030
        /*0034*/ 	.byte	0x00, 0xf0, 0x11, 0x00


	//----- nvinfo : EIATTR_KPARAM_INFO
	.align		4
.L_247:
        /*0038*/ 	.byte	0x04, 0x17
        /*003a*/ 	.short	(.L_249 - .L_248)
.L_248:
        /*003c*/ 	.word	0x00000000
        /*0040*/ 	.short	0x0007
        /*0042*/ 	.short	0x002c
        /*0044*/ 	.byte	0x00, 0xf0, 0x11, 0x00


	//----- nvinfo : EIATTR_KPARAM_INFO
	.align		4
.L_249:
        /*0048*/ 	.byte	0x04, 0x17
        /*004a*/ 	.short	(.L_251 - .L_250)
.L_250:
        /*004c*/ 	.word	0x00000000
        /*0050*/ 	.short	0x0006
        /*0052*/ 	.short	0x0028
        /*0054*/ 	.byte	0x00, 0xf0, 0x11, 0x00


	//----- nvinfo : EIATTR_KPARAM_INFO
	.align		4
.L_251:
        /*0058*/ 	.byte	0x04, 0x17
        /*005a*/ 	.short	(.L_253 - .L_252)
.L_252:
        /*005c*/ 	.word	0x00000000
        /*0060*/ 	.short	0x0005
        /*0062*/ 	.short	0x0024
        /*0064*/ 	.byte	0x00, 0xf0, 0x11, 0x00


	//----- nvinfo : EIATTR_KPARAM_INFO
	.align		4
.L_253:
        /*0068*/ 	.byte	0x04, 0x17
        /*006a*/ 	.short	(.L_255 - .L_254)
.L_254:
        /*006c*/ 	.word	0x00000000
        /*0070*/ 	.short	0x0004
        /*0072*/ 	.short	0x0020
        /*0074*/ 	.byte	0x00, 0xf0, 0x11, 0x00


	//----- nvinfo : EIATTR_KPARAM_INFO
	.align		4
.L_255:
        /*0078*/ 	.byte	0x04, 0x17
        /*007a*/ 	.short	(.L_257 - .L_256)
.L_256:
        /*007c*/ 	.word	0x00000000
        /*0080*/ 	.short	0x0003
        /*0082*/ 	.short	0x0018
        /*0084*/ 	.byte	0x00, 0xf5, 0x21, 0x00


	//----- nvinfo : EIATTR_KPARAM_INFO
	.align		4
.L_257:
        /*0088*/ 	.byte	0x04, 0x17
        /*008a*/ 	.short	(.L_259 - .L_258)
.L_258:
        /*008c*/ 	.word	0x00000000
        /*0090*/ 	.short	0x0002
        /*0092*/ 	.short	0x0010
        /*0094*/ 	.byte	0x00, 0xf5, 0x21, 0x00


	//----- nvinfo : EIATTR_KPARAM_INFO
	.align		4
.L_259:
        /*0098*/ 	.byte	0x04, 0x17
        /*009a*/ 	.short	(.L_261 - .L_260)
.L_260:
        /*009c*/ 	.word	0x00000000
        /*00a0*/ 	.short	0x0001
        /*00a2*/ 	.short	0x0008
        /*00a4*/ 	.byte	0x00, 0xf5, 0x21, 0x00


	//----- nvinfo : EIATTR_KPARAM_INFO
	.align		4
.L_261:
        /*00a8*/ 	.byte	0x04, 0x17
        /*00aa*/ 	.short	(.L_263 - .L_262)
.L_262:
        /*00ac*/ 	.word	0x00000000
        /*00b0*/ 	.short	0x0000
        /*00b2*/ 	.short	0x0000
        /*00b4*/ 	.byte	0x00, 0xf5, 0x21, 0x00


	//----- nvinfo : EIATTR_SPARSE_MMA_MASK
	.align		4
.L_263:
        /*00b8*/ 	.byte	0x03, 0x50
        /*00ba*/ 	.short	0x0000


	//----- nvinfo : EIATTR_MAXREG_COUNT
	.align		4
        /*00bc*/ 	.byte	0x03, 0x1b
        /*00be*/ 	.short	0x00ff


	//----- nvinfo : EIATTR_NUM_BARRIERS
	.align		4
        /*00c0*/ 	.byte	0x02, 0x4c
        /*00c2*/ 	.byte	0x01
	.zero		1


	//----- nvinfo : EIATTR_MERCURY_ISA_VERSION
	.align		4
        /*00c4*/ 	.byte	0x03, 0x5f
        /*00c6*/ 	.short	0x0101


	//----- nvinfo : EIATTR_UNUSED_LOAD_BYTE_OFFSET
	.align		4
        /*00c8*/ 	.byte	0x04, 0x44
        /*00ca*/ 	.short	(.L_265 - .L_264)


	//   ....[0]....
.L_264:
        /*00cc*/ 	.word	0x00000fc0
        /*00d0*/ 	.word	0x00000fff


	//----- nvinfo : EIATTR_COOP_GROUP_MASK_REGIDS
	.align		4
.L_265:
        /*00d4*/ 	.byte	0x04, 0x29
        /*00d6*/ 	.short	(.L_267 - .L_266)


	//   ....[0]....
.L_266:
        /*00d8*/ 	.word	0xffffffff


	//   ....[1]....
        /*00dc*/ 	.word	0xffffffff


	//   ....[2]....
        /*00e0*/ 	.word	0xffffffff


	//   ....[3]....
        /*00e4*/ 	.word	0xffffffff


	//   ....[4]....
        /*00e8*/ 	.word	0xffffffff


	//   ....[5]....
        /*00ec*/ 	.word	0xffffffff


	//   ....[6]....
        /*00f0*/ 	.word	0xffffffff


	//   ....[7]....
        /*00f4*/ 	.word	0xffffffff


	//   ....[8]....
        /*00f8*/ 	.word	0xffffffff


	//   ....[9]....
        /*00fc*/ 	.word	0xffffffff


	//   ....[10]....
        /*0100*/ 	.word	0xffffffff


	//   ....[11]....
        /*0104*/ 	.word	0xffffffff


	//   ....[12]....
        /*0108*/ 	.word	0xffffffff


	//   ....[13]....
        /*010c*/ 	.word	0xffffffff


	//   ....[14]....
        /*0110*/ 	.word	0xffffffff


	//   ....[15]....
        /*0114*/ 	.word	0xffffffff


	//----- nvinfo : EIATTR_COOP_GROUP_INSTR_OFFSETS
	.align		4
.L_267:
        /*0118*/ 	.byte	0x04, 0x28
        /*011a*/ 	.short	(.L_269 - .L_268)


	//   ....[0]....
.L_268:
        /*011c*/ 	.word	0x00001520


	//   ....[1]....
        /*0120*/ 	.word	0x00001590


	//   ....[2]....
        /*0124*/ 	.word	0x000015c0


	//   ....[3]....
        /*0128*/ 	.word	0x000015f0


	//   ....[4]....
        /*012c*/ 	.word	0x00001620


	//   ....[5]....
        /*0130*/ 	.word	0x000016f0


	//   ....[6]....
        /*0134*/ 	.word	0x00001710


	//   ....[7]....
        /*0138*/ 	.word	0x00001730


	//   ....[8]....
        /*013c*/ 	.word	0x00001f30


	//   ....[9]....
        /*0140*/ 	.word	0x00001f90


	//   ....[10]....
        /*0144*/ 	.word	0x00001fb0


	//   ....[11]....
        /*0148*/ 	.word	0x00001fd0


	//   ....[12]....
        /*014c*/ 	.word	0x00001ff0


	//   ....[13]....
        /*0150*/ 	.word	0x00002050


	//   ....[14]....
        /*0154*/ 	.word	0x00002070


	//   ....[15]....
        /*0158*/ 	.word	0x00002090


	//----- nvinfo : EIATTR_VRC_CTA_INIT_COUNT
	.align		4
.L_269:
        /*015c*/ 	.byte	0x02, 0x4a
	.zero		1
	.zero		1


	//----- nvinfo : EIATTR_EXIT_INSTR_OFFSETS
	.align		4
        /*0160*/ 	.byte	0x04, 0x1c
        /*0162*/ 	.short	(.L_271 - .L_270)


	//   ....[0]....
.L_270:
        /*0164*/ 	.word	0x00000050


	//   ....[1]....
        /*0168*/ 	.word	0x000021e0


	//   ....[2]....
        /*016c*/ 	.word	0x000038e0


	//   ....[3]....
        /*0170*/ 	.word	0x000052f0


	//----- nvinfo : EIATTR_CRS_STACK_SIZE
	.align		4
.L_271:
        /*0174*/ 	.byte	0x04, 0x1e
        /*0176*/ 	.short	(.L_273 - .L_272)
.L_272:
        /*0178*/ 	.word	0x00000000


	//----- nvinfo : EIATTR_CBANK_PARAM_SIZE
	.align		4
.L_273:
        /*017c*/ 	.byte	0x03, 0x19
        /*017e*/ 	.short	0x003c


	//----- nvinfo : EIATTR_PARAM_CBANK
	.align		4
        /*0180*/ 	.byte	0x04, 0x0a
        /*0182*/ 	.short	(.L_275 - .L_274)
	.align		4
.L_274:
        /*0184*/ 	.word	index@(.nv.constant0._ZN8original44flash_attention_decode_kernel_fp16_optimizedEPK6__halfS2_S2_PS0_iiiiiif)
        /*0188*/ 	.short	0x0380
        /*018a*/ 	.short	0x003c


	//----- nvinfo : EIATTR_SW_WAR
	.align		4
.L_275:
        /*018c*/ 	.byte	0x04, 0x36
        /*018e*/ 	.short	(.L_277 - .L_276)
.L_276:
        /*0190*/ 	.word	0x00000008
.L_277:


//--------------------- .nv.callgraph             --------------------------
	.section	.nv.callgraph,"",@"SHT_CUDA_CALLGRAPH"
	.align	4
	.sectionentsize	8
	.align		4
        /*0000*/ 	.word	0x00000000
	.align		4
        /*0004*/ 	.word	0xffffffff
	.align		4
        /*0008*/ 	.word	0x00000000
	.align		4
        /*000c*/ 	.word	0xfffffffe
	.align		4
        /*0010*/ 	.word	0x00000000
	.align		4
        /*0014*/ 	.word	0xfffffffd
	.align		4
        /*0018*/ 	.word	0x00000000
	.align		4
        /*001c*/ 	.word	0xfffffffc


//--------------------- .text._ZN9optimized35flash_attention_prefill_kernel_fp16EPK6__halfS2_S2_PS0_iiiiiiiif --------------------------
	.section	.text._ZN9optimized35flash_attention_prefill_kernel_fp16EPK6__halfS2_S2_PS0_iiiiiiiif,"ax",@progbits
	.align	128
        .global         _ZN9optimized35flash_attention_prefill_kernel_fp16EPK6__halfS2_S2_PS0_iiiiiiiif
        .type           _ZN9optimized35flash_attention_prefill_kernel_fp16EPK6__halfS2_S2_PS0_iiiiiiiif,@function
        .size           _ZN9optimized35flash_attention_prefill_kernel_fp16EPK6__halfS2_S2_PS0_iiiiiiiif,(.L_x_281 - _ZN9optimized35flash_attention_prefill_kernel_fp16EPK6__halfS2_S2_PS0_iiiiiiiif)
        .other          _ZN9optimized35flash_attention_prefill_kernel_fp16EPK6__halfS2_S2_PS0_iiiiiiiif,@"STO_CUDA_ENTRY STV_DEFAULT"
_ZN9optimized35flash_attention_prefill_kernel_fp16EPK6__halfS2_S2_PS0_iiiiiiiif:
.text._ZN9optimized35flash_attention_prefill_kernel_fp16EPK6__halfS2_S2_PS0_iiiiiiiif:
[----:B------:R-:W-:Y:S08]  /*0000*/  LDC R1, c[0x0][0x37c] ;  /* 0x0000df00ff017b82 */ /* 0x000ff00000000800 */
[----:B------:R-:W0:Y:S01]  /*0010*/  S2UR UR10, SR_CTAID.X ;  /* 0x00000000000a79c3 */ /* 0x000e220000002500 */
[----:B------:R-:W0:Y:S01]  /*0020*/  LDCU UR4, c[0x0][0x3a8] ;  /* 0x00007500ff0477ac */ /* 0x000e220008000800 */
[----:B------:R-:W1:Y:S06]  /*0030*/  LDCU UR5, c[0x0][0x3a0] ;  /* 0x00007400ff0577ac */ /* 0x000e6c0008000800 */
[----:B------:R-:W1:Y:S01]  /*0040*/  S2UR UR11, SR_CTAID.Y ;  /* 0x00000000000b79c3 */ /* 0x000e620000002600 */
[----:B0-----:R-:W-:-:S04]  /*0050*/  UISETP.GE.AND UP0, UPT, UR10, UR4, UPT ;  /* 0x000000040a00728c */ /* 0x001fc8000bf06270 */
[----:B-1----:R-:W-:-:S06]  /*0060*/  UISETP.GE.OR UP0, UPT, UR11, UR5, UP0 ;  /* 0x000000050b00728c */ /* 0x002fcc0008706670 */
[----:B------:R-:W-:-:S13]  /*0070*/  PLOP3.LUT P0, PT, PT, PT, UP0, 0x80, 0x8 ;  /* 0x000000000008781c */ /* 0x000fda0003f0f008 */
[----:B------:R-:W-:Y:S05]  /*0080*/  @P0 EXIT ;  /* 0x000000000000094d */ /* 0x000fea0003800000 */
[----:B------:R-:W0:Y:S01]  /*0090*/  LDC R8, c[0x0][0x3b4] ;  /* 0x0000ed00ff087b82 */ /* 0x000e220000000800 */
[----:B------:R-:W1:Y:S01]  /*00a0*/  S2R R4, SR_CTAID.X ;  /* 0x0000000000047919 */ /* 0x000e620000002500 */
[----:B------:R-:W2:Y:S01]  /*00b0*/  LDCU UR22, c[0x0][0x3b0] ;  /* 0x00007600ff1677ac */ /* 0x000ea20008000800 */
[----:B------:R-:W-:Y:S01]  /*00c0*/  BSSY.RECONVERGENT B0, `(.L_x_0) ;  /* 0x00000b9000007945 */ /* 0x000fe20003800200 */
[----:B------:R-:W3:Y:S01]  /*00d0*/  LDCU UR9, c[0x0][0x3b8] ;  /* 0x00007700ff0977ac */ /* 0x000ee20008000800 */
[----:B------:R-:W4:Y:S01]  /*00e0*/  LDCU UR4, c[0x0][0x3a4] ;  /* 0x00007480ff0477ac */ /* 0x000f220008000800 */
[----:B------:R-:W0:Y:S01]  /*00f0*/  LDCU.64 UR16, c[0x0][0x358] ;  /* 0x00006b00ff1077ac */ /* 0x000e220008000a00 */
[----:B------:R-:W0:Y:S01]  /*0100*/  LDCU.64 UR6, c[0x0][0x380] ;  /* 0x00007000ff0677ac */ /* 0x000e220008000a00 */
[----:B------:R-:W0:Y:S02]  /*0110*/  LDCU.64 UR12, c[0x0][0x380] ;  /* 0x00007000ff0c77ac */ /* 0x000e240008000a00 */
[----:B0-----:R-:W-:-:S02]  /*0120*/  IABS R7, R8 ;  /* 0x0000000800077213 */ /* 0x001fc40000000000 */
[----:B------:R-:W-:Y:S01]  /*0130*/  ISETP.NE.AND P2, PT, R8, RZ, PT ;  /* 0x000000ff0800720c */ /* 0x000fe20003f45270 */
[----:B---3--:R-:W-:Y:S01]  /*0140*/  UIMAD UR9, UR11, UR9, URZ ;  /* 0x000000090b0972a4 */ /* 0x008fe2000f8e02ff */
[----:B------:R-:W0:Y:S01]  /*0150*/  I2F.RP R0, R7 ;  /* 0x0000000700007306 */ /* 0x000e220000209400 */
[----:B----4-:R-:W-:Y:S02]  /*0160*/  UIADD3 UR11, UPT, UPT, UR11, UR4, URZ ;  /* 0x000000040b0b7290 */ /* 0x010fe4000fffe0ff */
[----:B------:R-:W-:Y:S01]  /*0170*/  USHF.R.S32.HI UR21, URZ, 0x1f, UR9 ;  /* 0x0000001fff157899 */ /* 0x000fe20008011409 */
[----:B-1----:R-:W-:-:S04]  /*0180*/  IABS R4, R4 ;  /* 0x0000000400047213 */ /* 0x002fc80000000000 */
[----:B0-----:R-:W0:Y:S02]  /*0190*/  MUFU.RCP R0, R0 ;  /* 0x0000000000007308 */ /* 0x001e240000001000 */
[----:B0-----:R-:W-:-:S06]  /*01a0*/  IADD3 R2, PT, PT, R0, 0xffffffe, RZ ;  /* 0x0ffffffe00027810 */ /* 0x001fcc0007ffe0ff */
[----:B------:R0:W1:Y:S02]  /*01b0*/  F2I.FTZ.U32.TRUNC.NTZ R3, R2 ;  /* 0x0000000200037305 */ /* 0x000064000021f000 */
[----:B0-----:R-:W-:Y:S01]  /*01c0*/  HFMA2 R2, -RZ, RZ, 0, 0 ;  /* 0x00000000ff027431 */ /* 0x001fe200000001ff */
[----:B-1----:R-:W-:-:S05]  /*01d0*/  IADD3 R6, PT, PT, RZ, -R3, RZ ;  /* 0x80000003ff067210 */ /* 0x002fca0007ffe0ff */
[----:B------:R-:W-:-:S04]  /*01e0*/  IMAD R5, R6, R7, RZ ;  /* 0x0000000706057224 */ /* 0x000fc800078e02ff */
[----:B------:R-:W-:Y:S02]  /*01f0*/  IMAD.HI.U32 R3, R3, R5, R2 ;  /* 0x0000000503037227 */ /* 0x000fe400078e0002 */
[----:B------:R-:W0:Y:S04]  /*0200*/  S2R R5, SR_TID.X ;  /* 0x0000000000057919 */ /* 0x000e280000002100 */
[----:B------:R-:W-:-:S05]  /*0210*/  IMAD.HI.U32 R3, R3, R4, RZ ;  /* 0x0000000403037227 */ /* 0x000fca00078e00ff */
[----:B------:R-:W-:-:S05]  /*0220*/  IADD3 R0, PT, PT, -R3, RZ, RZ ;  /* 0x000000ff03007210 */ /* 0x000fca0007ffe1ff */
[----:B------:R-:W-:-:S05]  /*0230*/  IMAD R0, R7, R0, R4 ;  /* 0x0000000007007224 */ /* 0x000fca00078e0204 */
[----:B------:R-:W-:-:S13]  /*0240*/  ISETP.GT.U32.AND P1, PT, R7, R0, PT ;  /* 0x000000000700720c */ /* 0x000fda0003f24070 */
[-C--:B------:R-:W-:Y:S02]  /*0250*/  @!P1 IADD3 R0, PT, PT, R0, -R7.reuse, RZ ;  /* 0x8000000700009210 */ /* 0x080fe40007ffe0ff */
[----:B------:R-:W-:Y:S02]  /*0260*/  @!P1 IADD3 R3, PT, PT, R3, 0x1, RZ ;  /* 0x0000000103039810 */ /* 0x000fe40007ffe0ff */
[----:B------:R-:W-:Y:S02]  /*0270*/  ISETP.GE.U32.AND P0, PT, R0, R7, PT ;  /* 0x000000070000720c */ /* 0x000fe40003f06070 */
[----:B------:R-:W-:Y:S01]  /*0280*/  LOP3.LUT R0, R8, UR10, RZ, 0x3c, !PT ;  /* 0x0000000a08007c12 */ /* 0x000fe2000f8e3cff */
[----:B--2---:R-:W-:Y:S02]  /*0290*/  UIMAD UR10, UR10, UR22, URZ ;  /* 0x000000160a0a72a4 */ /* 0x004fe4000f8e02ff */
[----:B0-----:R-:W-:Y:S02]  /*02a0*/  ISETP.GE.AND P1, PT, R5, UR22, PT ;  /* 0x0000001605007c0c */ /* 0x001fe4000bf26270 */
[----:B------:R-:W-:Y:S01]  /*02b0*/  ISETP.GE.AND P3, PT, R0, RZ, PT ;  /* 0x000000ff0000720c */ /* 0x000fe20003f66270 */
[----:B------:R-:W-:-:S04]  /*02c0*/  UIADD3 UR5, UP0, UPT, UR9, UR10, URZ ;  /* 0x0000000a09057290 */ /* 0x000fc8000ff1e0ff */
[----:B------:R-:W-:Y:S01]  /*02d0*/  ULEA.HI.X.SX32 UR4, UR10, UR21, 0x1, UP0 ;  /* 0x000000150a047291 */ /* 0x000fe200080f0eff */
[----:B------:R-:W-:-:S07]  /*02e0*/  @P0 IADD3 R3, PT, PT, R3, 0x1, RZ ;  /* 0x0000000103030810 */ /* 0x000fce0007ffe0ff */
[----:B------:R-:W-:Y:S02]  /*02f0*/  @!P3 IADD3 R3, PT, PT, -R3, RZ, RZ ;  /* 0x000000ff0303b210 */ /* 0x000fe40007ffe1ff */
[----:B------:R-:W-:Y:S01]  /*0300*/  @!P2 LOP3.LUT R3, RZ, R8, RZ, 0x33, !PT ;  /* 0x00000008ff03a212 */ /* 0x000fe200078e33ff */
[----:B------:R-:W-:Y:S06]  /*0310*/  @P1 BRA `(.L_x_1) ;  /* 0x00000008004c1947 */ /* 0x000fec0003800000 */
[----:B------:R-:W-:Y:S01]  /*0320*/  LOP3.LUT R0, RZ, R5, RZ, 0x33, !PT ;  /* 0x00000005ff007212 */ /* 0x000fe200078e33ff */
[----:B------:R-:W-:Y:S03]  /*0330*/  BSSY.RECONVERGENT B1, `(.L_x_2) ;  /* 0x000001a000017945 */ /* 0x000fe60003800200 */
[----:B------:R-:W-:-:S04]  /*0340*/  IADD3 R2, PT, PT, R0, UR22, RZ ;  /* 0x0000001600027c10 */ /* 0x000fc8000fffe0ff */
[C---:B------:R-:W-:Y:S02]  /*0350*/  LOP3.LUT R0, R2.reuse, 0x180, RZ, 0xc0, !PT ;  /* 0x0000018002007812 */ /* 0x040fe400078ec0ff */
[----:B------:R-:W-:Y:S02]  /*0360*/  ISETP.GE.U32.AND P0, PT, R2, 0x180, PT ;  /* 0x000001800200780c */ /* 0x000fe40003f06070 */
[----:B------:R-:W-:Y:S02]  /*0370*/  ISETP.NE.AND P2, PT, R0, 0x180, PT ;  /* 0x000001800000780c */ /* 0x000fe40003f45270 */
[----:B------:R-:W-:-:S11]  /*0380*/  MOV R0, R5 ;  /* 0x0000000500007202 */ /* 0x000fd60000000f00 */
[----:B------:R-:W-:Y:S05]  /*0390*/  @!P2 BRA `(.L_x_3) ;  /* 0x00000000004ca947 */ /* 0x000fea0003800000 */
[----:B------:R-:W0:Y:S01]  /*03a0*/  S2R R7, SR_CgaCtaId ;  /* 0x0000000000077919 */ /* 0x000e220000008800 */
[----:B------:R-:W-:Y:S01]  /*03b0*/  MOV R0, 0x400 ;  /* 0x0000040000007802 */ /* 0x000fe20000000f00 */
[----:B------:R-:W-:Y:S01]  /*03c0*/  HFMA2 R9, -RZ, RZ, 0, 0 ;  /* 0x00000000ff097431 */ /* 0x000fe200000001ff */
[----:B------:R-:W-:Y:S02]  /*03d0*/  LEA.HI R2, R2, 0x1, RZ, 0x19 ;  /* 0x0000000102027811 */ /* 0x000fe400078fc8ff */
[----:B------:R-:W-:Y:S02]  /*03e0*/  IADD3 R4, PT, PT, R0, 0x20, RZ ;  /* 0x0000002000047810 */ /* 0x000fe40007ffe0ff */
[----:B------:R-:W-:Y:S02]  /*03f0*/  MOV R0, R5 ;  /* 0x0000000500007202 */ /* 0x000fe40000000f00 */
[----:B------:R-:W-:Y:S02]  /*0400*/  LOP3.LUT R2, R2, 0x3, RZ, 0xc0, !PT ;  /* 0x0000000302027812 */ /* 0x000fe400078ec0ff */
[----:B0-----:R-:W-:-:S07]  /*0410*/  LEA R7, R7, R4, 0x18 ;  /* 0x0000000407077211 */ /* 0x001fce00078ec0ff */
.L_x_4:
[----:B0-----:R-:W-:-:S04]  /*0420*/  IADD3 R5, P2, PT, R0, UR5, RZ ;  /* 0x0000000500057c10 */ /* 0x001fc8000ff5e0ff */
[----:B------:R-:W-:Y:S02]  /*0430*/  IADD3.X R6, PT, PT, RZ, UR4, RZ, P2, !PT ;  /* 0x00000004ff067c10 */ /* 0x000fe400097fe4ff */
[----:B------:R-:W-:-:S04]  /*0440*/  LEA R4, P2, R5, UR6, 0x1 ;  /* 0x0000000605047c11 */ /* 0x000fc8000f8408ff */
[----:B------:R-:W-:-:S06]  /*0450*/  LEA.HI.X R5, R5, UR7, R6, 0x1, P2 ;  /* 0x0000000705057c11 */ /* 0x000fcc00090f0c06 */
[----:B------:R-:W2:Y:S01]  /*0460*/  LDG.E.U16.CONSTANT R5, desc[UR16][R4.64] ;  /* 0x0000001004057981 */ /* 0x000ea2000c1e9500 */
[C---:B------:R-:W-:Y:S02]  /*0470*/  LEA R6, R0.reuse, R7, 0x1 ;  /* 0x0000000700067211 */ /* 0x040fe400078e08ff */
[----:B------:R-:W-:Y:S02]  /*0480*/  IADD3 R9, PT, PT, R9, 0x1, RZ ;  /* 0x0000000109097810 */ /* 0x000fe40007ffe0ff */
[----:B------:R-:W-:Y:S02]  /*0490*/  IADD3 R0, PT, PT, R0, 0x80, RZ ;  /* 0x0000008000007810 */ /* 0x000fe40007ffe0ff */
[----:B------:R-:W-:Y:S01]  /*04a0*/  ISETP.NE.AND P2, PT, R9, R2, PT ;  /* 0x000000020900720c */ /* 0x000fe20003f45270 */
[----:B--2---:R0:W-:-:S12]  /*04b0*/  STS.U16 [R6], R5 ;  /* 0x0000000506007388 */ /* 0x0041d80000000400 */
[----:B------:R-:W-:Y:S05]  /*04c0*/  @P2 BRA `(.L_x_4) ;  /* 0xfffffffc00d42947 */ /* 0x000fea000383ffff */
.L_x_3:
[----:B------:R-:W-:Y:S05]  /*04d0*/  BSYNC.RECONVERGENT B1 ;  /* 0x0000000000017941 */ /* 0x000fea0003800200 */
.L_x_2:
[----:B------:R-:W-:Y:S05]  /*04e0*/  @!P0 BRA `(.L_x_1) ;  /* 0x0000000400d88947 */ /* 0x000fea0003800000 */
[----:B0-----:R-:W0:Y:S01]  /*04f0*/  S2R R5, SR_CgaCtaId ;  /* 0x0000000000057919 */ /* 0x001e220000008800 */
[----:B------:R-:W-:Y:S01]  /*0500*/  IADD3 R4, PT, PT, -R0, UR22, RZ ;  /* 0x0000001600047c10 */ /* 0x000fe2000fffe1ff */
[----:B------:R-:W-:Y:S01]  /*0510*/  BSSY.RECONVERGENT B1, `(.L_x_5) ;  /* 0x0000041000017945 */ /* 0x000fe20003800200 */
[----:B------:R-:W-:Y:S02]  /*0520*/  MOV R2, 0x400 ;  /* 0x0000040000027802 */ /* 0x000fe40000000f00 */
[----:B------:R-:W-:Y:S02]  /*0530*/  ISETP.GT.AND P2, PT, R4, 0x600, PT ;  /* 0x000006000400780c */ /* 0x000fe40003f44270 */
[----:B------:R-:W-:Y:S02]  /*0540*/  IADD3 R2, PT, PT, R2, 0x20, RZ ;  /* 0x0000002002027810 */ /* 0x000fe40007ffe0ff */
[----:B------:R-:W-:Y:S02]  /*0550*/  PLOP3.LUT P0, PT, PT, PT, PT, 0x80, 0x8 ;  /* 0x000000000008781c */ /* 0x000fe40003f0f070 */
[----:B0-----:R-:W-:-:S07]  /*0560*/  LEA R5, R5, R2, 0x18 ;  /* 0x0000000205057211 */ /* 0x001fce00078ec0ff */
[----:B------:R-:W-:Y:S05]  /*0570*/  @!P2 BRA `(.L_x_6) ;  /* 0x0000000000e8a947 */ /* 0x000fea0003800000 */
[----:B------:R-:W-:Y:S02]  /*0580*/  MOV R11, UR22 ;  /* 0x00000016000b7c02 */ /* 0x000fe40008000f00 */
[----:B------:R-:W-:Y:S02]  /*0590*/  PLOP3.LUT P0, PT, PT, PT, PT, 0x8, 0x80 ;  /* 0x000000000080781c */ /* 0x000fe40003f0e170 */
[----:B------:R-:W-:-:S11]  /*05a0*/  IADD3 R11, PT, PT, R11, -0x600, RZ ;  /* 0xfffffa000b0b7810 */ /* 0x000fd60007ffe0ff */
.L_x_7:
[C---:B------:R-:W-:Y:S02]  /*05b0*/  IADD3 R7, P2, PT, R0.reuse, UR5, RZ ;  /* 0x0000000500077c10 */ /* 0x040fe4000ff5e0ff */
[C---:B0-----:R-:W-:Y:S02]  /*05c0*/  IADD3 R2, PT, PT, R0.reuse, 0x200, RZ ;  /* 0x0000020000027810 */ /* 0x041fe40007ffe0ff */
[----:B------:R-:W-:Y:S02]  /*05d0*/  IADD3.X R8, PT, PT, RZ, UR4, RZ, P2, !PT ;  /* 0x00000004ff087c10 */ /* 0x000fe400097fe4ff */
[----:B------:R-:W-:Y:S02]  /*05e0*/  LEA R14, P3, R7, UR12, 0x1 ;  /* 0x0000000c070e7c11 */ /* 0x000fe4000f8608ff */
[C---:B------:R-:W-:Y:S02]  /*05f0*/  IADD3 R4, PT, PT, R0.reuse, 0x400, RZ ;  /* 0x0000040000047810 */ /* 0x040fe40007ffe0ff */
[----:B------:R-:W-:-:S02]  /*0600*/  IADD3 R6, PT, PT, R0, 0x600, RZ ;  /* 0x0000060000067810 */ /* 0x000fc40007ffe0ff */
[----:B------:R-:W-:Y:S02]  /*0610*/  IADD3 R10, P2, PT, R2, UR5, RZ ;  /* 0x00000005020a7c10 */ /* 0x000fe4000ff5e0ff */
[----:B------:R-:W-:Y:S02]  /*0620*/  LEA.HI.X R15, R7, UR13, R8, 0x1, P3 ;  /* 0x0000000d070f7c11 */ /* 0x000fe400098f0c08 */
[----:B------:R-:W-:Y:S02]  /*0630*/  IADD3 R4, P4, PT, R4, UR5, RZ ;  /* 0x0000000504047c10 */ /* 0x000fe4000ff9e0ff */
[----:B------:R-:W-:Y:S01]  /*0640*/  IADD3 R2, P3, PT, R6, UR5, RZ ;  /* 0x0000000506027c10 */ /* 0x000fe2000ff7e0ff */
[----:B------:R-:W2:Y:S01]  /*0650*/  LDG.E.U16.CONSTANT R26, desc[UR16][R14.64] ;  /* 0x000000100e1a7981 */ /* 0x000ea2000c1e9500 */
[----:B------:R-:W-:Y:S02]  /*0660*/  IADD3.X R13, PT, PT, RZ, UR4, RZ, P2, !PT ;  /* 0x00000004ff0d7c10 */ /* 0x000fe400097fe4ff */
[----:B------:R-:W-:-:S02]  /*0670*/  IADD3.X R9, PT, PT, RZ, UR4, RZ, P4, !PT ;  /* 0x00000004ff097c10 */ /* 0x000fc4000a7fe4ff */
[----:B------:R-:W-:Y:S02]  /*0680*/  IADD3.X R7, PT, PT, RZ, UR4, RZ, P3, !PT ;  /* 0x00000004ff077c10 */ /* 0x000fe40009ffe4ff */
[----:B------:R-:W-:Y:S02]  /*0690*/  LEA R12, P2, R10, UR12, 0x1 ;  /* 0x0000000c0a0c7c11 */ /* 0x000fe4000f8408ff */
[----:B------:R-:W-:Y:S02]  /*06a0*/  LEA R8, P4, R4, UR12, 0x1 ;  /* 0x0000000c04087c11 */ /* 0x000fe4000f8808ff */
[----:B------:R-:W-:Y:S02]  /*06b0*/  LEA R6, P3, R2, UR12, 0x1 ;  /* 0x0000000c02067c11 */ /* 0x000fe4000f8608ff */
[----:B------:R-:W-:Y:S02]  /*06c0*/  LEA.HI.X R13, R10, UR13, R13, 0x1, P2 ;  /* 0x0000000d0a0d7c11 */ /* 0x000fe400090f0c0d */
[----:B------:R-:W-:Y:S01]  /*06d0*/  LEA.HI.X R9, R4, UR13, R9, 0x1, P4 ;  /* 0x0000000d04097c11 */ /* 0x000fe2000a0f0c09 */
[----:B------:R-:W3:Y:S01]  /*06e0*/  LDG.E.U16.CONSTANT R10, desc[UR16][R14.64+0x300] ;  /* 0x000300100e0a7981 */ /* 0x000ee2000c1e9500 */
[----:B------:R-:W-:-:S03]  /*06f0*/  LEA.HI.X R7, R2, UR13, R7, 0x1, P3 ;  /* 0x0000000d02077c11 */ /* 0x000fc600098f0c07 */
[----:B------:R-:W4:Y:S04]  /*0700*/  LDG.E.U16.CONSTANT R2, desc[UR16][R14.64+0x100] ;  /* 0x000100100e027981 */ /* 0x000f28000c1e9500 */
[----:B------:R-:W5:Y:S04]  /*0710*/  LDG.E.U16.CONSTANT R4, desc[UR16][R14.64+0x200] ;  /* 0x000200100e047981 */ /* 0x000f68000c1e9500 */
        /* <DEDUP_REMOVED lines=11> */
[----:B------:R-:W5:Y:S01]  /*07d0*/  LDG.E.U16.CONSTANT R15, desc[UR16][R6.64+0x300] ;  /* 0x00030010060f7981 */ /* 0x000f62000c1e9500 */
[----:B------:R-:W-:-:S02]  /*07e0*/  LEA R27, R0, R5, 0x1 ;  /* 0x00000005001b7211 */ /* 0x000fc400078e08ff */
[----:B------:R-:W-:-:S04]  /*07f0*/  IADD3 R0, PT, PT, R0, 0x800, RZ ;  /* 0x0000080000007810 */ /* 0x000fc80007ffe0ff */
[----:B------:R-:W-:Y:S01]  /*0800*/  ISETP.GE.AND P2, PT, R0, R11, PT ;  /* 0x0000000b0000720c */ /* 0x000fe20003f46270 */
[----:B--2---:R0:W-:Y:S04]  /*0810*/  STS.U16 [R27], R26 ;  /* 0x0000001a1b007388 */ /* 0x0041e80000000400 */
[----:B---3--:R0:W-:Y:S04]  /*0820*/  STS.U16 [R27+0x300], R10 ;  /* 0x0003000a1b007388 */ /* 0x0081e80000000400 */
[----:B----4-:R0:W-:Y:S04]  /*0830*/  STS.U16 [R27+0x100], R2 ;  /* 0x000100021b007388 */ /* 0x0101e80000000400 */
[----:B-----5:R0:W-:Y:S04]  /*0840*/  STS.U16 [R27+0x200], R4 ;  /* 0x000200041b007388 */ /* 0x0201e80000000400 */
[----:B------:R0:W-:Y:S04]  /*0850*/  STS.U16 [R27+0x400], R16 ;  /* 0x000400101b007388 */ /* 0x0001e80000000400 */
        /* <DEDUP_REMOVED lines=10> */
[----:B------:R0:W-:Y:S01]  /*0900*/  STS.U16 [R27+0xf00], R15 ;  /* 0x000f000f1b007388 */ /* 0x0001e20000000400 */
[----:B------:R-:W-:Y:S05]  /*0910*/  @!P2 BRA `(.L_x_7) ;  /* 0xfffffffc0024a947 */ /* 0x000fea000383ffff */
.L_x_6:
[----:B------:R-:W-:Y:S05]  /*0920*/  BSYNC.RECONVERGENT B1 ;  /* 0x0000000000017941 */ /* 0x000fea0003800200 */
.L_x_5:
[----:B0-----:R-:W-:Y:S01]  /*0930*/  IADD3 R2, PT, PT, -R0, UR22, RZ ;  /* 0x0000001600027c10 */ /* 0x001fe2000fffe1ff */
[----:B------:R-:W-:Y:S03]  /*0940*/  BSSY.RECONVERGENT B1, `(.L_x_8) ;  /* 0x0000020000017945 */ /* 0x000fe60003800200 */
[----:B------:R-:W-:-:S13]  /*0950*/  ISETP.GT.AND P2, PT, R2, 0x200, PT ;  /* 0x000002000200780c */ /* 0x000fda0003f44270 */
[----:B------:R-:W-:Y:S05]  /*0960*/  @!P2 BRA `(.L_x_9) ;  /* 0x000000000074a947 */ /* 0x000fea0003800000 */
[----:B------:R-:W0:Y:S01]  /*0970*/  LDCU.64 UR14, c[0x0][0x380] ;  /* 0x00007000ff0e77ac */ /* 0x000e220008000a00 */
[C---:B------:R-:W-:Y:S02]  /*0980*/  IADD3 R4, P0, PT, R0.reuse, UR5, RZ ;  /* 0x0000000500047c10 */ /* 0x040fe4000ff1e0ff */
[----:B------:R-:W-:Y:S02]  /*0990*/  IADD3 R2, PT, PT, R0, 0x200, RZ ;  /* 0x0000020000027810 */ /* 0x000fe40007ffe0ff */
[----:B------:R-:W-:Y:S02]  /*09a0*/  IADD3.X R7, PT, PT, RZ, UR4, RZ, P0, !PT ;  /* 0x00000004ff077c10 */ /* 0x000fe400087fe4ff */
[----:B------:R-:W-:-:S04]  /*09b0*/  IADD3 R2, P2, PT, R2, UR5, RZ ;  /* 0x0000000502027c10 */ /* 0x000fc8000ff5e0ff */
[----:B------:R-:W-:Y:S02]  /*09c0*/  IADD3.X R9, PT, PT, RZ, UR4, RZ, P2, !PT ;  /* 0x00000004ff097c10 */ /* 0x000fe400097fe4ff */
[----:B0-----:R-:W-:-:S04]  /*09d0*/  LEA R6, P0, R4, UR14, 0x1 ;  /* 0x0000000e04067c11 */ /* 0x001fc8000f8008ff */
[----:B------:R-:W-:Y:S02]  /*09e0*/  LEA.HI.X R7, R4, UR15, R7, 0x1, P0 ;  /* 0x0000000f04077c11 */ /* 0x000fe400080f0c07 */
[----:B------:R-:W-:-:S03]  /*09f0*/  LEA R8, P0, R2, UR14, 0x1 ;  /* 0x0000000e02087c11 */ /* 0x000fc6000f8008ff */
[----:B------:R-:W2:Y:S01]  /*0a00*/  LDG.E.U16.CONSTANT R11, desc[UR16][R6.64] ;  /* 0x00000010060b7981 */ /* 0x000ea2000c1e9500 */
[----:B------:R-:W-:-:S03]  /*0a10*/  LEA.HI.X R9, R2, UR15, R9, 0x1, P0 ;  /* 0x0000000f02097c11 */ /* 0x000fc600080f0c09 */
[----:B------:R-:W3:Y:S04]  /*0a20*/  LDG.E.U16.CONSTANT R13, desc[UR16][R6.64+0x100] ;  /* 0x00010010060d7981 */ /* 0x000ee8000c1e9500 */
[----:B------:R-:W4:Y:S04]  /*0a30*/  LDG.E.U16.CONSTANT R15, desc[UR16][R6.64+0x200] ;  /* 0x00020010060f7981 */ /* 0x000f28000c1e9500 */
[----:B------:R-:W5:Y:S04]  /*0a40*/  LDG.E.U16.CONSTANT R17, desc[UR16][R6.64+0x300] ;  /* 0x0003001006117981 */ /* 0x000f68000c1e9500 */
[----:B------:R-:W5:Y:S04]  /*0a50*/  LDG.E.U16.CONSTANT R19, desc[UR16][R8.64] ;  /* 0x0000001008137981 */ /* 0x000f68000c1e9500 */
[----:B------:R-:W5:Y:S04]  /*0a60*/  LDG.E.U16.CONSTANT R21, desc[UR16][R8.64+0x100] ;  /* 0x0001001008157981 */ /* 0x000f68000c1e9500 */
[----:B------:R-:W5:Y:S04]  /*0a70*/  LDG.E.U16.CONSTANT R23, desc[UR16][R8.64+0x200] ;  /* 0x0002001008177981 */ /* 0x000f68000c1e9500 */
[----:B------:R-:W5:Y:S01]  /*0a80*/  LDG.E.U16.CONSTANT R25, desc[UR16][R8.64+0x300] ;  /* 0x0003001008197981 */ /* 0x000f62000c1e9500 */
[----:B------:R-:W-:-:S02]  /*0a90*/  LEA R2, R0, R5, 0x1 ;  /* 0x0000000500027211 */ /* 0x000fc400078e08ff */
[----:B------:R-:W-:Y:S02]  /*0aa0*/  PLOP3.LUT P0, PT, PT, PT, PT, 0x8, 0x80 ;  /* 0x000000000080781c */ /* 0x000fe40003f0e170 */
[----:B------:R-:W-:Y:S01]  /*0ab0*/  IADD3 R0, PT, PT, R0, 0x400, RZ ;  /* 0x0000040000007810 */ /* 0x000fe20007ffe0ff */
[----:B--2---:R0:W-:Y:S04]  /*0ac0*/  STS.U16 [R2], R11 ;  /* 0x0000000b02007388 */ /* 0x0041e80000000400 */
[----:B---3--:R0:W-:Y:S04]  /*0ad0*/  STS.U16 [R2+0x100], R13 ;  /* 0x0001000d02007388 */ /* 0x0081e80000000400 */
[----:B----4-:R0:W-:Y:S04]  /*0ae0*/  STS.U16 [R2+0x200], R15 ;  /* 0x0002000f02007388 */ /* 0x0101e80000000400 */
[----:B-----5:R0:W-:Y:S04]  /*0af0*/  STS.U16 [R2+0x300], R17 ;  /* 0x0003001102007388 */ /* 0x0201e80000000400 */
[----:B------:R0:W-:Y:S04]  /*0b00*/  STS.U16 [R2+0x400], R19 ;  /* 0x0004001302007388 */ /* 0x0001e80000000400 */
[----:B------:R0:W-:Y:S04]  /*0b10*/  STS.U16 [R2+0x500], R21 ;  /* 0x0005001502007388 */ /* 0x0001e80000000400 */
[----:B------:R0:W-:Y:S04]  /*0b20*/  STS.U16 [R2+0x600], R23 ;  /* 0x0006001702007388 */ /* 0x0001e80000000400 */
[----:B------:R0:W-:Y:S02]  /*0b30*/  STS.U16 [R2+0x700], R25 ;  /* 0x0007001902007388 */ /* 0x0001e40000000400 */
.L_x_9:
[----:B------:R-:W-:Y:S05]  /*0b40*/  BSYNC.RECONVERGENT B1 ;  /* 0x0000000000017941 */ /* 0x000fea0003800200 */
.L_x_8:
[----:B------:R-:W-:-:S13]  /*0b50*/  ISETP.LT.OR P0, PT, R0, UR22, P0 ;  /* 0x0000001600007c0c */ /* 0x000fda0008701670 */
[----:B------:R-:W-:Y:S05]  /*0b60*/  @!P0 BRA `(.L_x_1) ;  /* 0x0000000000388947 */ /* 0x000fea0003800000 */
[----:B------:R-:W1:Y:S01]  /*0b70*/  LDCU.64 UR14, c[0x0][0x380] ;  /* 0x00007000ff0e77ac */ /* 0x000e620008000a00 */
[----:B0-----:R-:W-:-:S04]  /*0b80*/  IADD3 R2, P0, PT, R0, UR5, RZ ;  /* 0x0000000500027c10 */ /* 0x001fc8000ff1e0ff */
[----:B------:R-:W-:Y:S02]  /*0b90*/  IADD3.X R7, PT, PT, RZ, UR4, RZ, P0, !PT ;  /* 0x00000004ff077c10 */ /* 0x000fe400087fe4ff */
[----:B-1----:R-:W-:-:S04]  /*0ba0*/  LEA R6, P0, R2, UR14, 0x1 ;  /* 0x0000000e02067c11 */ /* 0x002fc8000f8008ff */
[----:B------:R-:W-:-:S05]  /*0bb0*/  LEA.HI.X R7, R2, UR15, R7, 0x1, P0 ;  /* 0x0000000f02077c11 */ /* 0x000fca00080f0c07 */
[----:B------:R-:W2:Y:S04]  /*0bc0*/  LDG.E.U16.CONSTANT R9, desc[UR16][R6.64] ;  /* 0x0000001006097981 */ /* 0x000ea8000c1e9500 */
[----:B------:R-:W3:Y:S04]  /*0bd0*/  LDG.E.U16.CONSTANT R11, desc[UR16][R6.64+0x100] ;  /* 0x00010010060b7981 */ /* 0x000ee8000c1e9500 */
[----:B------:R-:W4:Y:S04]  /*0be0*/  LDG.E.U16.CONSTANT R13, desc[UR16][R6.64+0x200] ;  /* 0x00020010060d7981 */ /* 0x000f28000c1e9500 */
[----:B------:R-:W5:Y:S01]  /*0bf0*/  LDG.E.U16.CONSTANT R15, desc[UR16][R6.64+0x300] ;  /* 0x00030010060f7981 */ /* 0x000f62000c1e9500 */
[----:B------:R-:W-:-:S05]  /*0c00*/  LEA R0, R0, R5, 0x1 ;  /* 0x0000000500007211 */ /* 0x000fca00078e08ff */
[----:B--2---:R1:W-:Y:S04]  /*0c10*/  STS.U16 [R0], R9 ;  /* 0x0000000900007388 */ /* 0x0043e80000000400 */
[----:B---3--:R1:W-:Y:S04]  /*0c20*/  STS.U16 [R0+0x100], R11 ;  /* 0x0001000b00007388 */ /* 0x0083e80000000400 */
[----:B----4-:R1:W-:Y:S04]  /*0c30*/  STS.U16 [R0+0x200], R13 ;  /* 0x0002000d00007388 */ /* 0x0103e80000000400 */
[----:B-----5:R1:W-:Y:S02]  /*0c40*/  STS.U16 [R0+0x300], R15 ;  /* 0x0003000f00007388 */ /* 0x0203e40000000400 */
.L_x_1:
[----:B------:R-:W-:Y:S05]  /*0c50*/  BSYNC.RECONVERGENT B0 ;  /* 0x0000000000007941 */ /* 0x000fea0003800200 */
.L_x_0:
[----:B------:R-:W-:Y:S01]  /*0c60*/  BAR.SYNC.DEFER_BLOCKING 0x0 ;  /* 0x0000000000007b1d */ /* 0x000fe20000010000 */
[----:B------:R-:W-:Y:S01]  /*0c70*/  UISETP.GE.AND UP0, UPT, UR11, URZ, UPT ;  /* 0x000000ff0b00728c */ /* 0x000fe2000bf06270 */
[----:B------:R-:W-:-:S04]  /*0c80*/  HFMA2 R22, -RZ, RZ, 0, 0 ;  /* 0x00000000ff167431 */ /* 0x000fc800000001ff */
[----:B------:R-:W-:-:S04]  /*0c90*/  UMOV UR4, URZ ;  /* 0x000000ff00047c82 */ /* 0x000fc80008000000 */
[----:B------:R-:W-:Y:S05]  /*0ca0*/  BRA.U !UP0, `(.L_x_10) ;  /* 0x0000004908f87547 */ /* 0x000fea000b800000 */
[----:B------:R-:W2:Y:S01]  /*0cb0*/  S2UR UR6, SR_CgaCtaId ;  /* 0x00000000000679c3 */ /* 0x000ea20000008800 */
[----:B------:R-:W-:Y:S02]  /*0cc0*/  USHF.R.S32.HI UR4, URZ, 0x1f, UR22 ;  /* 0x0000001fff047899 */ /* 0x000fe40008011416 */
[----:B------:R-:W-:Y:S01]  /*0cd0*/  IMAD R3, R3, UR22, RZ ;  /* 0x0000001603037c24 */ /* 0x000fe2000f8e02ff */
[----:B------:R-:W-:Y:S01]  /*0ce0*/  UMOV UR5, 0x400 ;  /* 0x0000040000057882 */ /* 0x000fe20000000000 */
[----:B------:R-:W-:Y:S01]  /*0cf0*/  UIADD3 UR7, UPT, UPT, UR11, 0x1, URZ ;  /* 0x000000010b077890 */ /* 0x000fe2000fffe0ff */
[----:B0-----:R-:W-:Y:S01]  /*0d00*/  MOV R21, 0xff7fffff ;  /* 0xff7fffff00157802 */ /* 0x001fe20000000f00 */
[----:B------:R-:W-:Y:S01]  /*0d10*/  ULEA.HI UR4, UR4, UR22, URZ, 0x3 ;  /* 0x0000001604047291 */ /* 0x000fe2000f8f18ff */
[----:B------:R-:W-:Y:S01]  /*0d20*/  MOV R22, RZ ;  /* 0x000000ff00167202 */ /* 0x000fe20000000f00 */
[----:B------:R-:W-:Y:S02]  /*0d30*/  UIADD3 UR5, UPT, UPT, UR5, 0x20, URZ ;  /* 0x0000002005057890 */ /* 0x000fe4000fffe0ff */
[----:B------:R-:W-:Y:S01]  /*0d40*/  USHF.R.S32.HI UR12, URZ, 0x3, UR4 ;  /* 0x00000003ff0c7899 */ /* 0x000fe20008011404 */
[----:B------:R-:W-:-:S03]  /*0d50*/  MOV R20, UR7 ;  /* 0x0000000700147c02 */ /* 0x000fc60008000f00 */
[----:B------:R-:W-:-:S04]  /*0d60*/  UIADD3 UR4, UPT, UPT, UR12, -0x1, URZ ;  /* 0xffffffff0c047890 */ /* 0x000fc8000fffe0ff */
[----:B------:R-:W-:-:S03]  /*0d70*/  UISETP.GE.U32.AND UP0, UPT, UR4, 0x7, UPT ;  /* 0x000000070400788c */ /* 0x000fc6000bf06070 */
[----:B------:R-:W-:Y:S01]  /*0d80*/  UMOV UR4, URZ ;  /* 0x000000ff00047c82 */ /* 0x000fe20008000000 */
[----:B--2---:R-:W-:-:S03]  /*0d90*/  ULEA UR5, UR6, UR5, 0x18 ;  /* 0x0000000506057291 */ /* 0x004fc6000f8ec0ff */
[----:B------:R-:W-:Y:S01]  /*0da0*/  UMOV UR6, URZ ;  /* 0x000000ff00067c82 */ /* 0x000fe20008000000 */
[----:B------:R-:W-:-:S03]  /*0db0*/  ULEA UR13, UR22, UR5, 0x1 ;  /* 0x00000005160d7291 */ /* 0x000fc6000f8e08ff */
[----:B------:R-:W-:-:S09]  /*0dc0*/  UMOV UR5, URZ ;  /* 0x000000ff00057c82 */ /* 0x000fd20008000000 */
.L_x_38:
[----:B01----:R-:W0:Y:S01]  /*0dd0*/  S2R R0, SR_TID.X ;  /* 0x0000000000007919 */ /* 0x003e220000002100 */
[----:B------:R-:W-:Y:S01]  /*0de0*/  UIADD3 UR15, UPT, UPT, UR11, 0x1, URZ ;  /* 0x000000010b0f7890 */ /* 0x000fe2000fffe0ff */
[----:B------:R-:W-:Y:S01]  /*0df0*/  BSSY.RECONVERGENT B0, `(.L_x_11) ;  /* 0x00001e0000007945 */ /* 0x000fe20003800200 */
[----:B------:R-:W-:Y:S02]  /*0e00*/  MOV R2, R21 ;  /* 0x0000001500027202 */ /* 0x000fe40000000f00 */
[----:B------:R-:W-:Y:S01]  /*0e10*/  UIADD3 UR7, UPT, UPT, UR15, -UR6, URZ ;  /* 0x800000060f077290 */ /* 0x000fe2000fffe0ff */
[----:B------:R-:W-:-:S03]  /*0e20*/  MOV R24, 0xff7fffff ;  /* 0xff7fffff00187802 */ /* 0x000fc60000000f00 */
[----:B------:R-:W-:-:S04]  /*0e30*/  UISETP.LT.AND UP1, UPT, UR7, 0x400, UPT ;  /* 0x000004000700788c */ /* 0x000fc8000bf21270 */
[----:B------:R-:W-:Y:S02]  /*0e40*/  USEL UR8, UR7, 0x400, UP1 ;  /* 0x0000040007087887 */ /* 0x000fe40008800000 */
[----:B0-----:R-:W-:-:S13]  /*0e50*/  ISETP.LT.AND P0, PT, R0, UR7, PT ;  /* 0x0000000700007c0c */ /* 0x001fda000bf01270 */
[----:B------:R-:W-:Y:S05]  /*0e60*/  @!P0 BRA `(.L_x_12) ;  /* 0x0000001c00608947 */ /* 0x000fea0003800000 */
[----:B------:R-:W-:Y:S02]  /*0e70*/  MOV R24, 0xff7fffff ;  /* 0xff7fffff00187802 */ /* 0x000fe40000000f00 */
[----:B------:R-:W-:-:S07]  /*0e80*/  MOV R23, R0 ;  /* 0x0000000000177202 */ /* 0x000fce0000000f00 */
.L_x_19:
[----:B0-----:R-:W0:Y:S01]  /*0e90*/  LDCU UR14, c[0x0][0x3b0] ;  /* 0x00007600ff0e77ac */ /* 0x001e220008000800 */
[----:B------:R-:W-:Y:S01]  /*0ea0*/  IADD3 R4, PT, PT, R23, UR6, RZ ;  /* 0x0000000617047c10 */ /* 0x000fe2000fffe0ff */
[----:B------:R-:W-:Y:S01]  /*0eb0*/  HFMA2 R26, -RZ, RZ, 0, 0 ;  /* 0x00000000ff1a7431 */ /* 0x000fe200000001ff */
[----:B------:R-:W-:Y:S01]  /*0ec0*/  SHF.R.S32.HI R17, RZ, 0x1f, R3 ;  /* 0x0000001fff117819 */ /* 0x000fe20000011403 */
[----:B------:R-:W1:Y:S01]  /*0ed0*/  LDCU UR7, c[0x0][0x3bc] ;  /* 0x00007780ff0777ac */ /* 0x000e620008000800 */
[----:B0-----:R-:W-:Y:S01]  /*0ee0*/  UISETP.GE.AND UP1, UPT, UR14, 0x8, UPT ;  /* 0x000000080e00788c */ /* 0x001fe2000bf26270 */
[----:B-1----:R-:W-:-:S05]  /*0ef0*/  IMAD R4, R4, UR7, RZ ;  /* 0x0000000704047c24 */ /* 0x002fca000f8e02ff */
[----:B------:R-:W-:-:S04]  /*0f00*/  IADD3 R18, P0, PT, R3, R4, RZ ;  /* 0x0000000403127210 */ /* 0x000fc80007f1e0ff */
[----:B------:R-:W-:Y:S01]  /*0f10*/  LEA.HI.X.SX32 R17, R4, R17, 0x1, P0 ;  /* 0x0000001104117211 */ /* 0x000fe200000f0eff */
[----:B------:R-:W-:Y:S08]  /*0f20*/  BRA.U !UP1, `(.L_x_13) ;  /* 0x0000001d09107547 */ /* 0x000ff0000b800000 */
[----:B------:R-:W-:Y:S02]  /*0f30*/  CS2R R26, SRZ ;  /* 0x00000000001a7805 */ /* 0x000fe4000001ff00 */
[----:B------:R-:W-:Y:S01]  /*0f40*/  MOV R25, RZ ;  /* 0x000000ff00197202 */ /* 0x000fe20000000f00 */
[----:B------:R-:W-:Y:S06]  /*0f50*/  BRA.U !UP0, `(.L_x_14) ;  /* 0x0000000d08987547 */ /* 0x000fec000b800000 */
[----:B------:R-:W0:Y:S01]  /*0f60*/  S2UR UR14, SR_CgaCtaId ;  /* 0x00000000000e79c3 */ /* 0x000e220000008800 */
[----:B------:R-:W1:Y:S01]  /*0f70*/  LDCU.64 UR18, c[0x0][0x388] ;  /* 0x00007100ff1277ac */ /* 0x000e620008000a00 */
[----:B------:R-:W-:Y:S02]  /*0f80*/  MOV R16, UR12 ;  /* 0x0000000c00107c02 */ /* 0x000fe40008000f00 */
[----:B------:R-:W-:Y:S01]  /*0f90*/  MOV R26, RZ ;  /* 0x000000ff001a7202 */ /* 0x000fe20000000f00 */
[----:B------:R-:W-:Y:S01]  /*0fa0*/  UMOV UR7, 0x400 ;  /* 0x0000040000077882 */ /* 0x000fe20000000000 */
[----:B------:R-:W-:Y:S01]  /*0fb0*/  LOP3.LUT R16, R16, 0xffffff8, RZ, 0xc0, !PT ;  /* 0x0ffffff810107812 */ /* 0x000fe200078ec0ff */
[----:B------:R-:W-:-:S03]  /*0fc0*/  UIADD3 UR7, UPT, UPT, UR7, 0x20, URZ ;  /* 0x0000002007077890 */ /* 0x000fc6000fffe0ff */
[----:B------:R-:W-:Y:S02]  /*0fd0*/  IADD3 R19, PT, PT, -R16, RZ, RZ ;  /* 0x000000ff10137210 */ /* 0x000fe40007ffe1ff */
[----:B-1----:R-:W-:-:S04]  /*0fe0*/  LEA R28, P0, R18, UR18, 0x1 ;  /* 0x00000012121c7c11 */ /* 0x002fc8000f8008ff */
[----:B------:R-:W-:Y:S01]  /*0ff0*/  IADD3 R28, P1, PT, R28, 0x40, RZ ;  /* 0x000000401c1c7810 */ /* 0x000fe20007f3e0ff */
[----:B0-----:R-:W-:Y:S01]  /*1000*/  ULEA UR7, UR14, UR7, 0x18 ;  /* 0x000000070e077291 */ /* 0x001fe2000f8ec0ff */
[----:B------:R-:W-:-:S03]  /*1010*/  LEA.HI.X R29, R18, UR19, R17, 0x1, P0 ;  /* 0x00000013121d7c11 */ /* 0x000fc600080f0c11 */
[----:B------:R-:W-:Y:S01]  /*1020*/  UIADD3 UR7, UPT, UPT, UR7, 0x40, URZ ;  /* 0x0000004007077890 */ /* 0x000fe2000fffe0ff */
[----:B------:R-:W-:-:S05]  /*1030*/  IADD3.X R29, PT, PT, RZ, R29, RZ, P1, !PT ;  /* 0x0000001dff1d7210 */ /* 0x000fca0000ffe4ff */
[----:B------:R-:W-:-:S07]  /*1040*/  MOV R25, UR7 ;  /* 0x0000000700197c02 */ /* 0x000fce0008000f00 */
.L_x_15:
[----:B------:R-:W2:Y:S04]  /*1050*/  LDG.E.128.CONSTANT R8, desc[UR16][R28.64+-0x40] ;  /* 0xffffc0101c087981 */ /* 0x000ea8000c1e9d00 */
[----:B------:R-:W0:Y:S02]  /*1060*/  LDS.128 R12, [R25+-0x40] ;  /* 0xffffc000190c7984 */ /* 0x000e240000000c00 */
[--C-:B0-----:R-:W-:Y:S02]  /*1070*/  HADD2.F32 R4, -RZ, R12.reuse.H0_H0 ;  /* 0x2000000cff047230 */ /* 0x101fe40000004100 */
[----:B------:R-:W-:Y:S02]  /*1080*/  HADD2.F32 R31, -RZ, R12.H1_H1 ;  /* 0x3000000cff1f7230 */ /* 0x000fe40000004100 */
[----:B--2---:R-:W-:-:S05]  /*1090*/  HADD2.F32 R5, -RZ, R8.H0_H0 ;  /* 0x20000008ff057230 */ /* 0x004fca0000004100 */
[----:B------:R-:W-:Y:S02]  /*10a0*/  FFMA R27, R4, R5, R27 ;  /* 0x00000005041b7223 */ /* 0x000fe4000000001b */
[----:B------:R-:W2:Y:S01]  /*10b0*/  LDG.E.128.CONSTANT R4, desc[UR16][R28.64+-0x30] ;  /* 0xffffd0101c047981 */ /* 0x000ea2000c1e9d00 */
[----:B------:R-:W-:Y:S02]  /*10c0*/  HADD2.F32 R8, -RZ, R8.H1_H1 ;  /* 0x30000008ff087230 */ /* 0x000fe40000004100 */
[--C-:B------:R-:W-:Y:S02]  /*10d0*/  HADD2.F32 R12, -RZ, R9.reuse.H0_H0 ;  /* 0x20000009ff0c7230 */ /* 0x100fe40000004100 */
[----:B------:R-:W-:Y:S02]  /*10e0*/  HADD2.F32 R9, -RZ, R9.H1_H1 ;  /* 0x30000009ff097230 */ /* 0x000fe40000004100 */
[----:B------:R-:W-:Y:S01]  /*10f0*/  FFMA R31, R31, R8, R26 ;  /* 0x000000081f1f7223 */ /* 0x000fe2000000001a */
[----:B------:R-:W-:-:S02]  /*1100*/  HADD2.F32 R8, -RZ, R13.H0_H0 ;  /* 0x2000000dff087230 */ /* 0x000fc40000004100 */
[----:B------:R-:W-:-:S03]  /*1110*/  HADD2.F32 R26, -RZ, R11.H1_H1 ;  /* 0x3000000bff1a7230 */ /* 0x000fc60000004100 */
[----:B------:R-:W-:Y:S01]  /*1120*/  FFMA R27, R8, R12, R27 ;  /* 0x0000000c081b7223 */ /* 0x000fe2000000001b */
[----:B------:R-:W-:-:S05]  /*1130*/  HADD2.F32 R8, -RZ, R13.H1_H1 ;  /* 0x3000000dff087230 */ /* 0x000fca0000004100 */
[----:B------:R-:W-:Y:S01]  /*1140*/  FFMA R31, R8, R9, R31 ;  /* 0x00000009081f7223 */ /* 0x000fe2000000001f */
[----:B------:R-:W-:Y:S02]  /*1150*/  HADD2.F32 R8, -RZ, R14.H0_H0 ;  /* 0x2000000eff087230 */ /* 0x000fe40000004100 */
[----:B------:R-:W-:Y:S02]  /*1160*/  HADD2.F32 R9, -RZ, R10.H0_H0 ;  /* 0x2000000aff097230 */ /* 0x000fe40000004100 */
[----:B------:R-:W-:Y:S02]  /*1170*/  HADD2.F32 R14, -RZ, R14.H1_H1 ;  /* 0x3000000eff0e7230 */ /* 0x000fe40000004100 */
[----:B------:R-:W-:Y:S02]  /*1180*/  HADD2.F32 R10, -RZ, R10.H1_H1 ;  /* 0x3000000aff0a7230 */ /* 0x000fe40000004100 */
[----:B------:R-:W-:Y:S01]  /*1190*/  FFMA R27, R8, R9, R27 ;  /* 0x00000009081b7223 */ /* 0x000fe2000000001b */
[----:B------:R-:W-:-:S02]  /*11a0*/  HADD2.F32 R8, -RZ, R15.H0_H0 ;  /* 0x2000000fff087230 */ /* 0x000fc40000004100 */
[----:B------:R-:W-:Y:S02]  /*11b0*/  HADD2.F32 R15, -RZ, R15.H1_H1 ;  /* 0x3000000fff0f7230 */ /* 0x000fe40000004100 */
[----:B------:R-:W-:Y:S01]  /*11c0*/  FFMA R10, R14, R10, R31 ;  /* 0x0000000a0e0a7223 */ /* 0x000fe2000000001f */
[----:B------:R-:W-:-:S03]  /*11d0*/  HADD2.F32 R9, -RZ, R11.H0_H0 ;  /* 0x2000000bff097230 */ /* 0x000fc60000004100 */
[----:B------:R-:W-:Y:S02]  /*11e0*/  FFMA R26, R15, R26, R10 ;  /* 0x0000001a0f1a7223 */ /* 0x000fe4000000000a */
[----:B------:R-:W0:Y:S01]  /*11f0*/  LDS.128 R12, [R25+-0x30] ;  /* 0xffffd000190c7984 */ /* 0x000e220000000c00 */
[----:B------:R-:W-:Y:S01]  /*1200*/  FFMA R27, R8, R9, R27 ;  /* 0x00000009081b7223 */ /* 0x000fe2000000001b */
[----:B0-----:R-:W-:Y:S02]  /*1210*/  HADD2.F32 R8, -RZ, R12.H0_H0 ;  /* 0x2000000cff087230 */ /* 0x001fe40000004100 */
[----:B--2---:R-:W-:-:S05]  /*1220*/  HADD2.F32 R9, -RZ, R4.H0_H0 ;  /* 0x20000004ff097230 */ /* 0x004fca0000004100 */
[----:B------:R-:W-:Y:S02]  /*1230*/  FFMA R27, R8, R9, R27 ;  /* 0x00000009081b7223 */ /* 0x000fe4000000001b */
[----:B------:R-:W2:Y:S01]  /*1240*/  LDG.E.128.CONSTANT R8, desc[UR16][R28.64+-0x20] ;  /* 0xffffe0101c087981 */ /* 0x000ea2000c1e9d00 */
[----:B------:R-:W-:Y:S02]  /*1250*/  HADD2.F32 R31, -RZ, R12.H1_H1 ;  /* 0x3000000cff1f7230 */ /* 0x000fe40000004100 */
[----:B------:R-:W-:Y:S02]  /*1260*/  HADD2.F32 R4, -RZ, R4.H1_H1 ;  /* 0x30000004ff047230 */ /* 0x000fe40000004100 */
[--C-:B------:R-:W-:Y:S02]  /*1270*/  HADD2.F32 R12, -RZ, R5.reuse.H0_H0 ;  /* 0x20000005ff0c7230 */ /* 0x100fe40000004100 */
[----:B------:R-:W-:Y:S02]  /*1280*/  HADD2.F32 R5, -RZ, R5.H1_H1 ;  /* 0x30000005ff057230 */ /* 0x000fe40000004100 */
[----:B------:R-:W-:Y:S01]  /*1290*/  FFMA R26, R31, R4, R26 ;  /* 0x000000041f1a7223 */ /* 0x000fe2000000001a */
[----:B------:R-:W-:-:S02]  /*12a0*/  HADD2.F32 R4, -RZ, R13.H0_H0 ;  /* 0x2000000dff047230 */ /* 0x000fc40000004100 */
[----:B------:R-:W-:-:S03]  /*12b0*/  HADD2.F32 R13, -RZ, R13.H1_H1 ;  /* 0x3000000dff0d7230 */ /* 0x000fc60000004100 */
[----:B------:R-:W-:Y:S01]  /*12c0*/  FFMA R27, R4, R12, R27 ;  /* 0x0000000c041b7223 */ /* 0x000fe2000000001b */
[----:B------:R-:W-:Y:S02]  /*12d0*/  HADD2.F32 R4, -RZ, R14.H0_H0 ;  /* 0x2000000eff047230 */ /* 0x000fe40000004100 */
[----:B------:R-:W-:Y:S01]  /*12e0*/  FFMA R26, R13, R5, R26 ;  /* 0x000000050d1a7223 */ /* 0x000fe2000000001a */
[--C-:B------:R-:W-:Y:S02]  /*12f0*/  HADD2.F32 R5, -RZ, R6.reuse.H0_H0 ;  /* 0x20000006ff057230 */ /* 0x100fe40000004100 */
[----:B------:R-:W-:-:S03]  /*1300*/  HADD2.F32 R6, -RZ, R6.H1_H1 ;  /* 0x30000006ff067230 */ /* 0x000fc60000004100 */
[----:B------:R-:W-:Y:S01]  /*1310*/  FFMA R27, R4, R5, R27 ;  /* 0x00000005041b7223 */ /* 0x000fe2000000001b */
[----:B------:R-:W-:Y:S02]  /*1320*/  HADD2.F32 R5, -RZ, R14.H1_H1 ;  /* 0x3000000eff057230 */ /* 0x000fe40000004100 */
[--C-:B------:R-:W-:Y:S02]  /*1330*/  HADD2.F32 R4, -RZ, R15.reuse.H0_H0 ;  /* 0x2000000fff047230 */ /* 0x100fe40000004100 */
[----:B------:R-:W-:Y:S02]  /*1340*/  HADD2.F32 R15, -RZ, R15.H1_H1 ;  /* 0x3000000fff0f7230 */ /* 0x000fe40000004100 */
[----:B------:R-:W-:Y:S01]  /*1350*/  FFMA R26, R5, R6, R26 ;  /* 0x00000006051a7223 */ /* 0x000fe2000000001a */
[--C-:B------:R-:W-:Y:S02]  /*1360*/  HADD2.F32 R5, -RZ, R7.reuse.H0_H0 ;  /* 0x20000007ff057230 */ /* 0x100fe40000004100 */
[----:B------:R-:W-:-:S03]  /*1370*/  HADD2.F32 R7, -RZ, R7.H1_H1 ;  /* 0x30000007ff077230 */ /* 0x000fc60000004100 */
[----:B------:R-:W-:Y:S02]  /*1380*/  FFMA R27, R4, R5, R27 ;  /* 0x00000005041b7223 */ /* 0x000fe4000000001b */
[----:B------:R-:W-:Y:S02]  /*1390*/  FFMA R26, R15, R7, R26 ;  /* 0x000000070f1a7223 */ /* 0x000fe4000000001a */
[----:B------:R-:W0:Y:S02]  /*13a0*/  LDS.128 R12, [R25+-0x20] ;  /* 0xffffe000190c7984 */ /* 0x000e240000000c00 */
        /* <DEDUP_REMOVED lines=51> */
[----:B------:R-:W0:Y:S02]  /*16e0*/  LDS.128 R12, [R25] ;  /* 0x00000000190c7984 */ /* 0x000e240000000c00 */
        /* <DEDUP_REMOVED lines=25> */
[----:B------:R-:W0:Y:S02]  /*1880*/  LDS.128 R12, [R25+0x10] ;  /* 0x00001000190c7984 */ /* 0x000e240000000c00 */
        /* <DEDUP_REMOVED lines=29> */
[----:B------:R0:W2:Y:S01]  /*1a60*/  LDG.E.128.CONSTANT R12, desc[UR16][R28.64+0x30] ;  /* 0x000030101c0c7981 */ /* 0x0000a2000c1e9d00 */
[----:B------:R-:W-:Y:S01]  /*1a70*/  HADD2.F32 R31, -RZ, R4.H1_H1 ;  /* 0x30000004ff1f7230 */ /* 0x000fe20000004100 */
[----:B------:R-:W-:Y:S01]  /*1a80*/  IADD3 R19, PT, PT, R19, 0x8, RZ ;  /* 0x0000000813137810 */ /* 0x000fe20007ffe0ff */
[----:B------:R-:W-:Y:S02]  /*1a90*/  HADD2.F32 R8, -RZ, R8.H1_H1 ;  /* 0x30000008ff087230 */ /* 0x000fe40000004100 */
[--C-:B------:R-:W-:Y:S01]  /*1aa0*/  HADD2.F32 R4, -RZ, R5.reuse.H0_H0 ;  /* 0x20000005ff047230 */ /* 0x100fe20000004100 */
[----:B------:R-:W-:Y:S01]  /*1ab0*/  ISETP.NE.AND P0, PT, R19, RZ, PT ;  /* 0x000000ff1300720c */ /* 0x000fe20003f05270 */
[----:B------:R-:W-:Y:S02]  /*1ac0*/  HADD2.F32 R5, -RZ, R5.H1_H1 ;  /* 0x30000005ff057230 */ /* 0x000fe40000004100 */
[----:B------:R-:W-:Y:S01]  /*1ad0*/  FFMA R26, R31, R8, R26 ;  /* 0x000000081f1a7223 */ /* 0x000fe2000000001a */
[--C-:B------:R-:W-:Y:S01]  /*1ae0*/  HADD2.F32 R8, -RZ, R9.reuse.H0_H0 ;  /* 0x20000009ff087230 */ /* 0x100fe20000004100 */
[----:B0-----:R-:W-:Y:S01]  /*1af0*/  IADD3 R28, P1, PT, R28, 0x80, RZ ;  /* 0x000000801c1c7810 */ /* 0x001fe20007f3e0ff */
[----:B------:R-:W-:-:S03]  /*1b00*/  HADD2.F32 R9, -RZ, R9.H1_H1 ;  /* 0x30000009ff097230 */ /* 0x000fc60000004100 */
[----:B------:R-:W-:Y:S01]  /*1b10*/  FFMA R27, R4, R8, R27 ;  /* 0x00000008041b7223 */ /* 0x000fe2000000001b */
[----:B------:R-:W-:Y:S02]  /*1b20*/  HADD2.F32 R4, -RZ, R6.H0_H0 ;  /* 0x20000006ff047230 */ /* 0x000fe40000004100 */
[----:B------:R-:W-:Y:S01]  /*1b30*/  FFMA R26, R5, R9, R26 ;  /* 0x00000009051a7223 */ /* 0x000fe2000000001a */
[--C-:B------:R-:W-:Y:S01]  /*1b40*/  HADD2.F32 R5, -RZ, R10.reuse.H0_H0 ;  /* 0x2000000aff057230 */ /* 0x100fe20000004100 */
[----:B------:R-:W-:Y:S01]  /*1b50*/  IADD3.X R29, PT, PT, RZ, R29, RZ, P1, !PT ;  /* 0x0000001dff1d7210 */ /* 0x000fe20000ffe4ff */
[----:B------:R-:W-:Y:S02]  /*1b60*/  HADD2.F32 R10, -RZ, R10.H1_H1 ;  /* 0x3000000aff0a7230 */ /* 0x000fe40000004100 */
[----:B------:R-:W-:Y:S02]  /*1b70*/  HADD2.F32 R8, -RZ, R7.H1_H1 ;  /* 0x30000007ff087230 */ /* 0x000fe40000004100 */
[----:B------:R-:W-:Y:S01]  /*1b80*/  FFMA R27, R4, R5, R27 ;  /* 0x00000005041b7223 */ /* 0x000fe2000000001b */
[----:B------:R-:W-:-:S02]  /*1b90*/  HADD2.F32 R5, -RZ, R6.H1_H1 ;  /* 0x30000006ff057230 */ /* 0x000fc40000004100 */
[----:B------:R-:W-:Y:S02]  /*1ba0*/  HADD2.F32 R6, -RZ, R11.H0_H0 ;  /* 0x2000000bff067230 */ /* 0x000fe40000004100 */
[----:B------:R-:W-:Y:S02]  /*1bb0*/  HADD2.F32 R4, -RZ, R7.H0_H0 ;  /* 0x20000007ff047230 */ /* 0x000fe40000004100 */
[----:B------:R-:W-:Y:S01]  /*1bc0*/  FFMA R5, R5, R10, R26 ;  /* 0x0000000a05057223 */ /* 0x000fe2000000001a */
[----:B------:R-:W-:Y:S02]  /*1bd0*/  HADD2.F32 R11, -RZ, R11.H1_H1 ;  /* 0x3000000bff0b7230 */ /* 0x000fe40000004100 */
[----:B------:R-:W-:-:S03]  /*1be0*/  FFMA R27, R4, R6, R27 ;  /* 0x00000006041b7223 */ /* 0x000fc6000000001b */
[----:B------:R-:W-:Y:S02]  /*1bf0*/  FFMA R8, R8, R11, R5 ;  /* 0x0000000b08087223 */ /* 0x000fe40000000005 */
[----:B------:R0:W1:Y:S02]  /*1c00*/  LDS.128 R4, [R25+0x30] ;  /* 0x0000300019047984 */ /* 0x0000640000000c00 */
[----:B0-----:R-:W-:Y:S01]  /*1c10*/  IADD3 R25, PT, PT, R25, 0x80, RZ ;  /* 0x0000008019197810 */ /* 0x001fe20007ffe0ff */
[----:B-1----:R-:W-:Y:S02]  /*1c20*/  HADD2.F32 R10, -RZ, R4.H0_H0 ;  /* 0x20000004ff0a7230 */ /* 0x002fe40000004100 */
[--C-:B--2---:R-:W-:Y:S02]  /*1c30*/  HADD2.F32 R9, -RZ, R12.reuse.H0_H0 ;  /* 0x2000000cff097230 */ /* 0x104fe40000004100 */
[----:B------:R-:W-:-:S03]  /*1c40*/  HADD2.F32 R12, -RZ, R12.H1_H1 ;  /* 0x3000000cff0c7230 */ /* 0x000fc60000004100 */
[----:B------:R-:W-:Y:S01]  /*1c50*/  FFMA R27, R10, R9, R27 ;  /* 0x000000090a1b7223 */ /* 0x000fe2000000001b */
[----:B------:R-:W-:Y:S02]  /*1c60*/  HADD2.F32 R9, -RZ, R4.H1_H1 ;  /* 0x30000004ff097230 */ /* 0x000fe40000004100 */
[--C-:B------:R-:W-:Y:S02]  /*1c70*/  HADD2.F32 R10, -RZ, R14.reuse.H0_H0 ;  /* 0x2000000eff0a7230 */ /* 0x100fe40000004100 */
[----:B------:R-:W-:Y:S02]  /*1c80*/  HADD2.F32 R14, -RZ, R14.H1_H1 ;  /* 0x3000000eff0e7230 */ /* 0x000fe40000004100 */
[----:B------:R-:W-:Y:S01]  /*1c90*/  FFMA R4, R9, R12, R8 ;  /* 0x0000000c09047223 */ /* 0x000fe20000000008 */
[----:B------:R-:W-:Y:S02]  /*1ca0*/  HADD2.F32 R8, -RZ, R5.H0_H0 ;  /* 0x20000005ff087230 */ /* 0x000fe40000004100 */
[----:B------:R-:W-:-:S02]  /*1cb0*/  HADD2.F32 R9, -RZ, R13.H0_H0 ;  /* 0x2000000dff097230 */ /* 0x000fc40000004100 */
[----:B------:R-:W-:Y:S02]  /*1cc0*/  HADD2.F32 R5, -RZ, R5.H1_H1 ;  /* 0x30000005ff057230 */ /* 0x000fe40000004100 */
[----:B------:R-:W-:Y:S02]  /*1cd0*/  HADD2.F32 R13, -RZ, R13.H1_H1 ;  /* 0x3000000dff0d7230 */ /* 0x000fe40000004100 */
[----:B------:R-:W-:Y:S01]  /*1ce0*/  FFMA R8, R8, R9, R27 ;  /* 0x0000000908087223 */ /* 0x000fe2000000001b */
[--C-:B------:R-:W-:Y:S02]  /*1cf0*/  HADD2.F32 R9, -RZ, R6.reuse.H0_H0 ;  /* 0x20000006ff097230 */ /* 0x100fe40000004100 */
[----:B------:R-:W-:Y:S02]  /*1d00*/  HADD2.F32 R27, -RZ, R7.H0_H0 ;  /* 0x20000007ff1b7230 */ /* 0x000fe40000004100 */
[----:B------:R-:W-:Y:S01]  /*1d10*/  FFMA R4, R5, R13, R4 ;  /* 0x0000000d05047223 */ /* 0x000fe20000000004 */
[----:B------:R-:W-:-:S02]  /*1d20*/  HADD2.F32 R5, -RZ, R6.H1_H1 ;  /* 0x30000006ff057230 */ /* 0x000fc40000004100 */
[----:B------:R-:W-:Y:S01]  /*1d30*/  FFMA R8, R9, R10, R8 ;  /* 0x0000000a09087223 */ /* 0x000fe20000000008 */
[----:B------:R-:W-:Y:S02]  /*1d40*/  HADD2.F32 R6, -RZ, R15.H0_H0 ;  /* 0x2000000fff067230 */ /* 0x000fe40000004100 */
[----:B------:R-:W-:Y:S02]  /*1d50*/  HADD2.F32 R7, -RZ, R7.H1_H1 ;  /* 0x30000007ff077230 */ /* 0x000fe40000004100 */
[----:B------:R-:W-:Y:S01]  /*1d60*/  FFMA R4, R5, R14, R4 ;  /* 0x0000000e05047223 */ /* 0x000fe20000000004 */
[----:B------:R-:W-:Y:S02]  /*1d70*/  HADD2.F32 R15, -RZ, R15.H1_H1 ;  /* 0x3000000fff0f7230 */ /* 0x000fe40000004100 */
[----:B------:R-:W-:-:S03]  /*1d80*/  FFMA R27, R27, R6, R8 ;  /* 0x000000061b1b7223 */ /* 0x000fc60000000008 */
[----:B------:R-:W-:Y:S01]  /*1d90*/  FFMA R26, R7, R15, R4 ;  /* 0x0000000f071a7223 */ /* 0x000fe20000000004 */
[----:B------:R-:W-:Y:S06]  /*1da0*/  @P0 BRA `(.L_x_15) ;  /* 0xfffffff000a80947 */ /* 0x000fec000383ffff */
[----:B------:R-:W-:-:S07]  /*1db0*/  MOV R25, R16 ;  /* 0x0000001000197202 */ /* 0x000fce0000000f00 */
.L_x_14:
[----:B------:R-:W-:-:S04]  /*1dc0*/  ULOP3.LUT UR7, UR12, 0x7, URZ, 0xc0, !UPT ;  /* 0x000000070c077892 */ /* 0x000fc8000f8ec0ff */
[----:B------:R-:W-:-:S09]  /*1dd0*/  UISETP.NE.AND UP1, UPT, UR7, URZ, UPT ;  /* 0x000000ff0700728c */ /* 0x000fd2000bf25270 */
[----:B------:R-:W-:Y:S05]  /*1de0*/  BRA.U !UP1, `(.L_x_16) ;  /* 0x0000000d095c7547 */ /* 0x000fea000b800000 */
[----:B------:R-:W0:Y:S01]  /*1df0*/  LDCU.64 UR18, c[0x0][0x388] ;  /* 0x00007100ff1277ac */ /* 0x000e220008000a00 */
[----:B------:R-:W-:Y:S02]  /*1e00*/  UIADD3 UR7, UPT, UPT, UR7, -0x1, URZ ;  /* 0xffffffff07077890 */ /* 0x000fe4000fffe0ff */
[----:B------:R-:W-:Y:S02]  /*1e10*/  ULOP3.LUT UR20, UR12, 0x3, URZ, 0xc0, !UPT ;  /* 0x000000030c147892 */ /* 0x000fe4000f8ec0ff */
[----:B------:R-:W-:Y:S02]  /*1e20*/  UISETP.GE.U32.AND UP1, UPT, UR7, 0x3, UPT ;  /* 0x000000030700788c */ /* 0x000fe4000bf26070 */
[----:B------:R-:W-:Y:S01]  /*1e30*/  UISETP.NE.AND UP2, UPT, UR20, URZ, UPT ;  /* 0x000000ff1400728c */ /* 0x000fe2000bf45270 */
[----:B0-----:R-:W-:-:S04]  /*1e40*/  LEA R30, P0, R18, UR18, 0x1 ;  /* 0x00000012121e7c11 */ /* 0x001fc8000f8008ff */
[----:B------:R-:W-:Y:S02]  /*1e50*/  LEA.HI.X R31, R18, UR19, R17, 0x1, P0 ;  /* 0x00000013121f7c11 */ /* 0x000fe400080f0c11 */
[----:B------:R-:W-:Y:S07]  /*1e60*/  BRA.U !UP1, `(.L_x_17) ;  /* 0x0000000509bc7547 */ /* 0x000fee000b800000 */
[----:B------:R-:W-:-:S05]  /*1e70*/  IMAD.WIDE.U32 R32, R25, 0x10, R30 ;  /* 0x0000001019207825 */ /* 0x000fca00078e001e */
[----:B------:R-:W2:Y:S01]  /*1e80*/  LDG.E.128.CONSTANT R12, desc[UR16][R32.64] ;  /* 0x00000010200c7981 */ /* 0x000ea2000c1e9d00 */
[----:B------:R-:W0:Y:S01]  /*1e90*/  S2UR UR14, SR_CgaCtaId ;  /* 0x00000000000e79c3 */ /* 0x000e220000008800 */
[----:B------:R-:W-:Y:S02]  /*1ea0*/  UMOV UR7, 0x400 ;  /* 0x0000040000077882 */ /* 0x000fe40000000000 */
[----:B------:R-:W3:Y:S01]  /*1eb0*/  LDG.E.128.CONSTANT R8, desc[UR16][R32.64+0x10] ;  /* 0x0000101020087981 */ /* 0x000ee2000c1e9d00 */
[----:B------:R-:W-:-:S04]  /*1ec0*/  UIADD3 UR7, UPT, UPT, UR7, 0x20, URZ ;  /* 0x0000002007077890 */ /* 0x000fc8000fffe0ff */
[----:B0-----:R-:W-:-:S06]  /*1ed0*/  ULEA UR7, UR14, UR7, 0x18 ;  /* 0x000000070e077291 */ /* 0x001fcc000f8ec0ff */
[----:B------:R-:W-:-:S05]  /*1ee0*/  LEA R28, R25, UR7, 0x4 ;  /* 0x00000007191c7c11 */ /* 0x000fca000f8e20ff */
[----:B------:R-:W0:Y:S02]  /*1ef0*/  LDS.128 R16, [R28] ;  /* 0x000000001c107984 */ /* 0x000e240000000c00 */
[----:B0-----:R-:W-:Y:S02]  /*1f00*/  HADD2.F32 R4, -RZ, R16.H0_H0 ;  /* 0x20000010ff047230 */ /* 0x001fe40000004100 */
[--C-:B------:R-:W-:Y:S02]  /*1f10*/  HADD2.F32 R7, -RZ, R19.reuse.H0_H0 ;  /* 0x20000013ff077230 */ /* 0x100fe40000004100 */
[----:B------:R-:W-:Y:S02]  /*1f20*/  HADD2.F32 R19, -RZ, R19.H1_H1 ;  /* 0x30000013ff137230 */ /* 0x000fe40000004100 */
[--C-:B--2---:R-:W-:Y:S02]  /*1f30*/  HADD2.F32 R5, -RZ, R12.reuse.H0_H0 ;  /* 0x2000000cff057230 */ /* 0x104fe40000004100 */
[----:B------:R-:W-:-:S03]  /*1f40*/  HADD2.F32 R12, -RZ, R12.H1_H1 ;  /* 0x3000000cff0c7230 */ /* 0x000fc60000004100 */
[----:B------:R-:W-:Y:S01]  /*1f50*/  FFMA R27, R4, R5, R27 ;  /* 0x00000005041b7223 */ /* 0x000fe2000000001b */
[----:B------:R-:W-:Y:S02]  /*1f60*/  HADD2.F32 R5, -RZ, R16.H1_H1 ;  /* 0x30000010ff057230 */ /* 0x000fe40000004100 */
[----:B------:R-:W-:-:S03]  /*1f70*/  HADD2.F32 R4, -RZ, R17.H0_H0 ;  /* 0x20000011ff047230 */ /* 0x000fc60000004100 */
[----:B------:R-:W-:Y:S01]  /*1f80*/  FFMA R26, R5, R12, R26 ;  /* 0x0000000c051a7223 */ /* 0x000fe2000000001a */
[--C-:B------:R-:W-:Y:S02]  /*1f90*/  HADD2.F32 R5, -RZ, R13.reuse.H0_H0 ;  /* 0x2000000dff057230 */ /* 0x100fe40000004100 */
[----:B------:R-:W-:-:S03]  /*1fa0*/  HADD2.F32 R13, -RZ, R13.H1_H1 ;  /* 0x3000000dff0d7230 */ /* 0x000fc60000004100 */
[----:B------:R-:W-:Y:S01]  /*1fb0*/  FFMA R27, R4, R5, R27 ;  /* 0x00000005041b7223 */ /* 0x000fe2000000001b */
[----:B------:R-:W-:Y:S02]  /*1fc0*/  HADD2.F32 R5, -RZ, R14.H0_H0 ;  /* 0x2000000eff057230 */ /* 0x000fe40000004100 */
[----:B------:R-:W-:Y:S02]  /*1fd0*/  HADD2.F32 R4, -RZ, R18.H0_H0 ;  /* 0x20000012ff047230 */ /* 0x000fe40000004100 */
[----:B------:R-:W-:Y:S02]  /*1fe0*/  HADD2.F32 R17, -RZ, R17.H1_H1 ;  /* 0x30000011ff117230 */ /* 0x000fe40000004100 */
[----:B------:R-:W-:Y:S02]  /*1ff0*/  HADD2.F32 R14, -RZ, R14.H1_H1 ;  /* 0x3000000eff0e7230 */ /* 0x000fe40000004100 */
[----:B------:R-:W-:Y:S01]  /*2000*/  FFMA R4, R4, R5, R27 ;  /* 0x0000000504047223 */ /* 0x000fe2000000001b */
[----:B------:R-:W-:-:S02]  /*2010*/  HADD2.F32 R5, -RZ, R18.H1_H1 ;  /* 0x30000012ff057230 */ /* 0x000fc40000004100 */
[----:B------:R-:W-:Y:S01]  /*2020*/  FFMA R26, R17, R13, R26 ;  /* 0x0000000d111a7223 */ /* 0x000fe2000000001a */
[--C-:B------:R-:W-:Y:S02]  /*2030*/  HADD2.F32 R12, -RZ, R15.reuse.H0_H0 ;  /* 0x2000000fff0c7230 */ /* 0x100fe40000004100 */
[----:B------:R-:W-:Y:S02]  /*2040*/  HADD2.F32 R15, -RZ, R15.H1_H1 ;  /* 0x3000000fff0f7230 */ /* 0x000fe40000004100 */
[----:B------:R-:W-:Y:S01]  /*2050*/  FFMA R26, R5, R14, R26 ;  /* 0x0000000e051a7223 */ /* 0x000fe2000000001a */
[----:B------:R-:W-:-:S03]  /*2060*/  FFMA R12, R7, R12, R4 ;  /* 0x0000000c070c7223 */ /* 0x000fc60000000004 */
[----:B------:R-:W-:Y:S01]  /*2070*/  FFMA R26, R19, R15, R26 ;  /* 0x0000000f131a7223 */ /* 0x000fe2000000001a */
[----:B------:R-:W0:Y:S04]  /*2080*/  LDS.128 R4, [R28+0x10] ;  /* 0x000010001c047984 */ /* 0x000e280000000c00 */
[----:B------:R-:W2:Y:S01]  /*2090*/  LDG.E.128.CONSTANT R16, desc[UR16][R32.64+0x20] ;  /* 0x0000201020107981 */ /* 0x000ea2000c1e9d00 */
[--C-:B---3--:R-:W-:Y:S02]  /*20a0*/  HADD2.F32 R14, -RZ, R8.reuse.H0_H0 ;  /* 0x20000008ff0e7230 */ /* 0x108fe40000004100 */
[----:B------:R-:W-:Y:S02]  /*20b0*/  HADD2.F32 R8, -RZ, R8.H1_H1 ;  /* 0x30000008ff087230 */ /* 0x000fe40000004100 */
[----:B0-----:R-:W-:-:S05]  /*20c0*/  HADD2.F32 R13, -RZ, R4.H0_H0 ;  /* 0x20000004ff0d7230 */ /* 0x001fca0000004100 */
[----:B------:R-:W-:Y:S01]  /*20d0*/  FFMA R12, R13, R14, R12 ;  /* 0x0000000e0d0c7223 */ /* 0x000fe2000000000c */
[----:B------:R-:W-:-:S05]  /*20e0*/  HADD2.F32 R13, -RZ, R4.H1_H1 ;  /* 0x30000004ff0d7230 */ /* 0x000fca0000004100 */
[----:B------:R-:W-:Y:S01]  /*20f0*/  FFMA R4, R13, R8, R26 ;  /* 0x000000080d047223 */ /* 0x000fe2000000001a */
[----:B------:R-:W-:Y:S02]  /*2100*/  HADD2.F32 R8, -RZ, R9.H0_H0 ;  /* 0x20000009ff087230 */ /* 0x000fe40000004100 */
[----:B------:R-:W-:-:S05]  /*2110*/  HADD2.F32 R13, -RZ, R5.H0_H0 ;  /* 0x20000005ff0d7230 */ /* 0x000fca0000004100 */
[----:B------:R-:W-:Y:S02]  /*2120*/  FFMA R8, R13, R8, R12 ;  /* 0x000000080d087223 */ /* 0x000fe4000000000c */
[----:B------:R-:W3:Y:S01]  /*2130*/  LDG.E.128.CONSTANT R12, desc[UR16][R32.64+0x30] ;  /* 0x00003010200c7981 */ /* 0x000ee2000c1e9d00 */
[----:B------:R-:W-:Y:S02]  /*2140*/  HADD2.F32 R9, -RZ, R9.H1_H1 ;  /* 0x30000009ff097230 */ /* 0x000fe40000004100 */
[----:B------:R-:W-:-:S05]  /*2150*/  HADD2.F32 R5, -RZ, R5.H1_H1 ;  /* 0x30000005ff057230 */ /* 0x000fca0000004100 */
[----:B------:R-:W-:Y:S01]  /*2160*/  FFMA R4, R5, R9, R4 ;  /* 0x0000000905047223 */ /* 0x000fe20000000004 */
[----:B------:R-:W-:Y:S02]  /*2170*/  HADD2.F32 R9, -RZ, R10.H0_H0 ;  /* 0x2000000aff097230 */ /* 0x000fe40000004100 */
[----:B------:R-:W-:Y:S02]  /*2180*/  HADD2.F32 R5, -RZ, R6.H0_H0 ;  /* 0x20000006ff057230 */ /* 0x000fe40000004100 */
[----:B------:R-:W-:-:S03]  /*2190*/  HADD2.F32 R10, -RZ, R10.H1_H1 ;  /* 0x3000000aff0a7230 */ /* 0x000fc60000004100 */
[----:B------:R-:W-:Y:S01]  /*21a0*/  FFMA R8, R5, R9, R8 ;  /* 0x0000000905087223 */ /* 0x000fe20000000008 */
[----:B------:R-:W-:Y:S02]  /*21b0*/  HADD2.F32 R5, -RZ, R6.H1_H1 ;  /* 0x30000006ff057230 */ /* 0x000fe40000004100 */
[----:B------:R-:W-:Y:S02]  /*21c0*/  HADD2.F32 R6, -RZ, R11.H0_H0 ;  /* 0x2000000bff067230 */ /* 0x000fe40000004100 */
[--C-:B------:R-:W-:Y:S02]  /*21d0*/  HADD2.F32 R9, -RZ, R7.reuse.H1_H1 ;  /* 0x30000007ff097230 */ /* 0x100fe40000004100 */
[----:B------:R-:W-:Y:S01]  /*21e0*/  FFMA R4, R5, R10, R4 ;  /* 0x0000000a05047223 */ /* 0x000fe20000000004 */
[----:B------:R-:W-:Y:S02]  /*21f0*/  HADD2.F32 R5, -RZ, R7.H0_H0 ;  /* 0x20000007ff057230 */ /* 0x000fe40000004100 */
[----:B------:R-:W-:-:S03]  /*2200*/  HADD2.F32 R11, -RZ, R11.H1_H1 ;  /* 0x3000000bff0b7230 */ /* 0x000fc60000004100 */
[----:B------:R-:W-:Y:S02]  /*2210*/  FFMA R8, R5, R6, R8 ;  /* 0x0000000605087223 */ /* 0x000fe40000000008 */
[----:B------:R-:W-:Y:S02]  /*2220*/  FFMA R9, R9, R11, R4 ;  /* 0x0000000b09097223 */ /* 0x000fe40000000004 */
[----:B------:R-:W0:Y:S02]  /*2230*/  LDS.128 R4, [R28+0x20] ;  /* 0x000020001c047984 */ /* 0x000e240000000c00 */
[--C-:B0-----:R-:W-:Y:S02]  /*2240*/  HADD2.F32 R11, -RZ, R4.reuse.H0_H0 ;  /* 0x20000004ff0b7230 */ /* 0x101fe40000004100 */
[----:B------:R-:W-:Y:S01]  /*2250*/  HADD2.F32 R4, -RZ, R4.H1_H1 ;  /* 0x30000004ff047230 */ /* 0x000fe20000004100 */
[----:B------:R-:W-:Y:S01]  /*2260*/  IADD3 R25, PT, PT, R25, 0x4, RZ ;  /* 0x0000000419197810 */ /* 0x000fe20007ffe0ff */
[----:B--2---:R-:W-:-:S02]  /*2270*/  HADD2.F32 R10, -RZ, R16.H0_H0 ;  /* 0x20000010ff0a7230 */ /* 0x004fc40000004100 */
        /* <DEDUP_REMOVED lines=8> */
[----:B------:R-:W-:Y:S02]  /*2300*/  HADD2.F32 R10, -RZ, R18.H0_H0 ;  /* 0x20000012ff0a7230 */ /* 0x000fe40000004100 */
[----:B------:R-:W-:Y:S02]  /*2310*/  HADD2.F32 R5, -RZ, R6.H0_H0 ;  /* 0x20000006ff057230 */ /* 0x000fe40000004100 */
[----:B------:R-:W-:-:S03]  /*2320*/  FFMA R4, R4, R17, R9 ;  /* 0x0000001104047223 */ /* 0x000fc60000000009 */
[----:B------:R-:W-:Y:S02]  /*2330*/  FFMA R5, R5, R10, R8 ;  /* 0x0000000a05057223 */ /* 0x000fe40000000008 */
[----:B------:R-:W0:Y:S01]  /*2340*/  LDS.128 R8, [R28+0x30] ;  /* 0x000030001c087984 */ /* 0x000e220000000c00 */
[----:B------:R-:W-:Y:S02]  /*2350*/  HADD2.F32 R18, -RZ, R18.H1_H1 ;  /* 0x30000012ff127230 */ /* 0x000fe40000004100 */
[----:B------:R-:W-:Y:S02]  /*2360*/  HADD2.F32 R17, -RZ, R6.H1_H1 ;  /* 0x30000006ff117230 */ /* 0x000fe40000004100 */
[----:B------:R-:W-:Y:S02]  /*2370*/  HADD2.F32 R6, -RZ, R7.H0_H0 ;  /* 0x20000007ff067230 */ /* 0x000fe40000004100 */
[----:B------:R-:W-:Y:S02]  /*2380*/  HADD2.F32 R16, -RZ, R19.H0_H0 ;  /* 0x20000013ff107230 */ /* 0x000fe40000004100 */
[----:B------:R-:W-:Y:S01]  /*2390*/  FFMA R4, R17, R18, R4 ;  /* 0x0000001211047223 */ /* 0x000fe20000000004 */
[----:B------:R-:W-:-:S02]  /*23a0*/  HADD2.F32 R7, -RZ, R7.H1_H1 ;  /* 0x30000007ff077230 */ /* 0x000fc40000004100 */
[----:B------:R-:W-:Y:S02]  /*23b0*/  HADD2.F32 R19, -RZ, R19.H1_H1 ;  /* 0x30000013ff137230 */ /* 0x000fe40000004100 */
[----:B------:R-:W-:-:S03]  /*23c0*/  FFMA R5, R6, R16, R5 ;  /* 0x0000001006057223 */ /* 0x000fc60000000005 */
[----:B------:R-:W-:Y:S01]  /*23d0*/  FFMA R7, R7, R19, R4 ;  /* 0x0000001307077223 */ /* 0x000fe20000000004 */
[--C-:B---3--:R-:W-:Y:S02]  /*23e0*/  HADD2.F32 R6, -RZ, R12.reuse.H0_H0 ;  /* 0x2000000cff067230 */ /* 0x108fe40000004100 */
[----:B------:R-:W-:Y:S02]  /*23f0*/  HADD2.F32 R12, -RZ, R12.H1_H1 ;  /* 0x3000000cff0c7230 */ /* 0x000fe40000004100 */
[--C-:B0-----:R-:W-:Y:S02]  /*2400*/  HADD2.F32 R4, -RZ, R8.reuse.H0_H0 ;  /* 0x20000008ff047230 */ /* 0x101fe40000004100 */
[----:B------:R-:W-:-:S03]  /*2410*/  HADD2.F32 R8, -RZ, R8.H1_H1 ;  /* 0x30000008ff087230 */ /* 0x000fc60000004100 */
[----:B------:R-:W-:Y:S01]  /*2420*/  FFMA R5, R4, R6, R5 ;  /* 0x0000000604057223 */ /* 0x000fe20000000005 */
[--C-:B------:R-:W-:Y:S02]  /*2430*/  HADD2.F32 R4, -RZ, R13.reuse.H0_H0 ;  /* 0x2000000dff047230 */ /* 0x100fe40000004100 */
[----:B------:R-:W-:Y:S01]  /*2440*/  FFMA R7, R8, R12, R7 ;  /* 0x0000000c08077223 */ /* 0x000fe20000000007 */
[----:B------:R-:W-:Y:S02]  /*2450*/  HADD2.F32 R13, -RZ, R13.H1_H1 ;  /* 0x3000000dff0d7230 */ /* 0x000fe40000004100 */
[--C-:B------:R-:W-:Y:S02]  /*2460*/  HADD2.F32 R8, -RZ, R9.reuse.H0_H0 ;  /* 0x20000009ff087230 */ /* 0x100fe40000004100 */
[----:B------:R-:W-:Y:S02]  /*2470*/  HADD2.F32 R12, -RZ, R9.H1_H1 ;  /* 0x30000009ff0c7230 */ /* 0x000fe40000004100 */
[----:B------:R-:W-:-:S02]  /*2480*/  HADD2.F32 R6, -RZ, R14.H0_H0 ;  /* 0x2000000eff067230 */ /* 0x000fc40000004100 */
[----:B------:R-:W-:Y:S02]  /*2490*/  HADD2.F32 R16, -RZ, R10.H0_H0 ;  /* 0x2000000aff107230 */ /* 0x000fe40000004100 */
[----:B------:R-:W-:Y:S01]  /*24a0*/  FFMA R5, R8, R4, R5 ;  /* 0x0000000408057223 */ /* 0x000fe20000000005 */
[----:B------:R-:W-:Y:S02]  /*24b0*/  HADD2.F32 R14, -RZ, R14.H1_H1 ;  /* 0x3000000eff0e7230 */ /* 0x000fe40000004100 */
[----:B------:R-:W-:Y:S01]  /*24c0*/  FFMA R7, R12, R13, R7 ;  /* 0x0000000d0c077223 */ /* 0x000fe20000000007 */
[----:B------:R-:W-:Y:S02]  /*24d0*/  HADD2.F32 R10, -RZ, R10.H1_H1 ;  /* 0x3000000aff0a7230 */ /* 0x000fe40000004100 */
[----:B------:R-:W-:Y:S02]  /*24e0*/  HADD2.F32 R27, -RZ, R15.H0_H0 ;  /* 0x2000000fff1b7230 */ /* 0x000fe40000004100 */
[----:B------:R-:W-:-:S02]  /*24f0*/  HADD2.F32 R9, -RZ, R11.H0_H0 ;  /* 0x2000000bff097230 */ /* 0x000fc40000004100 */
[----:B------:R-:W-:Y:S01]  /*2500*/  FFMA R6, R16, R6, R5 ;  /* 0x0000000610067223 */ /* 0x000fe20000000005 */
[----:B------:R-:W-:Y:S02]  /*2510*/  HADD2.F32 R15, -RZ, R15.H1_H1 ;  /* 0x3000000fff0f7230 */ /* 0x000fe40000004100 */
[----:B------:R-:W-:Y:S01]  /*2520*/  FFMA R10, R10, R14, R7 ;  /* 0x0000000e0a0a7223 */ /* 0x000fe20000000007 */
[----:B------:R-:W-:Y:S02]  /*2530*/  HADD2.F32 R11, -RZ, R11.H1_H1 ;  /* 0x3000000bff0b7230 */ /* 0x000fe40000004100 */
[----:B------:R-:W-:-:S03]  /*2540*/  FFMA R27, R9, R27, R6 ;  /* 0x0000001b091b7223 */ /* 0x000fc60000000006 */
[----:B------:R-:W-:-:S07]  /*2550*/  FFMA R26, R11, R15, R10 ;  /* 0x0000000f0b1a7223 */ /* 0x000fce000000000a */
.L_x_17:
[----:B------:R-:W-:Y:S05]  /*2560*/  BRA.U !UP2, `(.L_x_16) ;  /* 0x000000050a7c7547 */ /* 0x000fea000b800000 */
[----:B------:R-:W-:Y:S02]  /*2570*/  UISETP.NE.AND UP1, UPT, UR20, 0x1, UPT ;  /* 0x000000011400788c */ /* 0x000fe4000bf25270 */
[----:B------:R-:W-:-:S07]  /*2580*/  ULOP3.LUT UP2, URZ, UR12, 0x1, URZ, 0xc0, !UPT ;  /* 0x000000010cff7892 */ /* 0x000fce000f84c0ff */
[----:B------:R-:W-:Y:S05]  /*2590*/  BRA.U !UP1, `(.L_x_18) ;  /* 0x0000000109ec7547 */ /* 0x000fea000b800000 */
[----:B------:R-:W-:-:S05]  /*25a0*/  IMAD.WIDE.U32 R16, R25, 0x10, R30 ;  /* 0x0000001019107825 */ /* 0x000fca00078e001e */
[----:B------:R-:W2:Y:S04]  /*25b0*/  LDG.E.128.CONSTANT R4, desc[UR16][R16.64] ;  /* 0x0000001010047981 */ /* 0x000ea8000c1e9d00 */
[----:B------:R0:W3:Y:S01]  /*25c0*/  LDG.E.128.CONSTANT R8, desc[UR16][R16.64+0x10] ;  /* 0x0000101010087981 */ /* 0x0000e2000c1e9d00 */
[----:B------:R-:W1:Y:S01]  /*25d0*/  S2UR UR14, SR_CgaCtaId ;  /* 0x00000000000e79c3 */ /* 0x000e620000008800 */
[----:B------:R-:W-:Y:S02]  /*25e0*/  UMOV UR7, 0x400 ;  /* 0x0000040000077882 */ /* 0x000fe40000000000 */
[----:B------:R-:W-:-:S04]  /*25f0*/  UIADD3 UR7, UPT, UPT, UR7, 0x20, URZ ;  /* 0x0000002007077890 */ /* 0x000fc8000fffe0ff */
[----:B-1----:R-:W-:-:S06]  /*2600*/  ULEA UR7, UR14, UR7, 0x18 ;  /* 0x000000070e077291 */ /* 0x002fcc000f8ec0ff */
[C---:B------:R-:W-:Y:S02]  /*2610*/  LEA R18, R25.reuse, UR7, 0x4 ;  /* 0x0000000719127c11 */ /* 0x040fe4000f8e20ff */
[----:B------:R-:W-:-:S03]  /*2620*/  IADD3 R25, PT, PT, R25, 0x2, RZ ;  /* 0x0000000219197810 */ /* 0x000fc60007ffe0ff */
[----:B------:R-:W0:Y:S02]  /*2630*/  LDS.128 R12, [R18] ;  /* 0x00000000120c7984 */ /* 0x000e240000000c00 */
[--C-:B0-----:R-:W-:Y:S02]  /*2640*/  HADD2.F32 R17, -RZ, R12.reuse.H1_H1 ;  /* 0x3000000cff117230 */ /* 0x101fe40000004100 */
[----:B------:R-:W-:Y:S02]  /*2650*/  HADD2.F32 R28, -RZ, R12.H0_H0 ;  /* 0x2000000cff1c7230 */ /* 0x000fe40000004100 */
[--C-:B--2---:R-:W-:Y:S02]  /*2660*/  HADD2.F32 R19, -RZ, R4.reuse.H0_H0 ;  /* 0x20000004ff137230 */ /* 0x104fe40000004100 */
[----:B------:R-:W-:Y:S02]  /*2670*/  HADD2.F32 R4, -RZ, R4.H1_H1 ;  /* 0x30000004ff047230 */ /* 0x000fe40000004100 */
[----:B------:R-:W-:-:S02]  /*2680*/  HADD2.F32 R12, -RZ, R5.H0_H0 ;  /* 0x20000005ff0c7230 */ /* 0x000fc40000004100 */
[----:B------:R-:W-:Y:S01]  /*2690*/  FFMA R27, R28, R19, R27 ;  /* 0x000000131c1b7223 */ /* 0x000fe2000000001b */
[----:B------:R-:W-:Y:S02]  /*26a0*/  HADD2.F32 R5, -RZ, R5.H1_H1 ;  /* 0x30000005ff057230 */ /* 0x000fe40000004100 */
[----:B------:R-:W-:Y:S01]  /*26b0*/  FFMA R26, R17, R4, R26 ;  /* 0x00000004111a7223 */ /* 0x000fe2000000001a */
[--C-:B------:R-:W-:Y:S02]  /*26c0*/  HADD2.F32 R4, -RZ, R13.reuse.H0_H0 ;  /* 0x2000000dff047230 */ /* 0x100fe40000004100 */
[----:B------:R-:W-:Y:S02]  /*26d0*/  HADD2.F32 R17, -RZ, R14.H0_H0 ;  /* 0x2000000eff117230 */ /* 0x000fe40000004100 */
[----:B------:R-:W-:Y:S02]  /*26e0*/  HADD2.F32 R13, -RZ, R13.H1_H1 ;  /* 0x3000000dff0d7230 */ /* 0x000fe40000004100 */
[----:B------:R-:W-:Y:S01]  /*26f0*/  FFMA R4, R4, R12, R27 ;  /* 0x0000000c04047223 */ /* 0x000fe2000000001b */
[----:B------:R-:W-:-:S02]  /*2700*/  HADD2.F32 R12, -RZ, R6.H0_H0 ;  /* 0x20000006ff0c7230 */ /* 0x000fc40000004100 */
[----:B------:R-:W-:Y:S02]  /*2710*/  HADD2.F32 R6, -RZ, R6.H1_H1 ;  /* 0x30000006ff067230 */ /* 0x000fe40000004100 */
[----:B------:R-:W-:Y:S01]  /*2720*/  FFMA R26, R13, R5, R26 ;  /* 0x000000050d1a7223 */ /* 0x000fe2000000001a */
[----:B------:R-:W-:Y:S02]  /*2730*/  HADD2.F32 R5, -RZ, R14.H1_H1 ;  /* 0x3000000eff057230 */ /* 0x000fe40000004100 */
[----:B------:R-:W-:Y:S01]  /*2740*/  FFMA R4, R17, R12, R4 ;  /* 0x0000000c11047223 */ /* 0x000fe20000000004 */
[--C-:B------:R-:W-:Y:S01]  /*2750*/  HADD2.F32 R12, -RZ, R7.reuse.H0_H0 ;  /* 0x20000007ff0c7230 */ /* 0x100fe20000004100 */
[----:B------:R-:W0:Y:S01]  /*2760*/  LDS.128 R16, [R18+0x10] ;  /* 0x0000100012107984 */ /* 0x000e220000000c00 */
[----:B------:R-:W-:Y:S02]  /*2770*/  HADD2.F32 R7, -RZ, R7.H1_H1 ;  /* 0x30000007ff077230 */ /* 0x000fe40000004100 */
[----:B------:R-:W-:Y:S01]  /*2780*/  FFMA R5, R5, R6, R26 ;  /* 0x0000000605057223 */ /* 0x000fe2000000001a */
[----:B------:R-:W-:-:S02]  /*2790*/  HADD2.F32 R6, -RZ, R15.H1_H1 ;  /* 0x3000000fff067230 */ /* 0x000fc40000004100 */
[----:B------:R-:W-:Y:S02]  /*27a0*/  HADD2.F32 R13, -RZ, R15.H0_H0 ;  /* 0x2000000fff0d7230 */ /* 0x000fe40000004100 */
[--C-:B---3--:R-:W-:Y:S02]  /*27b0*/  HADD2.F32 R27, -RZ, R11.reuse.H0_H0 ;  /* 0x2000000bff1b7230 */ /* 0x108fe40000004100 */
[----:B------:R-:W-:Y:S01]  /*27c0*/  FFMA R7, R6, R7, R5 ;  /* 0x0000000706077223 */ /* 0x000fe20000000005 */
[--C-:B------:R-:W-:Y:S02]  /*27d0*/  HADD2.F32 R6, -RZ, R8.reuse.H0_H0 ;  /* 0x20000008ff067230 */ /* 0x100fe40000004100 */
[----:B------:R-:W-:Y:S01]  /*27e0*/  FFMA R4, R13, R12, R4 ;  /* 0x0000000c0d047223 */ /* 0x000fe20000000004 */
[----:B------:R-:W-:Y:S02]  /*27f0*/  HADD2.F32 R8, -RZ, R8.H1_H1 ;  /* 0x30000008ff087230 */ /* 0x000fe40000004100 */
[----:B------:R-:W-:-:S02]  /*2800*/  HADD2.F32 R11, -RZ, R11.H1_H1 ;  /* 0x3000000bff0b7230 */ /* 0x000fc40000004100 */
[--C-:B0-----:R-:W-:Y:S02]  /*2810*/  HADD2.F32 R5, -RZ, R16.reuse.H0_H0 ;  /* 0x20000010ff057230 */ /* 0x101fe40000004100 */
[----:B------:R-:W-:Y:S02]  /*2820*/  HADD2.F32 R16, -RZ, R16.H1_H1 ;  /* 0x30000010ff107230 */ /* 0x000fe40000004100 */
[----:B------:R-:W-:Y:S02]  /*2830*/  HADD2.F32 R12, -RZ, R17.H1_H1 ;  /* 0x30000011ff0c7230 */ /* 0x000fe40000004100 */
[----:B------:R-:W-:Y:S01]  /*2840*/  FFMA R5, R5, R6, R4 ;  /* 0x0000000605057223 */ /* 0x000fe20000000004 */
[--C-:B------:R-:W-:Y:S02]  /*2850*/  HADD2.F32 R4, -RZ, R9.reuse.H0_H0 ;  /* 0x20000009ff047230 */ /* 0x100fe40000004100 */
[----:B------:R-:W-:Y:S01]  /*2860*/  FFMA R7, R16, R8, R7 ;  /* 0x0000000810077223 */ /* 0x000fe20000000007 */
[----:B------:R-:W-:-:S02]  /*2870*/  HADD2.F32 R9, -RZ, R9.H1_H1 ;  /* 0x30000009ff097230 */ /* 0x000fc40000004100 */
[----:B------:R-:W-:Y:S02]  /*2880*/  HADD2.F32 R8, -RZ, R17.H0_H0 ;  /* 0x20000011ff087230 */ /* 0x000fe40000004100 */
[----:B------:R-:W-:Y:S02]  /*2890*/  HADD2.F32 R6, -RZ, R10.H0_H0 ;  /* 0x2000000aff067230 */ /* 0x000fe40000004100 */
[----:B------:R-:W-:Y:S01]  /*28a0*/  FFMA R7, R12, R9, R7 ;  /* 0x000000090c077223 */ /* 0x000fe20000000007 */
[----:B------:R-:W-:Y:S02]  /*28b0*/  HADD2.F32 R14, -RZ, R18.H0_H0 ;  /* 0x20000012ff0e7230 */ /* 0x000fe40000004100 */
[----:B------:R-:W-:Y:S01]  /*28c0*/  FFMA R5, R8, R4, R5 ;  /* 0x0000000408057223 */ /* 0x000fe20000000005 */
[----:B------:R-:W-:Y:S02]  /*28d0*/  HADD2.F32 R10, -RZ, R10.H1_H1 ;  /* 0x3000000aff0a7230 */ /* 0x000fe40000004100 */
[----:B------:R-:W-:-:S02]  /*28e0*/  HADD2.F32 R18, -RZ, R18.H1_H1 ;  /* 0x30000012ff127230 */ /* 0x000fc40000004100 */
[----:B------:R-:W-:Y:S01]  /*28f0*/  FFMA R6, R14, R6, R5 ;  /* 0x000000060e067223 */ /* 0x000fe20000000005 */
[--C-:B------:R-:W-:Y:S02]  /*2900*/  HADD2.F32 R9, -RZ, R19.reuse.H0_H0 ;  /* 0x20000013ff097230 */ /* 0x100fe40000004100 */
[----:B------:R-:W-:Y:S02]  /*2910*/  HADD2.F32 R19, -RZ, R19.H1_H1 ;  /* 0x30000013ff137230 */ /* 0x000fe40000004100 */
[----:B------:R-:W-:Y:S01]  /*2920*/  FFMA R10, R18, R10, R7 ;  /* 0x0000000a120a7223 */ /* 0x000fe20000000007 */
[----:B------:R-:W-:-:S03]  /*2930*/  FFMA R27, R9, R27, R6 ;  /* 0x0000001b091b7223 */ /* 0x000fc60000000006 */
[----:B------:R-:W-:-:S07]  /*2940*/  FFMA R26, R19, R11, R10 ;  /* 0x0000000b131a7223 */ /* 0x000fce000000000a */
.L_x_18:
[----:B------:R-:W-:Y:S05]  /*2950*/  BRA.U !UP2, `(.L_x_16) ;  /* 0x000000010a807547 */ /* 0x000fea000b800000 */
[----:B------:R-:W-:-:S06]  /*2960*/  IMAD.WIDE.U32 R6, R25, 0x10, R30 ;  /* 0x0000001019067825 */ /* 0x000fcc00078e001e */
[----:B------:R-:W2:Y:S01]  /*2970*/  LDG.E.128.CONSTANT R4, desc[UR16][R6.64] ;  /* 0x0000001006047981 */ /* 0x000ea2000c1e9d00 */
[----:B------:R-:W0:Y:S01]  /*2980*/  S2UR UR14, SR_CgaCtaId ;  /* 0x00000000000e79c3 */ /* 0x000e220000008800 */
[----:B------:R-:W-:Y:S02]  /*2990*/  UMOV UR7, 0x400 ;  /* 0x0000040000077882 */ /* 0x000fe40000000000 */
[----:B------:R-:W-:-:S04]  /*29a0*/  UIADD3 UR7, UPT, UPT, UR7, 0x20, URZ ;  /* 0x0000002007077890 */ /* 0x000fc8000fffe0ff */
[----:B0-----:R-:W-:-:S06]  /*29b0*/  ULEA UR7, UR14, UR7, 0x18 ;  /* 0x000000070e077291 */ /* 0x001fcc000f8ec0ff */
[----:B------:R-:W-:-:S06]  /*29c0*/  LEA R9, R25, UR7, 0x4 ;  /* 0x0000000719097c11 */ /* 0x000fcc000f8e20ff */
[----:B------:R-:W0:Y:S02]  /*29d0*/  LDS.128 R8, [R9] ;  /* 0x0000000009087984 */ /* 0x000e240000000c00 */
[--C-:B0-----:R-:W-:Y:S02]  /*29e0*/  HADD2.F32 R12, -RZ, R8.reuse.H0_H0 ;  /* 0x20000008ff0c7230 */ /* 0x101fe40000004100 */
[----:B------:R-:W-:Y:S02]  /*29f0*/  HADD2.F32 R15, -RZ, R8.H1_H1 ;  /* 0x30000008ff0f7230 */ /* 0x000fe40000004100 */
[--C-:B------:R-:W-:Y:S02]  /*2a00*/  HADD2.F32 R8, -RZ, R10.reuse.H0_H0 ;  /* 0x2000000aff087230 */ /* 0x100fe40000004100 */
[----:B------:R-:W-:Y:S02]  /*2a10*/  HADD2.F32 R10, -RZ, R10.H1_H1 ;  /* 0x3000000aff0a7230 */ /* 0x000fe40000004100 */
[----:B--2---:R-:W-:-:S02]  /*2a20*/  HADD2.F32 R14, -RZ, R4.H0_H0 ;  /* 0x20000004ff0e7230 */ /* 0x004fc40000004100 */
[----:B------:R-:W-:Y:S02]  /*2a30*/  HADD2.F32 R13, -RZ, R4.H1_H1 ;  /* 0x30000004ff0d7230 */ /* 0x000fe40000004100 */
[----:B------:R-:W-:Y:S02]  /*2a40*/  HADD2.F32 R4, -RZ, R5.H0_H0 ;  /* 0x20000005ff047230 */ /* 0x000fe40000004100 */
[----:B------:R-:W-:Y:S01]  /*2a50*/  FFMA R17, R12, R14, R27 ;  /* 0x0000000e0c117223 */ /* 0x000fe2000000001b */
[--C-:B------:R-:W-:Y:S02]  /*2a60*/  HADD2.F32 R12, -RZ, R9.reuse.H0_H0 ;  /* 0x20000009ff0c7230 */ /* 0x100fe40000004100 */
[----:B------:R-:W-:Y:S01]  /*2a70*/  FFMA R13, R15, R13, R26 ;  /* 0x0000000d0f0d7223 */ /* 0x000fe2000000001a */
[----:B------:R-:W-:Y:S02]  /*2a80*/  HADD2.F32 R14, -RZ, R9.H1_H1 ;  /* 0x30000009ff0e7230 */ /* 0x000fe40000004100 */
[----:B------:R-:W-:-:S02]  /*2a90*/  HADD2.F32 R5, -RZ, R5.H1_H1 ;  /* 0x30000005ff057230 */ /* 0x000fc40000004100 */
[----:B------:R-:W-:Y:S01]  /*2aa0*/  FFMA R17, R12, R4, R17 ;  /* 0x000000040c117223 */ /* 0x000fe20000000011 */
[--C-:B------:R-:W-:Y:S02]  /*2ab0*/  HADD2.F32 R4, -RZ, R6.reuse.H0_H0 ;  /* 0x20000006ff047230 */ /* 0x100fe40000004100 */
[----:B------:R-:W-:Y:S02]  /*2ac0*/  HADD2.F32 R6, -RZ, R6.H1_H1 ;  /* 0x30000006ff067230 */ /* 0x000fe40000004100 */
[----:B------:R-:W-:Y:S01]  /*2ad0*/  FFMA R5, R14, R5, R13 ;  /* 0x000000050e057223 */ /* 0x000fe2000000000d */
[----:B------:R-:W-:Y:S02]  /*2ae0*/  HADD2.F32 R27, -RZ, R11.H0_H0 ;  /* 0x2000000bff1b7230 */ /* 0x000fe40000004100 */
[----:B------:R-:W-:Y:S01]  /*2af0*/  FFMA R4, R8, R4, R17 ;  /* 0x0000000408047223 */ /* 0x000fe20000000011 */
[----:B------:R-:W-:Y:S02]  /*2b00*/  HADD2.F32 R9, -RZ, R7.H0_H0 ;  /* 0x20000007ff097230 */ /* 0x000fe40000004100 */
[----:B------:R-:W-:Y:S01]  /*2b10*/  FFMA R6, R10, R6, R5 ;  /* 0x000000060a067223 */ /* 0x000fe20000000005 */
[----:B------:R-:W-:-:S02]  /*2b20*/  HADD2.F32 R11, -RZ, R11.H1_H1 ;  /* 0x3000000bff0b7230 */ /* 0x000fc40000004100 */
[----:B------:R-:W-:Y:S02]  /*2b30*/  HADD2.F32 R7, -RZ, R7.H1_H1 ;  /* 0x30000007ff077230 */ /* 0x000fe40000004100 */
[----:B------:R-:W-:-:S03]  /*2b40*/  FFMA R27, R27, R9, R4 ;  /* 0x000000091b1b7223 */ /* 0x000fc60000000004 */
[----:B------:R-:W-:-:S07]  /*2b50*/  FFMA R26, R11, R7, R6 ;  /* 0x000000070b1a7223 */ /* 0x000fce0000000006 */
.L_x_16:
[----:B------:R-:W-:-:S07]  /*2b60*/  FADD R26, R27, R26 ;  /* 0x0000001a1b1a7221 */ /* 0x000fce0000000000 */
.L_x_13:
[----:B------:R-:W0:Y:S01]  /*2b70*/  LDCU UR7, c[0x0][0x3c0] ;  /* 0x00007800ff0777ac */ /* 0x000e220008000800 */
[C---:B------:R-:W-:Y:S02]  /*2b80*/  LEA R4, R23.reuse, UR13, 0x2 ;  /* 0x0000000d17047c11 */ /* 0x040fe4000f8e10ff */
[----:B------:R-:W-:-:S04]  /*2b90*/  IADD3 R23, PT, PT, R23, 0x80, RZ ;  /* 0x0000008017177810 */ /* 0x000fc80007ffe0ff */
[----:B------:R-:W-:Y:S01]  /*2ba0*/  ISETP.GE.AND P0, PT, R23, UR8, PT ;  /* 0x0000000817007c0c */ /* 0x000fe2000bf06270 */
[----:B0-----:R-:W-:-:S05]  /*2bb0*/  FMUL R5, R26, UR7 ;  /* 0x000000071a057c20 */ /* 0x001fca0008400000 */
[----:B------:R0:W-:Y:S01]  /*2bc0*/  STS [R4], R5 ;  /* 0x0000000504007388 */ /* 0x0001e20000000800 */
[----:B------:R-:W-:-:S06]  /*2bd0*/  FMNMX R24, R5, R24, !PT ;  /* 0x0000001805187209 */ /* 0x000fcc0007800000 */
[----:B------:R-:W-:Y:S05]  /*2be0*/  @!P0 BRA `(.L_x_19) ;  /* 0xffffffe000a88947 */ /* 0x000fea000383ffff */
.L_x_12:
[----:B------:R-:W-:Y:S05]  /*2bf0*/  BSYNC.RECONVERGENT B0 ;  /* 0x0000000000007941 */ /* 0x000fea0003800200 */
.L_x_11:
[----:B0-----:R-:W0:Y:S01]  /*2c00*/  SHFL.BFLY PT, R5, R24, 0x10, 0x1f ;  /* 0x0e001f0018057f89 */ /* 0x001e2200000e0000 */
[----:B------:R-:W1:Y:S08]  /*2c10*/  S2UR UR14, SR_CgaCtaId ;  /* 0x00000000000e79c3 */ /* 0x000e700000008800 */
[----:B------:R-:W-:Y:S01]  /*2c20*/  BAR.SYNC.DEFER_BLOCKING 0x0 ;  /* 0x0000000000007b1d */ /* 0x000fe20000010000 */
[C---:B------:R-:W-:Y:S01]  /*2c30*/  ISETP.NE.AND P0, PT, R0.reuse, RZ, PT ;  /* 0x000000ff0000720c */ /* 0x040fe20003f05270 */
[----:B------:R-:W-:Y:S01]  /*2c40*/  UIADD3 UR20, UPT, UPT, UR15, -UR6, URZ ;  /* 0x800000060f147290 */ /* 0x000fe2000fffe0ff */
[----:B------:R-:W-:-:S03]  /*2c50*/  LOP3.LUT P1, RZ, R0, 0x1f, RZ, 0xc0, !PT ;  /* 0x0000001f00ff7812 */ /* 0x000fc6000782c0ff */
[----:B------:R-:W-:Y:S01]  /*2c60*/  UMOV UR7, 0x400 ;  /* 0x0000040000077882 */ /* 0x000fe20000000000 */
[----:B------:R-:W-:Y:S07]  /*2c70*/  BSSY.RECONVERGENT B0, `(.L_x_20) ;  /* 0x0000035000007945 */ /* 0x000fee0003800200 */
[----:B------:R-:W2:Y:S01]  /*2c80*/  @!P0 S2R R10, SR_CgaCtaId ;  /* 0x00000000000a8919 */ /* 0x000ea20000008800 */
[----:B0-----:R-:W-:Y:S01]  /*2c90*/  FMNMX R5, R5, R24, !PT ;  /* 0x0000001805057209 */ /* 0x001fe20007800000 */
[----:B-1----:R-:W-:-:S04]  /*2ca0*/  ULEA UR7, UR14, UR7, 0x18 ;  /* 0x000000070e077291 */ /* 0x002fc8000f8ec0ff */
[----:B------:R-:W0:Y:S02]  /*2cb0*/  SHFL.BFLY PT, R4, R5, 0x8, 0x1f ;  /* 0x0d001f0005047f89 */ /* 0x000e2400000e0000 */
[----:B0-----:R-:W-:Y:S02]  /*2cc0*/  FMNMX R4, R5, R4, !PT ;  /* 0x0000000405047209 */ /* 0x001fe40007800000 */
[----:B------:R-:W-:-:S03]  /*2cd0*/  @!P0 MOV R5, 0x400 ;  /* 0x0000040000058802 */ /* 0x000fc60000000f00 */
[----:B------:R-:W0:Y:S01]  /*2ce0*/  SHFL.BFLY PT, R7, R4, 0x4, 0x1f ;  /* 0x0c801f0004077f89 */ /* 0x000e2200000e0000 */
[----:B--2---:R-:W-:Y:S02]  /*2cf0*/  @!P0 LEA R11, R10, R5, 0x18 ;  /* 0x000000050a0b8211 */ /* 0x004fe400078ec0ff */
[----:B0-----:R-:W-:Y:S02]  /*2d00*/  FMNMX R7, R4, R7, !PT ;  /* 0x0000000704077209 */ /* 0x001fe40007800000 */
[----:B------:R-:W-:-:S03]  /*2d10*/  @!P1 SHF.R.U32.HI R4, RZ, 0x3, R0 ;  /* 0x00000003ff049819 */ /* 0x000fc60000011600 */
[----:B------:R-:W0:Y:S01]  /*2d20*/  SHFL.BFLY PT, R6, R7, 0x2, 0x1f ;  /* 0x0c401f0007067f89 */ /* 0x000e2200000e0000 */
[----:B------:R-:W-:Y:S02]  /*2d30*/  @!P1 LOP3.LUT R8, R4, 0x7c, RZ, 0xc0, !PT ;  /* 0x0000007c04089812 */ /* 0x000fe400078ec0ff */
[----:B0-----:R-:W-:-:S05]  /*2d40*/  FMNMX R6, R7, R6, !PT ;  /* 0x0000000607067209 */ /* 0x001fca0007800000 */
[----:B------:R-:W0:Y:S02]  /*2d50*/  SHFL.BFLY PT, R9, R6, 0x1, 0x1f ;  /* 0x0c201f0006097f89 */ /* 0x000e2400000e0000 */
[----:B0-----:R-:W-:-:S05]  /*2d60*/  FMNMX R9, R6, R9, !PT ;  /* 0x0000000906097209 */ /* 0x001fca0007800000 */
[----:B------:R-:W-:Y:S01]  /*2d70*/  @!P1 STS [R8+UR7], R9 ;  /* 0x0000000908009988 */ /* 0x000fe20008000807 */
[----:B------:R-:W-:Y:S01]  /*2d80*/  BAR.SYNC.DEFER_BLOCKING 0x0 ;  /* 0x0000000000007b1d */ /* 0x000fe20000010000 */
[----:B------:R-:W-:-:S05]  /*2d90*/  ISETP.LT.AND P1, PT, R0, UR20, PT ;  /* 0x0000001400007c0c */ /* 0x000fca000bf21270 */
[----:B------:R-:W0:Y:S02]  /*2da0*/  @!P0 LDS.128 R4, [R11] ;  /* 0x000000000b048984 */ /* 0x000e240000000c00 */
[----:B0-----:R-:W-:-:S04]  /*2db0*/  @!P0 FMNMX R6, R6, R7, !PT ;  /* 0x0000000706068209 */ /* 0x001fc80007800000 */
[----:B------:R-:W-:Y:S01]  /*2dc0*/  @!P0 FMNMX3 R4, R4, R5, R6, !PT ;  /* 0x0000000504048276 */ /* 0x000fe20007800006 */
[----:B------:R-:W-:-:S04]  /*2dd0*/  HFMA2 R5, -RZ, RZ, 0, 0 ;  /* 0x00000000ff057431 */ /* 0x000fc800000001ff */
[----:B------:R-:W-:Y:S01]  /*2de0*/  @!P0 STS [R11], R4 ;  /* 0x000000040b008388 */ /* 0x000fe20000000800 */
[----:B------:R-:W-:Y:S06]  /*2df0*/  BAR.SYNC.DEFER_BLOCKING 0x0 ;  /* 0x0000000000007b1d */ /* 0x000fec0000010000 */
[----:B------:R-:W0:Y:S02]  /*2e00*/  LDS R6, [UR7] ;  /* 0x00000007ff067984 */ /* 0x000e240008000800 */
[----:B0-----:R-:W-:Y:S01]  /*2e10*/  FMNMX R21, R6, R21, !PT ;  /* 0x0000001506157209 */ /* 0x001fe20007800000 */
[----:B------:R-:W-:Y:S06]  /*2e20*/  @!P1 BRA `(.L_x_21) ;  /* 0x0000000000649947 */ /* 0x000fec0003800000 */
[----:B------:R-:W-:Y:S02]  /*2e30*/  MOV R5, RZ ;  /* 0x000000ff00057202 */ /* 0x000fe40000000f00 */
[----:B------:R-:W-:-:S07]  /*2e40*/  MOV R4, R0 ;  /* 0x0000000000047202 */ /* 0x000fce0000000f00 */
.L_x_24:
[----:B------:R-:W-:Y:S01]  /*2e50*/  LEA R9, R4, UR13, 0x2 ;  /* 0x0000000d04097c11 */ /* 0x000fe2000f8e10ff */
[----:B------:R-:W-:Y:S04]  /*2e60*/  BSSY.RECONVERGENT B1, `(.L_x_22) ;  /* 0x0000010000017945 */ /* 0x000fe80003800200 */
[----:B------:R-:W0:Y:S02]  /*2e70*/  LDS R6, [R9] ;  /* 0x0000000009067984 */ /* 0x000e240000000800 */
[----:B0-----:R-:W-:Y:S01]  /*2e80*/  FADD R8, -R21, R6 ;  /* 0x0000000615087221 */ /* 0x001fe20000000100 */
[----:B------:R-:W-:-:S04]  /*2e90*/  MOV R6, RZ ;  /* 0x000000ff00067202 */ /* 0x000fc80000000f00 */
[----:B------:R-:W-:-:S13]  /*2ea0*/  FSETP.GT.AND P1, PT, R8, -20, PT ;  /* 0xc1a000000800780b */ /* 0x000fda0003f24000 */
[----:B------:R-:W-:Y:S05]  /*2eb0*/  @!P1 BRA `(.L_x_23) ;  /* 0x0000000000289947 */ /* 0x000fea0003800000 */
[----:B------:R-:W-:Y:S01]  /*2ec0*/  HFMA2 R6, -RZ, RZ, 0.96630859375, -0.0022525787353515625 ;  /* 0x3bbb989dff067431 */ /* 0x000fe200000001ff */
[----:B------:R-:W-:-:S04]  /*2ed0*/  MOV R7, 0x437c0000 ;  /* 0x437c000000077802 */ /* 0x000fc80000000f00 */
[----:B------:R-:W-:-:S04]  /*2ee0*/  FFMA.SAT R6, R8, R6, 0.5 ;  /* 0x3f00000008067423 */ /* 0x000fc80000002006 */
[----:B------:R-:W-:-:S04]  /*2ef0*/  FFMA.RM R6, R6, R7, 12582913 ;  /* 0x4b40000106067423 */ /* 0x000fc80000004007 */
[C---:B------:R-:W-:Y:S01]  /*2f00*/  FADD R7, R6.reuse, -12583039 ;  /* 0xcb40007f06077421 */ /* 0x040fe20000000000 */
[----:B------:R-:W-:-:S03]  /*2f10*/  SHF.L.U32 R6, R6, 0x17, RZ ;  /* 0x0000001706067819 */ /* 0x000fc600000006ff */
[----:B------:R-:W-:-:S04]  /*2f20*/  FFMA R7, R8, 1.4426950216293334961, -R7 ;  /* 0x3fb8aa3b08077823 */ /* 0x000fc80000000807 */
[----:B------:R-:W-:-:S06]  /*2f30*/  FFMA R7, R8, 1.925963033500011079e-08, R7 ;  /* 0x32a5706008077823 */ /* 0x000fcc0000000007 */
[----:B------:R-:W0:Y:S02]  /*2f40*/  MUFU.EX2 R7, R7 ;  /* 0x0000000700077308 */ /* 0x000e240000000800 */
[----:B0-----:R-:W-:-:S07]  /*2f50*/  FMUL R6, R6, R7 ;  /* 0x0000000706067220 */ /* 0x001fce0000400000 */
.L_x_23:
[----:B------:R-:W-:Y:S05]  /*2f60*/  BSYNC.RECONVERGENT B1 ;  /* 0x0000000000017941 */ /* 0x000fea0003800200 */
.L_x_22:
[----:B------:R0:W-:Y:S01]  /*2f70*/  STS [R9], R6 ;  /* 0x0000000609007388 */ /* 0x0001e20000000800 */
[----:B------:R-:W-:Y:S01]  /*2f80*/  IADD3 R4, PT, PT, R4, 0x80, RZ ;  /* 0x0000008004047810 */ /* 0x000fe20007ffe0ff */
[----:B------:R-:W-:-:S03]  /*2f90*/  FADD R5, R6, R5 ;  /* 0x0000000506057221 */ /* 0x000fc60000000000 */
[----:B------:R-:W-:-:S13]  /*2fa0*/  ISETP.GE.AND P1, PT, R4, UR8, PT ;  /* 0x0000000804007c0c */ /* 0x000fda000bf26270 */
[----:B0-----:R-:W-:Y:S05]  /*2fb0*/  @!P1 BRA `(.L_x_24) ;  /* 0xfffffffc00a49947 */ /* 0x001fea000383ffff */
.L_x_21:
[----:B------:R-:W-:Y:S05]  /*2fc0*/  BSYNC.RECONVERGENT B0 ;  /* 0x0000000000007941 */ /* 0x000fea0003800200 */
.L_x_20:
[----:B------:R-:W0:Y:S01]  /*2fd0*/  SHFL.BFLY PT, R4, R5, 0x10, 0x1f ;  /* 0x0e001f0005047f89 */ /* 0x000e2200000e0000 */
[----:B------:R-:W-:Y:S01]  /*2fe0*/  BAR.SYNC.DEFER_BLOCKING 0x0 ;  /* 0x0000000000007b1d */ /* 0x000fe20000010000 */
[----:B------:R-:W-:Y:S02]  /*2ff0*/  LOP3.LUT P1, RZ, R0, 0x1f, RZ, 0xc0, !PT ;  /* 0x0000001f00ff7812 */ /* 0x000fe4000782c0ff */
[----:B------:R-:W-:Y:S02]  /*3000*/  MOV R12, 0x400 ;  /* 0x00000400000c7802 */ /* 0x000fe40000000f00 */
[----:B------:R-:W-:Y:S01]  /*3010*/  MOV R15, 0x437c0000 ;  /* 0x437c0000000f7802 */ /* 0x000fe20000000f00 */
[----:B------:R-:W1:Y:S01]  /*3020*/  LDCU UR7, c[0x0][0x3b0] ;  /* 0x00007600ff0777ac */ /* 0x000e620008000800 */
[----:B------:R-:W-:Y:S01]  /*3030*/  BSSY.RECONVERGENT B0, `(.L_x_25) ;  /* 0x000027d000007945 */ /* 0x000fe20003800200 */
[----:B------:R-:W2:Y:S01]  /*3040*/  S2R R13, SR_CgaCtaId ;  /* 0x00000000000d7919 */ /* 0x000ea20000008800 */
[----:B0-----:R-:W-:-:S05]  /*3050*/  FADD R4, R4, R5 ;  /* 0x0000000504047221 */ /* 0x001fca0000000000 */
[----:B------:R-:W-:Y:S01]  /*3060*/  @!P1 SHF.R.U32.HI R5, RZ, 0x3, R0 ;  /* 0x00000003ff059819 */ /* 0x000fe20000011600 */
[----:B------:R-:W0:Y:S03]  /*3070*/  SHFL.BFLY PT, R7, R4, 0x8, 0x1f ;  /* 0x0d001f0004077f89 */ /* 0x000e2600000e0000 */
[----:B------:R-:W-:Y:S01]  /*3080*/  @!P1 LOP3.LUT R5, R5, 0x7c, RZ, 0xc0, !PT ;  /* 0x0000007c05059812 */ /* 0x000fe200078ec0ff */
[----:B0-----:R-:W-:Y:S01]  /*3090*/  FADD R7, R4, R7 ;  /* 0x0000000704077221 */ /* 0x001fe20000000000 */
[----:B------:R-:W-:-:S04]  /*30a0*/  @!P1 IADD3 R4, PT, PT, R12, 0x10, RZ ;  /* 0x000000100c049810 */ /* 0x000fc80007ffe0ff */
[----:B------:R-:W0:Y:S01]  /*30b0*/  SHFL.BFLY PT, R6, R7, 0x4, 0x1f ;  /* 0x0c801f0007067f89 */ /* 0x000e2200000e0000 */
[C---:B--2---:R-:W-:Y:S02]  /*30c0*/  @!P1 LEA R4, R13.reuse, R4, 0x18 ;  /* 0x000000040d049211 */ /* 0x044fe400078ec0ff */
[----:B------:R-:W-:Y:S02]  /*30d0*/  LEA R13, R13, R12, 0x18 ;  /* 0x0000000c0d0d7211 */ /* 0x000fe400078ec0ff */
[----:B------:R-:W-:Y:S01]  /*30e0*/  @!P1 IADD3 R10, PT, PT, R5, R4, RZ ;  /* 0x00000004050a9210 */ /* 0x000fe20007ffe0ff */
[----:B0-----:R-:W-:-:S05]  /*30f0*/  FADD R6, R7, R6 ;  /* 0x0000000607067221 */ /* 0x001fca0000000000 */
[----:B------:R-:W0:Y:S02]  /*3100*/  SHFL.BFLY PT, R9, R6, 0x2, 0x1f ;  /* 0x0c401f0006097f89 */ /* 0x000e2400000e0000 */
[----:B0-----:R-:W-:-:S05]  /*3110*/  FADD R9, R6, R9 ;  /* 0x0000000906097221 */ /* 0x001fca0000000000 */
[----:B------:R-:W0:Y:S02]  /*3120*/  SHFL.BFLY PT, R8, R9, 0x1, 0x1f ;  /* 0x0c201f0009087f89 */ /* 0x000e2400000e0000 */
[----:B0-----:R-:W-:Y:S01]  /*3130*/  FADD R11, R9, R8 ;  /* 0x00000008090b7221 */ /* 0x001fe20000000000 */
[----:B------:R-:W-:Y:S02]  /*3140*/  HFMA2 R9, -RZ, RZ, 0.96630859375, -0.0022525787353515625 ;  /* 0x3bbb989dff097431 */ /* 0x000fe400000001ff */
[----:B------:R-:W-:Y:S02]  /*3150*/  FADD R8, -R21, R2 ;  /* 0x0000000215087221 */ /* 0x000fe40000000100 */
[----:B------:R-:W-:Y:S01]  /*3160*/  @!P1 STS [R10], R11 ;  /* 0x0000000b0a009388 */ /* 0x000fe20000000800 */
[----:B------:R-:W-:Y:S01]  /*3170*/  BAR.SYNC.DEFER_BLOCKING 0x0 ;  /* 0x0000000000007b1d */ /* 0x000fe20000010000 */
[----:B-1----:R-:W-:Y:S01]  /*3180*/  ISETP.GE.AND P1, PT, R0, UR7, PT ;  /* 0x0000000700007c0c */ /* 0x002fe2000bf26270 */
[----:B------:R-:W-:-:S04]  /*3190*/  FFMA.SAT R2, R8, R9, 0.5 ;  /* 0x3f00000008027423 */ /* 0x000fc80000002009 */
[----:B------:R-:W0:Y:S02]  /*31a0*/  @!P0 LDS.128 R4, [R13+0x10] ;  /* 0x000010000d048984 */ /* 0x000e240000000c00 */
[----:B0-----:R-:W-:Y:S01]  /*31b0*/  @!P0 FADD R5, R4, R5 ;  /* 0x0000000504058221 */ /* 0x001fe20000000000 */
[----:B------:R-:W-:-:S03]  /*31c0*/  FFMA.RM R4, R2, R15, 12582913 ;  /* 0x4b40000102047423 */ /* 0x000fc6000000400f */
[----:B------:R-:W-:Y:S01]  /*31d0*/  @!P0 FADD R6, R5, R6 ;  /* 0x0000000605068221 */ /* 0x000fe20000000000 */
[----:B------:R-:W-:-:S03]  /*31e0*/  FADD R5, R4, -12583039 ;  /* 0xcb40007f04057421 */ /* 0x000fc60000000000 */
[----:B------:R-:W-:Y:S01]  /*31f0*/  @!P0 FADD R6, R6, R7 ;  /* 0x0000000706068221 */ /* 0x000fe20000000000 */
[----:B------:R-:W-:-:S04]  /*3200*/  FFMA R5, R8, 1.4426950216293334961, -R5 ;  /* 0x3fb8aa3b08057823 */ /* 0x000fc80000000805 */
[----:B------:R0:W-:Y:S01]  /*3210*/  @!P0 STS [R13+0x10], R6 ;  /* 0x000010060d008388 */ /* 0x0001e20000000800 */
[----:B------:R-:W-:Y:S01]  /*3220*/  FFMA R8, R8, 1.925963033500011079e-08, R5 ;  /* 0x32a5706008087823 */ /* 0x000fe20000000005 */
[----:B------:R-:W-:Y:S01]  /*3230*/  SHF.L.U32 R5, R4, 0x17, RZ ;  /* 0x0000001704057819 */ /* 0x000fe200000006ff */
[----:B------:R-:W-:Y:S06]  /*3240*/  BAR.SYNC.DEFER_BLOCKING 0x0 ;  /* 0x0000000000007b1d */ /* 0x000fec0000010000 */
[----:B------:R-:W1:Y:S02]  /*3250*/  MUFU.EX2 R8, R8 ;  /* 0x0000000800087308 */ /* 0x000e640000000800 */
[----:B-1----:R-:W-:Y:S01]  /*3260*/  FMUL R5, R5, R8 ;  /* 0x0000000805057220 */ /* 0x002fe20000400000 */
[----:B------:R0:W1:Y:S03]  /*3270*/  LDS R2, [R13+0x10] ;  /* 0x000010000d027984 */ /* 0x0000660000000800 */
[----:B------:R-:W-:Y:S01]  /*3280*/  FMUL R22, R5, R22 ;  /* 0x0000001605167220 */ /* 0x000fe20000400000 */
[----:B------:R-:W-:Y:S06]  /*3290*/  @P1 BRA `(.L_x_26) ;  /* 0x0000002400581947 */ /* 0x000fec0003800000 */
[----:B------:R-:W0:Y:S01]  /*32a0*/  LDC R4, c[0x0][0x3bc] ;  /* 0x0000ef00ff047b82 */ /* 0x000e220000000800 */
[----:B------:R-:W2:Y:S01]  /*32b0*/  LDCU.64 UR14, c[0x0][0x390] ;  /* 0x00007200ff0e77ac */ /* 0x000ea20008000a00 */
[----:B------:R-:W-:Y:S01]  /*32c0*/  SHF.R.S32.HI R7, RZ, 0x1f, R3 ;  /* 0x0000001fff077819 */ /* 0x000fe20000011403 */
[----:B------:R-:W-:Y:S01]  /*32d0*/  UISETP.GE.AND UP1, UPT, UR20, 0x8, UPT ;  /* 0x000000081400788c */ /* 0x000fe2000bf26270 */
[----:B------:R-:W-:Y:S01]  /*32e0*/  UMOV UR7, URZ ;  /* 0x000000ff00077c82 */ /* 0x000fe20008000000 */
[----:B0-----:R-:W-:-:S05]  /*32f0*/  IMAD R6, R4, UR6, RZ ;  /* 0x0000000604067c24 */ /* 0x001fca000f8e02ff */
[----:B------:R-:W-:Y:S02]  /*3300*/  IADD3 R0, P0, P2, R6, R3, R0 ;  /* 0x0000000306007210 */ /* 0x000fe40007a1e000 */
[----:B------:R-:W-:-:S04]  /*3310*/  SHF.R.S32.HI R6, RZ, 0x1f, R6 ;  /* 0x0000001fff067819 */ /* 0x000fc80000011406 */
[----:B------:R-:W-:Y:S02]  /*3320*/  IADD3.X R7, PT, PT, R6, R7, RZ, P0, P2 ;  /* 0x0000000706077210 */ /* 0x000fe400007e44ff */
[----:B--2---:R-:W-:-:S04]  /*3330*/  LEA R30, P0, R0, UR14, 0x1 ;  /* 0x0000000e001e7c11 */ /* 0x004fc8000f8008ff */
[----:B------:R-:W-:Y:S01]  /*3340*/  LEA.HI.X R31, R0, UR15, R7, 0x1, P0 ;  /* 0x0000000f001f7c11 */ /* 0x000fe200080f0c07 */
[----:B------:R-:W-:Y:S08]  /*3350*/  BRA.U !UP1, `(.L_x_27) ;  /* 0x0000000109c87547 */ /* 0x000ff0000b800000 */
[----:B------:R-:W-:-:S05]  /*3360*/  UMOV UR7, URZ ;  /* 0x000000ff00077c82 */ /* 0x000fca0008000000 */
.L_x_28:
[C---:B------:R-:W-:Y:S01]  /*3370*/  IMAD.WIDE R24, R4.reuse, 0x2, R30 ;  /* 0x0000000204187825 */ /* 0x040fe200078e021e */
[----:B------:R-:W2:Y:S04]  /*3380*/  LDG.E.U16.CONSTANT R0, desc[UR16][R30.64] ;  /* 0x000000101e007981 */ /* 0x000ea8000c1e9500 */
[----:B------:R0:W3:Y:S01]  /*3390*/  LDG.E.U16.CONSTANT R13, desc[UR16][R24.64] ;  /* 0x00000010180d7981 */ /* 0x0000e2000c1e9500 */
[----:B------:R-:W-:-:S05]  /*33a0*/  IMAD.WIDE R26, R4, 0x2, R24 ;  /* 0x00000002041a7825 */ /* 0x000fca00078e0218 */
[----:B------:R4:W5:Y:S01]  /*33b0*/  LDG.E.U16.CONSTANT R12, desc[UR16][R26.64] ;  /* 0x000000101a0c7981 */ /* 0x000962000c1e9500 */
[----:B------:R-:W-:-:S04]  /*33c0*/  IMAD.WIDE R14, R4, 0x2, R26 ;  /* 0x00000002040e7825 */ /* 0x000fc800078e021a */
[C---:B------:R-:W-:Y:S02]  /*33d0*/  IMAD.WIDE R16, R4.reuse, 0x2, R14 ;  /* 0x0000000204107825 */ /* 0x040fe400078e020e */
[----:B------:R-:W5:Y:S02]  /*33e0*/  LDG.E.U16.CONSTANT R14, desc[UR16][R14.64] ;  /* 0x000000100e0e7981 */ /* 0x000f64000c1e9500 */
[C---:B------:R-:W-:Y:S02]  /*33f0*/  IMAD.WIDE R6, R4.reuse, 0x2, R16 ;  /* 0x0000000204067825 */ /* 0x040fe400078e0210 */
[----:B------:R1:W5:Y:S02]  /*3400*/  LDG.E.U16.CONSTANT R16, desc[UR16][R16.64] ;  /* 0x0000001010107981 */ /* 0x000364000c1e9500 */
[C---:B------:R-:W-:Y:S02]  /*3410*/  IMAD.WIDE R8, R4.reuse, 0x2, R6 ;  /* 0x0000000204087825 */ /* 0x040fe400078e0206 */
[----:B------:R1:W5:Y:S02]  /*3420*/  LDG.E.U16.CONSTANT R6, desc[UR16][R6.64] ;  /* 0x0000001006067981 */ /* 0x000364000c1e9500 */
[----:B------:R-:W-:-:S02]  /*3430*/  IMAD.WIDE R10, R4, 0x2, R8 ;  /* 0x00000002040a7825 */ /* 0x000fc400078e0208 */
[----:B------:R5:W5:Y:S04]  /*3440*/  LDG.E.U16.CONSTANT R8, desc[UR16][R8.64] ;  /* 0x0000001008087981 */ /* 0x000b68000c1e9500 */
[----:B------:R-:W5:Y:S01]  /*3450*/  LDG.E.U16.CONSTANT R18, desc[UR16][R10.64] ;  /* 0x000000100a127981 */ /* 0x000f62000c1e9500 */
[----:B------:R-:W-:-:S09]  /*3460*/  ULEA UR8, UR7, UR13, 0x2 ;  /* 0x0000000d07087291 */ /* 0x000fd2000f8e10ff */
[----:B0-----:R-:W0:Y:S04]  /*3470*/  LDS R25, [UR8] ;  /* 0x00000008ff197984 */ /* 0x001e280008000800 */
[----:B----4-:R-:W4:Y:S04]  /*3480*/  LDS R26, [UR8+0x4] ;  /* 0x00000408ff1a7984 */ /* 0x010f280008000800 */
[----:B------:R-:W5:Y:S04]  /*3490*/  LDS R24, [UR8+0x8] ;  /* 0x00000808ff187984 */ /* 0x000f680008000800 */
[----:B------:R-:W5:Y:S04]  /*34a0*/  LDS R23, [UR8+0xc] ;  /* 0x00000c08ff177984 */ /* 0x000f680008000800 */
[----:B------:R-:W5:Y:S04]  /*34b0*/  LDS R19, [UR8+0x10] ;  /* 0x00001008ff137984 */ /* 0x000f680008000800 */
[----:B-1----:R-:W1:Y:S04]  /*34c0*/  LDS R17, [UR8+0x14] ;  /* 0x00001408ff117984 */ /* 0x002e680008000800 */
[----:B------:R-:W1:Y:S04]  /*34d0*/  LDS R15, [UR8+0x18] ;  /* 0x00001808ff0f7984 */ /* 0x000e680008000800 */
[----:B------:R-:W1:Y:S01]  /*34e0*/  LDS R7, [UR8+0x1c] ;  /* 0x00001c08ff077984 */ /* 0x000e620008000800 */
[----:B------:R-:W-:-:S04]  /*34f0*/  UIADD3 UR8, UPT, UPT, UR11, 0x1, URZ ;  /* 0x000000010b087890 */ /* 0x000fc8000fffe0ff */
[----:B------:R-:W-:-:S04]  /*3500*/  UIADD3 UR8, UPT, UPT, UR8, -UR6, URZ ;  /* 0x8000000608087290 */ /* 0x000fc8000fffe0ff */
[----:B------:R-:W-:Y:S02]  /*3510*/  UISETP.LT.AND UP1, UPT, UR8, 0x400, UPT ;  /* 0x000004000800788c */ /* 0x000fe4000bf21270 */
[----:B------:R-:W-:Y:S02]  /*3520*/  UIADD3 UR14, UPT, UPT, UR7, 0xf, URZ ;  /* 0x0000000f070e7890 */ /* 0x000fe4000fffe0ff */
[----:B------:R-:W-:-:S04]  /*3530*/  USEL UR8, UR8, 0x400, UP1 ;  /* 0x0000040008087887 */ /* 0x000fc80008800000 */
[----:B------:R-:W-:Y:S01]  /*3540*/  UISETP.GE.AND UP1, UPT, UR14, UR8, UPT ;  /* 0x000000080e00728c */ /* 0x000fe2000bf26270 */
[----:B------:R-:W-:Y:S01]  /*3550*/  IMAD.WIDE R30, R4, 0x2, R10 ;  /* 0x00000002041e7825 */ /* 0x000fe200078e020a */
[----:B------:R-:W-:-:S03]  /*3560*/  UIADD3 UR7, UPT, UPT, UR7, 0x8, URZ ;  /* 0x0000000807077890 */ /* 0x000fc6000fffe0ff */
[----:B--2---:R-:W-:Y:S02]  /*3570*/  HADD2.F32 R0, -RZ, R0.H0_H0 ;  /* 0x20000000ff007230 */ /* 0x004fe40000004100 */
[----:B---3--:R-:W-:-:S03]  /*3580*/  HADD2.F32 R13, -RZ, R13.H0_H0 ;  /* 0x2000000dff0d7230 */ /* 0x008fc60000004100 */
[----:B0-----:R-:W-:-:S04]  /*3590*/  FFMA R25, R25, R0, R22 ;  /* 0x0000000019197223 */ /* 0x001fc80000000016 */
[----:B----4-:R-:W-:Y:S01]  /*35a0*/  FFMA R13, R26, R13, R25 ;  /* 0x0000000d1a0d7223 */ /* 0x010fe20000000019 */
[----:B-----5:R-:W-:-:S05]  /*35b0*/  HADD2.F32 R9, -RZ, R12.H0_H0 ;  /* 0x2000000cff097230 */ /* 0x020fca0000004100 */
[----:B------:R-:W-:Y:S01]  /*35c0*/  FFMA R24, R24, R9, R13 ;  /* 0x0000000918187223 */ /* 0x000fe2000000000d */
[----:B------:R-:W-:-:S05]  /*35d0*/  HADD2.F32 R14, -RZ, R14.H0_H0 ;  /* 0x2000000eff0e7230 */ /* 0x000fca0000004100 */
[----:B------:R-:W-:Y:S01]  /*35e0*/  FFMA R14, R23, R14, R24 ;  /* 0x0000000e170e7223 */ /* 0x000fe20000000018 */
[----:B------:R-:W-:-:S05]  /*35f0*/  HADD2.F32 R16, -RZ, R16.H0_H0 ;  /* 0x20000010ff107230 */ /* 0x000fca0000004100 */
[----:B------:R-:W-:Y:S01]  /*3600*/  FFMA R14, R19, R16, R14 ;  /* 0x00000010130e7223 */ /* 0x000fe2000000000e */
[----:B------:R-:W-:-:S05]  /*3610*/  HADD2.F32 R6, -RZ, R6.H0_H0 ;  /* 0x20000006ff067230 */ /* 0x000fca0000004100 */
[----:B-1----:R-:W-:Y:S01]  /*3620*/  FFMA R6, R17, R6, R14 ;  /* 0x0000000611067223 */ /* 0x002fe2000000000e */
[----:B------:R-:W-:Y:S02]  /*3630*/  HADD2.F32 R8, -RZ, R8.H0_H0 ;  /* 0x20000008ff087230 */ /* 0x000fe40000004100 */
[----:B------:R-:W-:-:S03]  /*3640*/  HADD2.F32 R18, -RZ, R18.H0_H0 ;  /* 0x20000012ff127230 */ /* 0x000fc60000004100 */
[----:B------:R-:W-:-:S04]  /*3650*/  FFMA R6, R15, R8, R6 ;  /* 0x000000080f067223 */ /* 0x000fc80000000006 */
[----:B------:R-:W-:Y:S01]  /*3660*/  FFMA R22, R7, R18, R6 ;  /* 0x0000001207167223 */ /* 0x000fe20000000006 */
[----:B------:R-:W-:Y:S06]  /*3670*/  BRA.U !UP1, `(.L_x_28) ;  /* 0xfffffffd093c7547 */ /* 0x000fec000b83ffff */
.L_x_27:
[----:B------:R-:W-:Y:S02]  /*3680*/  UIADD3 UR14, UPT, UPT, UR11, 0x1, URZ ;  /* 0x000000010b0e7890 */ /* 0x000fe4000fffe0ff */
[----:B------:R-:W-:Y:S02]  /*3690*/  UIADD3 UR8, UPT, UPT, UR7, 0x3, URZ ;  /* 0x0000000307087890 */ /* 0x000fe4000fffe0ff */
[----:B------:R-:W-:-:S04]  /*36a0*/  UIADD3 UR15, UPT, UPT, UR14, -UR6, URZ ;  /* 0x800000060e0f7290 */ /* 0x000fc8000fffe0ff */
[----:B------:R-:W-:-:S04]  /*36b0*/  UISETP.LT.AND UP1, UPT, UR15, 0x400, UPT ;  /* 0x000004000f00788c */ /* 0x000fc8000bf21270 */
[----:B------:R-:W-:-:S04]  /*36c0*/  USEL UR23, UR15, 0x400, UP1 ;  /* 0x000004000f177887 */ /* 0x000fc80008800000 */
[----:B------:R-:W-:-:S09]  /*36d0*/  UISETP.GE.AND UP1, UPT, UR8, UR23, UPT ;  /* 0x000000170800728c */ /* 0x000fd2000bf26270 */
[----:B------:R-:W-:Y:S05]  /*36e0*/  BRA.U UP1, `(.L_x_29) ;  /* 0x0000001501547547 */ /* 0x000fea000b800000 */
[----:B------:R-:W-:-:S04]  /*36f0*/  UIMAD UR14, UR5, -0x400, UR14 ;  /* 0xfffffc00050e78a4 */ /* 0x000fc8000f8e020e */
[----:B------:R-:W-:-:S04]  /*3700*/  UISETP.LT.AND UP1, UPT, UR14, 0x400, UPT ;  /* 0x000004000e00788c */ /* 0x000fc8000bf21270 */
[----:B------:R-:W-:-:S04]  /*3710*/  USEL UR14, UR14, 0x400, UP1 ;  /* 0x000004000e0e7887 */ /* 0x000fc80008800000 */
[----:B------:R-:W-:-:S04]  /*3720*/  UIADD3 UR18, UPT, UPT, UR14, -0x4, -UR7 ;  /* 0xfffffffc0e127890 */ /* 0x000fc8000fffe807 */
[----:B------:R-:W-:Y:S02]  /*3730*/  UISETP.GE.U32.AND UP1, UPT, UR18, 0x1c, UPT ;  /* 0x0000001c1200788c */ /* 0x000fe4000bf26070 */
[----:B------:R-:W-:-:S07]  /*3740*/  ULEA.HI UR19, UR18, 0x1, URZ, 0x1e ;  /* 0x0000000112137891 */ /* 0x000fce000f8ff0ff */
[----:B------:R-:W-:Y:S05]  /*3750*/  BRA.U !UP1, `(.L_x_30) ;  /* 0x0000000909ac7547 */ /* 0x000fea000b800000 */
[----:B------:R-:W-:-:S05]  /*3760*/  UMOV UR8, URZ ;  /* 0x000000ff00087c82 */ /* 0x000fca0008000000 */
.L_x_31:
[----:B------:R-:W2:Y:S01]  /*3770*/  LDG.E.U16.CONSTANT R28, desc[UR16][R30.64] ;  /* 0x000000101e1c7981 */ /* 0x000ea2000c1e9500 */
[----:B------:R-:W-:-:S05]  /*3780*/  IMAD.WIDE R6, R4, 0x2, R30 ;  /* 0x0000000204067825 */ /* 0x000fca00078e021e */
[----:B------:R-:W3:Y:S01]  /*3790*/  LDG.E.U16.CONSTANT R29, desc[UR16][R6.64] ;  /* 0x00000010061d7981 */ /* 0x000ee2000c1e9500 */
[----:B------:R-:W-:-:S05]  /*37a0*/  IMAD.WIDE R8, R4, 0x2, R6 ;  /* 0x0000000204087825 */ /* 0x000fca00078e0206 */
[----:B------:R0:W4:Y:S01]  /*37b0*/  LDG.E.U16.CONSTANT R27, desc[UR16][R8.64] ;  /* 0x00000010081b7981 */ /* 0x000122000c1e9500 */
[----:B------:R-:W-:-:S05]  /*37c0*/  IMAD.WIDE R14, R4, 0x2, R8 ;  /* 0x00000002040e7825 */ /* 0x000fca00078e0208 */
[----:B------:R-:W5:Y:S01]  /*37d0*/  LDG.E.U16.CONSTANT R25, desc[UR16][R14.64] ;  /* 0x000000100e197981 */ /* 0x000f62000c1e9500 */
[----:B------:R-:W-:-:S05]  /*37e0*/  IMAD.WIDE R32, R4, 0x2, R14 ;  /* 0x0000000204207825 */ /* 0x000fca00078e020e */
[----:B------:R1:W5:Y:S01]  /*37f0*/  LDG.E.U16.CONSTANT R26, desc[UR16][R32.64] ;  /* 0x00000010201a7981 */ /* 0x000362000c1e9500 */
[----:B------:R-:W-:-:S05]  /*3800*/  IMAD.WIDE R36, R4, 0x2, R32 ;  /* 0x0000000204247825 */ /* 0x000fca00078e0220 */
[----:B------:R-:W5:Y:S01]  /*3810*/  LDG.E.U16.CONSTANT R16, desc[UR16][R36.64] ;  /* 0x0000001024107981 */ /* 0x000f62000c1e9500 */
[----:B------:R-:W-:-:S05]  /*3820*/  IMAD.WIDE R12, R4, 0x2, R36 ;  /* 0x00000002040c7825 */ /* 0x000fca00078e0224 */
[----:B------:R-:W5:Y:S01]  /*3830*/  LDG.E.U16.CONSTANT R24, desc[UR16][R12.64] ;  /* 0x000000100c187981 */ /* 0x000f62000c1e9500 */
[----:B------:R-:W-:-:S05]  /*3840*/  IMAD.WIDE R10, R4, 0x2, R12 ;  /* 0x00000002040a7825 */ /* 0x000fca00078e020c */
[----:B------:R1:W5:Y:S01]  /*3850*/  LDG.E.U16.CONSTANT R23, desc[UR16][R10.64] ;  /* 0x000000100a177981 */ /* 0x000362000c1e9500 */
[----:B0-----:R-:W-:-:S05]  /*3860*/  IMAD.WIDE R8, R4, 0x2, R10 ;  /* 0x0000000204087825 */ /* 0x001fca00078e020a */
[----:B------:R0:W5:Y:S01]  /*3870*/  LDG.E.U16.CONSTANT R19, desc[UR16][R8.64] ;  /* 0x0000001008137981 */ /* 0x000162000c1e9500 */
[----:B------:R-:W-:-:S05]  /*3880*/  IMAD.WIDE R6, R4, 0x2, R8 ;  /* 0x0000000204067825 */ /* 0x000fca00078e0208 */
[----:B------:R0:W5:Y:S01]  /*3890*/  LDG.E.U16.CONSTANT R18, desc[UR16][R6.64] ;  /* 0x0000001006127981 */ /* 0x000162000c1e9500 */
[----:B------:R-:W-:-:S05]  /*38a0*/  IMAD.WIDE R34, R4, 0x2, R6 ;  /* 0x0000000204227825 */ /* 0x000fca00078e0206 */
[----:B------:R0:W5:Y:S01]  /*38b0*/  LDG.E.U16.CONSTANT R15, desc[UR16][R34.64] ;  /* 0x00000010220f7981 */ /* 0x000162000c1e9500 */
[----:B-1----:R-:W-:-:S05]  /*38c0*/  IMAD.WIDE R32, R4, 0x2, R34 ;  /* 0x0000000204207825 */ /* 0x002fca00078e0222 */
[----:B------:R-:W5:Y:S01]  /*38d0*/  LDG.E.U16.CONSTANT R14, desc[UR16][R32.64] ;  /* 0x00000010200e7981 */ /* 0x000f62000c1e9500 */
[----:B------:R-:W-:-:S05]  /*38e0*/  IMAD.WIDE R30, R4, 0x2, R32 ;  /* 0x00000002041e7825 */ /* 0x000fca00078e0220 */
[----:B------:R-:W5:Y:S01]  /*38f0*/  LDG.E.U16.CONSTANT R17, desc[UR16][R30.64] ;  /* 0x000000101e117981 */ /* 0x000f62000c1e9500 */
[----:B------:R-:W-:-:S05]  /*3900*/  IMAD.WIDE R10, R4, 0x2, R30 ;  /* 0x00000002040a7825 */ /* 0x000fca00078e021e */
[----:B------:R-:W5:Y:S01]  /*3910*/  LDG.E.U16.CONSTANT R13, desc[UR16][R10.64] ;  /* 0x000000100a0d7981 */ /* 0x000f62000c1e9500 */
[----:B0-----:R-:W-:-:S05]  /*3920*/  IMAD.WIDE R8, R4, 0x2, R10 ;  /* 0x0000000204087825 */ /* 0x001fca00078e020a */
[----:B------:R-:W5:Y:S01]  /*3930*/  LDG.E.U16.CONSTANT R12, desc[UR16][R8.64] ;  /* 0x00000010080c7981 */ /* 0x000f62000c1e9500 */
[----:B------:R-:W-:-:S05]  /*3940*/  IMAD.WIDE R6, R4, 0x2, R8 ;  /* 0x0000000204067825 */ /* 0x000fca00078e0208 */
[----:B------:R0:W5:Y:S01]  /*3950*/  LDG.E.U16.CONSTANT R0, desc[UR16][R6.64] ;  /* 0x0000001006007981 */ /* 0x000162000c1e9500 */
[----:B------:R-:W-:-:S09]  /*3960*/  ULEA UR14, UR7, UR13, 0x2 ;  /* 0x0000000d070e7291 */ /* 0x000fd2000f8e10ff */
[----:B------:R-:W1:Y:S01]  /*3970*/  LDS R35, [UR14] ;  /* 0x0000000eff237984 */ /* 0x000e620008000800 */
[----:B0-----:R-:W-:-:S03]  /*3980*/  IMAD.WIDE R6, R4, 0x2, R6 ;  /* 0x0000000204067825 */ /* 0x001fc600078e0206 */
[----:B------:R-:W-:Y:S01]  /*3990*/  LDS R9, [UR14+0xc] ;  /* 0x00000c0eff097984 */ /* 0x000fe20008000800 */
[----:B--2---:R-:W-:-:S03]  /*39a0*/  HADD2.F32 R33, -RZ, R28.H0_H0 ;  /* 0x2000001cff217230 */ /* 0x004fc60000004100 */
[----:B------:R-:W0:Y:S02]  /*39b0*/  LDS R28, [UR14+0x4] ;  /* 0x0000040eff1c7984 */ /* 0x000e240008000800 */
[----:B-1----:R-:W-:Y:S01]  /*39c0*/  FFMA R35, R33, R35, R22 ;  /* 0x0000002321237223 */ /* 0x002fe20000000016 */
[----:B---3--:R-:W-:Y:S01]  /*39d0*/  HADD2.F32 R10, -RZ, R29.H0_H0 ;  /* 0x2000001dff0a7230 */ /* 0x008fe20000004100 */
[----:B------:R-:W1:Y:S01]  /*39e0*/  LDS R22, [UR14+0x8] ;  /* 0x0000080eff167984 */ /* 0x000e620008000800 */
[----:B----4-:R-:W-:-:S03]  /*39f0*/  HADD2.F32 R8, -RZ, R27.H0_H0 ;  /* 0x2000001bff087230 */ /* 0x010fc60000004100 */
[----:B------:R-:W-:Y:S01]  /*3a00*/  LDS R27, [UR14+0x14] ;  /* 0x0000140eff1b7984 */ /* 0x000fe20008000800 */
[----:B-----5:R-:W-:Y:S02]  /*3a10*/  HADD2.F32 R25, -RZ, R25.H0_H0 ;  /* 0x20000019ff197230 */ /* 0x020fe40000004100 */
[----:B0-----:R-:W-:Y:S02]  /*3a20*/  FFMA R35, R10, R28, R35 ;  /* 0x0000001c0a237223 */ /* 0x001fe40000000023 */
[----:B------:R-:W0:Y:S02]  /*3a30*/  LDS R28, [UR14+0x10] ;  /* 0x0000100eff1c7984 */ /* 0x000e240008000800 */
[----:B-1----:R-:W-:Y:S02]  /*3a40*/  FFMA R22, R8, R22, R35 ;  /* 0x0000001608167223 */ /* 0x002fe40000000023 */
[----:B------:R1:W2:Y:S01]  /*3a50*/  LDG.E.U16.CONSTANT R8, desc[UR16][R6.64] ;  /* 0x0000001006087981 */ /* 0x0002a2000c1e9500 */
[----:B------:R-:W-:-:S04]  /*3a60*/  IMAD.WIDE R10, R4, 0x2, R6 ;  /* 0x00000002040a7825 */ /* 0x000fc800078e0206 */
[----:B------:R-:W-:Y:S02]  /*3a70*/  FFMA R25, R25, R9, R22 ;  /* 0x0000000919197223 */ /* 0x000fe40000000016 */
[----:B------:R-:W3:Y:S01]  /*3a80*/  LDS R9, [UR14+0x18] ;  /* 0x0000180eff097984 */ /* 0x000ee20008000800 */
[----:B------:R-:W-:-:S03]  /*3a90*/  HADD2.F32 R26, -RZ, R26.H0_H0 ;  /* 0x2000001aff1a7230 */ /* 0x000fc60000004100 */
[----:B------:R4:W5:Y:S04]  /*3aa0*/  LDG.E.U16.CONSTANT R29, desc[UR16][R10.64] ;  /* 0x000000100a1d7981 */ /* 0x000968000c1e9500 */
[----:B------:R-:W4:Y:S01]  /*3ab0*/  LDS R22, [UR14+0x1c] ;  /* 0x00001c0eff167984 */ /* 0x000f220008000800 */
[----:B------:R-:W-:-:S03]  /*3ac0*/  HADD2.F32 R31, -RZ, R16.H0_H0 ;  /* 0x20000010ff1f7230 */ /* 0x000fc60000004100 */
[----:B------:R-:W-:Y:S01]  /*3ad0*/  LDS R16, [UR14+0x24] ;  /* 0x0000240eff107984 */ /* 0x000fe20008000800 */
[----:B-1----:R-:W-:-:S04]  /*3ae0*/  IMAD.WIDE R6, R4, 0x2, R10 ;  /* 0x0000000204067825 */ /* 0x002fc800078e020a */
[----:B0-----:R-:W-:Y:S02]  /*3af0*/  FFMA R28, R26, R28, R25 ;  /* 0x0000001c1a1c7223 */ /* 0x001fe40000000019 */
[----:B------:R-:W0:Y:S02]  /*3b00*/  LDS R25, [UR14+0x20] ;  /* 0x0000200eff197984 */ /* 0x000e240008000800 */
[----:B------:R-:W-:Y:S01]  /*3b10*/  FFMA R28, R31, R27, R28 ;  /* 0x0000001b1f1c7223 */ /* 0x000fe2000000001c */
[----:B------:R-:W-:Y:S01]  /*3b20*/  HADD2.F32 R27, -RZ, R24.H0_H0 ;  /* 0x20000018ff1b7230 */ /* 0x000fe20000004100 */
[----:B------:R1:W5:Y:S04]  /*3b30*/  LDG.E.U16.CONSTANT R26, desc[UR16][R6.64] ;  /* 0x00000010061a7981 */ /* 0x000368000c1e9500 */
[----:B---3--:R-:W-:-:S02]  /*3b40*/  FFMA R27, R27, R9, R28 ;  /* 0x000000091b1b7223 */ /* 0x008fc4000000001c */
[----:B------:R-:W3:Y:S01]  /*3b50*/  LDS R9, [UR14+0x28] ;  /* 0x0000280eff097984 */ /* 0x000ee20008000800 */
[----:B----4-:R-:W-:-:S03]  /*3b60*/  IMAD.WIDE R10, R4, 0x2, R6 ;  /* 0x00000002040a7825 */ /* 0x010fc600078e0206 */
[----:B-1----:R-:W-:Y:S01]  /*3b70*/  LDS R7, [UR14+0x34] ;  /* 0x0000340eff077984 */ /* 0x002fe20008000800 */
[----:B------:R-:W-:-:S03]  /*3b80*/  HADD2.F32 R28, -RZ, R23.H0_H0 ;  /* 0x20000017ff1c7230 */ /* 0x000fc60000004100 */
[----:B------:R-:W1:Y:S04]  /*3b90*/  LDS R23, [UR14+0x2c] ;  /* 0x00002c0eff177984 */ /* 0x000e680008000800 */
[----:B------:R4:W5:Y:S01]  /*3ba0*/  LDG.E.U16.CONSTANT R24, desc[UR16][R10.64] ;  /* 0x000000100a187981 */ /* 0x000962000c1e9500 */
[----:B------:R-:W-:Y:S01]  /*3bb0*/  FFMA R28, R28, R22, R27 ;  /* 0x000000161c1c7223 */ /* 0x000fe2000000001b */
[----:B------:R-:W-:Y:S02]  /*3bc0*/  HADD2.F32 R19, -RZ, R19.H0_H0 ;  /* 0x20000013ff137230 */ /* 0x000fe40000004100 */
[----:B------:R-:W1:Y:S01]  /*3bd0*/  LDS R22, [UR14+0x30] ;  /* 0x0000300eff167984 */ /* 0x000e620008000800 */
[----:B------:R-:W-:-:S03]  /*3be0*/  IMAD.WIDE R30, R4, 0x2, R10 ;  /* 0x00000002041e7825 */ /* 0x000fc600078e020a */
[----:B------:R-:W1:Y:S01]  /*3bf0*/  LDS R6, [UR14+0x38] ;  /* 0x0000380eff067984 */ /* 0x000e620008000800 */
[----:B0-----:R-:W-:Y:S01]  /*3c00*/  FFMA R25, R25, R19, R28 ;  /* 0x0000001319197223 */ /* 0x001fe2000000001c */
[----:B------:R-:W-:Y:S02]  /*3c10*/  HADD2.F32 R19, -RZ, R18.H0_H0 ;  /* 0x20000012ff137230 */ /* 0x000fe40000004100 */
[----:B------:R-:W-:-:S03]  /*3c20*/  HADD2.F32 R28, -RZ, R15.H0_H0 ;  /* 0x2000000fff1c7230 */ /* 0x000fc60000004100 */
[----:B------:R-:W-:Y:S02]  /*3c30*/  FFMA R32, R16, R19, R25 ;  /* 0x0000001310207223 */ /* 0x000fe40000000019 */
[----:B------:R0:W5:Y:S01]  /*3c40*/  LDG.E.U16.CONSTANT R16, desc[UR16][R30.64] ;  /* 0x000000101e107981 */ /* 0x000162000c1e9500 */
[----:B------:R-:W-:-:S04]  /*3c50*/  IMAD.WIDE R18, R4, 0x2, R30 ;  /* 0x0000000204127825 */ /* 0x000fc800078e021e */
[----:B---3--:R-:W-:Y:S02]  /*3c60*/  FFMA R28, R9, R28, R32 ;  /* 0x0000001c091c7223 */ /* 0x008fe40000000020 */
[----:B------:R3:W5:Y:S01]  /*3c70*/  LDG.E.U16.CONSTANT R9, desc[UR16][R18.64] ;  /* 0x0000001012097981 */ /* 0x000762000c1e9500 */
[----:B----4-:R-:W-:-:S04]  /*3c80*/  IMAD.WIDE R10, R4, 0x2, R18 ;  /* 0x00000002040a7825 */ /* 0x010fc800078e0212 */
[----:B------:R-:W-:Y:S01]  /*3c90*/  HADD2.F32 R25, -RZ, R14.H0_H0 ;  /* 0x2000000eff197230 */ /* 0x000fe20000004100 */
[----:B------:R4:W5:Y:S01]  /*3ca0*/  LDG.E.U16.CONSTANT R27, desc[UR16][R10.64] ;  /* 0x000000100a1b7981 */ /* 0x000962000c1e9500 */
[----:B------:R-:W-:-:S04]  /*3cb0*/  IMAD.WIDE R14, R4, 0x2, R10 ;  /* 0x00000002040e7825 */ /* 0x000fc800078e020a */
[----:B-1----:R-:W-:Y:S01]  /*3cc0*/  FFMA R23, R23, R25, R28 ;  /* 0x0000001917177223 */ /* 0x002fe2000000001c */
[----:B------:R-:W-:Y:S02]  /*3cd0*/  HADD2.F32 R25, -RZ, R17.H0_H0 ;  /* 0x20000011ff197230 */ /* 0x000fe40000004100 */
[----:B0-----:R-:W-:Y:S01]  /*3ce0*/  IMAD.WIDE R30, R4, 0x2, R14 ;  /* 0x00000002041e7825 */ /* 0x001fe200078e020e */
[----:B------:R0:W5:Y:S03]  /*3cf0*/  LDG.E.U16.CONSTANT R17, desc[UR16][R14.64] ;  /* 0x000000100e117981 */ /* 0x000166000c1e9500 */
[----:B------:R-:W-:Y:S02]  /*3d00*/  FFMA R22, R22, R25, R23 ;  /* 0x0000001916167223 */ /* 0x000fe40000000017 */
[----:B------:R-:W1:Y:S01]  /*3d10*/  LDS R25, [UR14+0x3c] ;  /* 0x00003c0eff197984 */ /* 0x000e620008000800 */
[----:B------:R-:W-:-:S04]  /*3d20*/  IMAD.WIDE R32, R4, 0x2, R30 ;  /* 0x0000000204207825 */ /* 0x000fc800078e021e */
[----:B---3--:R-:W-:Y:S01]  /*3d30*/  HADD2.F32 R18, -RZ, R13.H0_H0 ;  /* 0x2000000dff127230 */ /* 0x008fe20000004100 */
[----:B------:R3:W5:Y:S01]  /*3d40*/  LDG.E.U16.CONSTANT R28, desc[UR16][R32.64] ;  /* 0x00000010201c7981 */ /* 0x000762000c1e9500 */
[----:B----4-:R-:W-:-:S04]  /*3d50*/  IMAD.WIDE R10, R4, 0x2, R32 ;  /* 0x00000002040a7825 */ /* 0x010fc800078e0220 */
[----:B------:R-:W-:Y:S01]  /*3d60*/  FFMA R23, R7, R18, R22 ;  /* 0x0000001207177223 */ /* 0x000fe20000000016 */
[----:B------:R-:W-:Y:S01]  /*3d70*/  HADD2.F32 R19, -RZ, R12.H0_H0 ;  /* 0x2000000cff137230 */ /* 0x000fe20000004100 */
[----:B------:R4:W5:Y:S01]  /*3d80*/  LDG.E.U16.CONSTANT R7, desc[UR16][R30.64] ;  /* 0x000000101e077981 */ /* 0x000962000c1e9500 */
[----:B------:R-:W-:-:S03]  /*3d90*/  IMAD.WIDE R12, R4, 0x2, R10 ;  /* 0x00000002040c7825 */ /* 0x000fc600078e020a */
[----:B------:R1:W5:Y:S01]  /*3da0*/  LDG.E.U16.CONSTANT R10, desc[UR16][R10.64] ;  /* 0x000000100a0a7981 */ /* 0x000362000c1e9500 */
[----:B0-----:R-:W-:-:S04]  /*3db0*/  IMAD.WIDE R14, R4, 0x2, R12 ;  /* 0x00000002040e7825 */ /* 0x001fc800078e020c */
[----:B------:R-:W-:Y:S01]  /*3dc0*/  FFMA R6, R6, R19, R23 ;  /* 0x0000001306067223 */ /* 0x000fe20000000017 */
[----:B------:R0:W5:Y:S01]  /*3dd0*/  LDG.E.U16.CONSTANT R12, desc[UR16][R12.64] ;  /* 0x000000100c0c7981 */ /* 0x000162000c1e9500 */
[----:B------:R-:W-:-:S03]  /*3de0*/  IMAD.WIDE R18, R4, 0x2, R14 ;  /* 0x0000000204127825 */ /* 0x000fc600078e020e */
[----:B---3--:R-:W3:Y:S04]  /*3df0*/  LDS R32, [UR14+0x40] ;  /* 0x0000400eff207984 */ /* 0x008ee80008000800 */
[----:B------:R-:W5:Y:S01]  /*3e00*/  LDG.E.U16.CONSTANT R14, desc[UR16][R14.64] ;  /* 0x000000100e0e7981 */ /* 0x000f62000c1e9500 */
[----:B------:R-:W-:-:S03]  /*3e10*/  IMAD.WIDE R22, R4, 0x2, R18 ;  /* 0x0000000204167825 */ /* 0x000fc600078e0212 */
[----:B------:R5:W5:Y:S01]  /*3e20*/  LDG.E.U16.CONSTANT R18, desc[UR16][R18.64] ;  /* 0x0000001012127981 */ /* 0x000b62000c1e9500 */
[----:B------:R-:W-:Y:S02]  /*3e30*/  HADD2.F32 R34, -RZ, R0.H0_H0 ;  /* 0x20000000ff227230 */ /* 0x000fe40000004100 */
[----:B----4-:R-:W-:Y:S01]  /*3e40*/  IMAD.WIDE R30, R4, 0x2, R22 ;  /* 0x00000002041e7825 */ /* 0x010fe200078e0216 */
[----:B------:R4:W4:Y:S03]  /*3e50*/  LDG.E.U16.CONSTANT R0, desc[UR16][R22.64] ;  /* 0x0000001016007981 */ /* 0x000926000c1e9500 */
[----:B-1----:R-:W-:Y:S02]  /*3e60*/  FFMA R25, R25, R34, R6 ;  /* 0x0000002219197223 */ /* 0x002fe40000000006 */
[----:B------:R-:W4:Y:S04]  /*3e70*/  LDG.E.U16.CONSTANT R6, desc[UR16][R30.64] ;  /* 0x000000101e067981 */ /* 0x000f28000c1e9500 */
[----:B------:R-:W1:Y:S04]  /*3e80*/  LDS R11, [UR14+0x44] ;  /* 0x0000440eff0b7984 */ /* 0x000e680008000800 */
[----:B0-----:R-:W-:Y:S01]  /*3e90*/  LDS R13, [UR14+0x50] ;  /* 0x0000500eff0d7984 */ /* 0x001fe20008000800 */
[----:B------:R-:W-:-:S02]  /*3ea0*/  UIADD3 UR8, UPT, UPT, UR8, 0x8, URZ ;  /* 0x0000000808087890 */ /* 0x000fc4000fffe0ff */
[----:B------:R-:W-:Y:S01]  /*3eb0*/  ULOP3.LUT UR15, UR19, 0x7ffffff8, URZ, 0xc0, !UPT ;  /* 0x7ffffff8130f7892 */ /* 0x000fe2000f8ec0ff */
[----:B--2---:R-:W-:-:S05]  /*3ec0*/  HADD2.F32 R8, -RZ, R8.H0_H0 ;  /* 0x20000008ff087230 */ /* 0x004fca0000004100 */
[----:B---3--:R-:W-:Y:S02]  /*3ed0*/  FFMA R34, R32, R8, R25 ;  /* 0x0000000820227223 */ /* 0x008fe40000000019 */
[----:B------:R-:W4:Y:S01]  /*3ee0*/  LDS R8, [UR14+0x48] ;  /* 0x0000480eff087984 */ /* 0x000f220008000800 */
[----:B-----5:R-:W-:-:S05]  /*3ef0*/  HADD2.F32 R32, -RZ, R29.H0_H0 ;  /* 0x2000001dff207230 */ /* 0x020fca0000004100 */
[----:B-1----:R-:W-:Y:S02]  /*3f00*/  FFMA R19, R11, R32, R34 ;  /* 0x000000200b137223 */ /* 0x002fe40000000022 */
[----:B------:R-:W0:Y:S01]  /*3f10*/  LDS R11, [UR14+0x4c] ;  /* 0x00004c0eff0b7984 */ /* 0x000e220008000800 */
[----:B------:R-:W-:-:S05]  /*3f20*/  HADD2.F32 R15, -RZ, R26.H0_H0 ;  /* 0x2000001aff0f7230 */ /* 0x000fca0000004100 */
[----:B----4-:R-:W-:Y:S02]  /*3f30*/  FFMA R22, R8, R15, R19 ;  /* 0x0000000f08167223 */ /* 0x010fe40000000013 */
[----:B------:R-:W1:Y:S04]  /*3f40*/  LDS R15, [UR14+0x54] ;  /* 0x0000540eff0f7984 */ /* 0x000e680008000800 */
[----:B------:R-:W2:Y:S01]  /*3f50*/  LDS R8, [UR14+0x58] ;  /* 0x0000580eff087984 */ /* 0x000ea20008000800 */
[----:B------:R-:W-:-:S05]  /*3f60*/  HADD2.F32 R24, -RZ, R24.H0_H0 ;  /* 0x20000018ff187230 */ /* 0x000fca0000004100 */
[----:B0-----:R-:W-:Y:S02]  /*3f70*/  FFMA R22, R11, R24, R22 ;  /* 0x000000180b167223 */ /* 0x001fe40000000016 */
[----:B------:R-:W0:Y:S01]  /*3f80*/  LDS R11, [UR14+0x5c] ;  /* 0x00005c0eff0b7984 */ /* 0x000e220008000800 */
[----:B------:R-:W-:-:S05]  /*3f90*/  HADD2.F32 R16, -RZ, R16.H0_H0 ;  /* 0x20000010ff107230 */ /* 0x000fca0000004100 */
[----:B------:R-:W-:Y:S02]  /*3fa0*/  FFMA R22, R13, R16, R22 ;  /* 0x000000100d167223 */ /* 0x000fe40000000016 */
[----:B------:R-:W3:Y:S01]  /*3fb0*/  LDS R13, [UR14+0x60] ;  /* 0x0000600eff0d7984 */ /* 0x000ee20008000800 */
[----:B------:R-:W-:-:S03]  /*3fc0*/  HADD2.F32 R16, -RZ, R9.H0_H0 ;  /* 0x20000009ff107230 */ /* 0x000fc60000004100 */
[----:B------:R-:W4:Y:S02]  /*3fd0*/  LDS R9, [UR14+0x64] ;  /* 0x0000640eff097984 */ /* 0x000f240008000800 */
[----:B-1----:R-:W-:Y:S02]  /*3fe0*/  FFMA R19, R15, R16, R22 ;  /* 0x000000100f137223 */ /* 0x002fe40000000016 */
[----:B------:R-:W1:Y:S01]  /*3ff0*/  LDS R15, [UR14+0x68] ;  /* 0x0000680eff0f7984 */ /* 0x000e620008000800 */
[----:B------:R-:W-:-:S03]  /*4000*/  HADD2.F32 R27, -RZ, R27.H0_H0 ;  /* 0x2000001bff1b7230 */ /* 0x000fc60000004100 */
[----:B------:R-:W5:Y:S02]  /*4010*/  LDS R16, [UR14+0x6c] ;  /* 0x00006c0eff107984 */ /* 0x000f640008000800 */
[----:B--2---:R-:W-:Y:S02]  /*4020*/  FFMA R24, R8, R27, R19 ;  /* 0x0000001b08187223 */ /* 0x004fe40000000013 */
[----:B------:R-:W2:Y:S01]  /*4030*/  LDS R8, [UR14+0x70] ;  /* 0x0000700eff087984 */ /* 0x000ea20008000800 */
[----:B------:R-:W-:-:S03]  /*4040*/  HADD2.F32 R22, -RZ, R17.H0_H0 ;  /* 0x20000011ff167230 */ /* 0x000fc60000004100 */
[----:B------:R-:W2:Y:S02]  /*4050*/  LDS R17, [UR14+0x74] ;  /* 0x0000740eff117984 */ /* 0x000ea40008000800 */
[----:B0-----:R-:W-:Y:S02]  /*4060*/  FFMA R24, R11, R22, R24 ;  /* 0x000000160b187223 */ /* 0x001fe40000000018 */
[----:B------:R-:W0:Y:S04]  /*4070*/  LDS R11, [UR14+0x78] ;  /* 0x0000780eff0b7984 */ /* 0x000e280008000800 */
[----:B------:R-:W0:Y:S01]  /*4080*/  LDS R22, [UR14+0x7c] ;  /* 0x00007c0eff167984 */ /* 0x000e220008000800 */
[----:B------:R-:W-:Y:S02]  /*4090*/  HADD2.F32 R7, -RZ, R7.H0_H0 ;  /* 0x20000007ff077230 */ /* 0x000fe40000004100 */
[----:B------:R-:W-:-:S02]  /*40a0*/  HADD2.F32 R28, -RZ, R28.H0_H0 ;  /* 0x2000001cff1c7230 */ /* 0x000fc40000004100 */
[----:B------:R-:W-:Y:S02]  /*40b0*/  HADD2.F32 R10, -RZ, R10.H0_H0 ;  /* 0x2000000aff0a7230 */ /* 0x000fe40000004100 */
[----:B---3--:R-:W-:Y:S01]  /*40c0*/  FFMA R24, R13, R7, R24 ;  /* 0x000000070d187223 */ /* 0x008fe20000000018 */
[----:B------:R-:W-:-:S03]  /*40d0*/  HADD2.F32 R7, -RZ, R12.H0_H0 ;  /* 0x2000000cff077230 */ /* 0x000fc60000004100 */
[----:B----4-:R-:W-:-:S04]  /*40e0*/  FFMA R24, R9, R28, R24 ;  /* 0x0000001c09187223 */ /* 0x010fc80000000018 */
[----:B-1----:R-:W-:Y:S01]  /*40f0*/  FFMA R15, R15, R10, R24 ;  /* 0x0000000a0f0f7223 */ /* 0x002fe20000000018 */
[----:B------:R-:W-:-:S03]  /*4100*/  HADD2.F32 R14, -RZ, R14.H0_H0 ;  /* 0x2000000eff0e7230 */ /* 0x000fc60000004100 */
[----:B-----5:R-:W-:Y:S01]  /*4110*/  FFMA R7, R16, R7, R15 ;  /* 0x0000000710077223 */ /* 0x020fe2000000000f */
[----:B------:R-:W-:Y:S01]  /*4120*/  HADD2.F32 R18, -RZ, R18.H0_H0 ;  /* 0x20000012ff127230 */ /* 0x000fe20000004100 */
[----:B------:R-:W-:Y:S02]  /*4130*/  UISETP.NE.AND UP1, UPT, UR8, UR15, UPT ;  /* 0x0000000f0800728c */ /* 0x000fe4000bf25270 */
[----:B--2---:R-:W-:Y:S01]  /*4140*/  FFMA R8, R8, R14, R7 ;  /* 0x0000000e08087223 */ /* 0x004fe20000000007 */
[----:B------:R-:W-:-:S03]  /*4150*/  HADD2.F32 R0, -RZ, R0.H0_H0 ;  /* 0x20000000ff007230 */ /* 0x000fc60000004100 */
[----:B------:R-:W-:Y:S01]  /*4160*/  FFMA R8, R17, R18, R8 ;  /* 0x0000001211087223 */ /* 0x000fe20000000008 */
[----:B------:R-:W-:Y:S01]  /*4170*/  HADD2.F32 R7, -RZ, R6.H0_H0 ;  /* 0x20000006ff077230 */ /* 0x000fe20000004100 */
[----:B------:R-:W-:Y:S02]  /*4180*/  UIADD3 UR14, UPT, UPT, UR7, 0x20, URZ ;  /* 0x00000020070e7890 */ /* 0x000fe4000fffe0ff */
[----:B0-----:R-:W-:Y:S01]  /*4190*/  FFMA R11, R11, R0, R8 ;  /* 0x000000000b0b7223 */ /* 0x001fe20000000008 */
[----:B------:R-:W-:Y:S01]  /*41a0*/  IMAD.WIDE R30, R4, 0x2, R30 ;  /* 0x00000002041e7825 */ /* 0x000fe200078e021e */
[----:B------:R-:W-:-:S03]  /*41b0*/  UMOV UR15, UR7 ;  /* 0x00000007000f7c82 */ /* 0x000fc60008000000 */
[----:B------:R-:W-:Y:S01]  /*41c0*/  FFMA R22, R22, R7, R11 ;  /* 0x0000000716167223 */ /* 0x000fe2000000000b */
[----:B------:R-:W-:Y:S01]  /*41d0*/  UMOV UR7, UR14 ;  /* 0x0000000e00077c82 */ /* 0x000fe20008000000 */
[----:B------:R-:W-:Y:S05]  /*41e0*/  BRA.U UP1, `(.L_x_31) ;  /* 0xfffffff501607547 */ /* 0x000fea000b83ffff */
[----:B------:R-:W-:Y:S01]  /*41f0*/  UIADD3 UR8, UPT, UPT, UR15, 0x23, URZ ;  /* 0x000000230f087890 */ /* 0x000fe2000fffe0ff */
[----:B------:R-:W-:-:S11]  /*4200*/  UMOV UR7, UR14 ;  /* 0x0000000e00077c82 */ /* 0x000fd60008000000 */
.L_x_30:
[----:B------:R-:W-:-:S09]  /*4210*/  ULOP3.LUT UP1, UR14, UR19, 0x7, URZ, 0xc0, !UPT ;  /* 0x00000007130e7892 */ /* 0x000fd2000f82c0ff */
[----:B------:R-:W-:Y:S05]  /*4220*/  BRA.U !UP1, `(.L_x_29) ;  /* 0x0000000909847547 */ /* 0x000fea000b800000 */
[----:B------:R-:W-:Y:S02]  /*4230*/  UISETP.GE.U32.AND UP1, UPT, UR14, 0x4, UPT ;  /* 0x000000040e00788c */ /* 0x000fe4000bf26070 */
[----:B------:R-:W-:-:S07]  /*4240*/  ULOP3.LUT UP2, UR19, UR19, 0x3, URZ, 0xc0, !UPT ;  /* 0x0000000313137892 */ /* 0x000fce000f84c0ff */
[----:B------:R-:W-:Y:S05]  /*4250*/  BRA.U !UP1, `(.L_x_32) ;  /* 0x0000000509547547 */ /* 0x000fea000b800000 */
[----:B------:R-:W2:Y:S01]  /*4260*/  LDG.E.U16.CONSTANT R0, desc[UR16][R30.64] ;  /* 0x000000101e007981 */ /* 0x000ea2000c1e9500 */
[----:B------:R-:W-:-:S05]  /*4270*/  IMAD.WIDE R10, R4, 0x2, R30 ;  /* 0x00000002040a7825 */ /* 0x000fca00078e021e */
[----:B------:R0:W3:Y:S01]  /*4280*/  LDG.E.U16.CONSTANT R28, desc[UR16][R10.64] ;  /* 0x000000100a1c7981 */ /* 0x0000e2000c1e9500 */
[----:B------:R-:W-:-:S05]  /*4290*/  IMAD.WIDE R12, R4, 0x2, R10 ;  /* 0x00000002040c7825 */ /* 0x000fca00078e020a */
[----:B------:R4:W5:Y:S01]  /*42a0*/  LDG.E.U16.CONSTANT R8, desc[UR16][R12.64] ;  /* 0x000000100c087981 */ /* 0x000962000c1e9500 */
[----:B------:R-:W-:-:S05]  /*42b0*/  IMAD.WIDE R14, R4, 0x2, R12 ;  /* 0x00000002040e7825 */ /* 0x000fca00078e020c */
[----:B------:R1:W5:Y:S01]  /*42c0*/  LDG.E.U16.CONSTANT R23, desc[UR16][R14.64] ;  /* 0x000000100e177981 */ /* 0x000362000c1e9500 */
[----:B------:R-:W-:-:S05]  /*42d0*/  IMAD.WIDE R18, R4, 0x2, R14 ;  /* 0x0000000204127825 */ /* 0x000fca00078e020e */
[----:B------:R1:W5:Y:S01]  /*42e0*/  LDG.E.U16.CONSTANT R9, desc[UR16][R18.64] ;  /* 0x0000001012097981 */ /* 0x000362000c1e9500 */
[----:B------:R-:W-:-:S05]  /*42f0*/  IMAD.WIDE R32, R4, 0x2, R18 ;  /* 0x0000000204207825 */ /* 0x000fca00078e0212 */
[----:B------:R-:W5:Y:S01]  /*4300*/  LDG.E.U16.CONSTANT R6, desc[UR16][R32.64] ;  /* 0x0000001020067981 */ /* 0x000f62000c1e9500 */
[----:B------:R-:W-:-:S05]  /*4310*/  IMAD.WIDE R24, R4, 0x2, R32 ;  /* 0x0000000204187825 */ /* 0x000fca00078e0220 */
[----:B------:R1:W5:Y:S01]  /*4320*/  LDG.E.U16.CONSTANT R29, desc[UR16][R24.64] ;  /* 0x00000010181d7981 */ /* 0x000362000c1e9500 */
[----:B------:R-:W-:-:S05]  /*4330*/  IMAD.WIDE R26, R4, 0x2, R24 ;  /* 0x00000002041a7825 */ /* 0x000fca00078e0218 */
[----:B------:R1:W5:Y:S01]  /*4340*/  LDG.E.U16.CONSTANT R7, desc[UR16][R26.64] ;  /* 0x000000101a077981 */ /* 0x000362000c1e9500 */
[----:B------:R-:W-:-:S04]  /*4350*/  IMAD.WIDE R16, R4, 0x2, R26 ;  /* 0x0000000204107825 */ /* 0x000fc800078e021a */
[C---:B0-----:R-:W-:Y:S02]  /*4360*/  IMAD.WIDE R10, R4.reuse, 0x2, R16 ;  /* 0x00000002040a7825 */ /* 0x041fe400078e0210 */
[----:B------:R-:W5:Y:S02]  /*4370*/  LDG.E.U16.CONSTANT R16, desc[UR16][R16.64] ;  /* 0x0000001010107981 */ /* 0x000f64000c1e9500 */
[C---:B----4-:R-:W-:Y:S02]  /*4380*/  IMAD.WIDE R12, R4.reuse, 0x2, R10 ;  /* 0x00000002040c7825 */ /* 0x050fe400078e020a */
[----:B------:R0:W4:Y:S02]  /*4390*/  LDG.E.U16.CONSTANT R10, desc[UR16][R10.64] ;  /* 0x000000100a0a7981 */ /* 0x000124000c1e9500 */
[C---:B-1----:R-:W-:Y:S02]  /*43a0*/  IMAD.WIDE R14, R4.reuse, 0x2, R12 ;  /* 0x00000002040e7825 */ /* 0x042fe400078e020c */
[----:B------:R1:W4:Y:S02]  /*43b0*/  LDG.E.U16.CONSTANT R12, desc[UR16][R12.64] ;  /* 0x000000100c0c7981 */ /* 0x000324000c1e9500 */
[----:B------:R-:W-:-:S02]  /*43c0*/  IMAD.WIDE R18, R4, 0x2, R14 ;  /* 0x0000000204127825 */ /* 0x000fc400078e020e */
[----:B------:R-:W4:Y:S02]  /*43d0*/  LDG.E.U16.CONSTANT R14, desc[UR16][R14.64] ;  /* 0x000000100e0e7981 */ /* 0x000f24000c1e9500 */
[C---:B------:R-:W-:Y:S02]  /*43e0*/  IMAD.WIDE R24, R4.reuse, 0x2, R18 ;  /* 0x0000000204187825 */ /* 0x040fe400078e0212 */
[----:B------:R-:W4:Y:S02]  /*43f0*/  LDG.E.U16.CONSTANT R18, desc[UR16][R18.64] ;  /* 0x0000001012127981 */ /* 0x000f24000c1e9500 */
[C---:B------:R-:W-:Y:S02]  /*4400*/  IMAD.WIDE R26, R4.reuse, 0x2, R24 ;  /* 0x00000002041a7825 */ /* 0x040fe400078e0218 */
[----:B------:R-:W4:Y:S02]  /*4410*/  LDG.E.U16.CONSTANT R24, desc[UR16][R24.64] ;  /* 0x0000001018187981 */ /* 0x000f24000c1e9500 */
[----:B------:R-:W-:-:S02]  /*4420*/  IMAD.WIDE R30, R4, 0x2, R26 ;  /* 0x00000002041e7825 */ /* 0x000fc400078e021a */
[----:B------:R-:W4:Y:S04]  /*4430*/  LDG.E.U16.CONSTANT R32, desc[UR16][R26.64] ;  /* 0x000000101a207981 */ /* 0x000f28000c1e9500 */
[----:B------:R1:W4:Y:S01]  /*4440*/  LDG.E.U16.CONSTANT R17, desc[UR16][R30.64] ;  /* 0x000000101e117981 */ /* 0x000322000c1e9500 */
[----:B------:R-:W-:-:S09]  /*4450*/  ULEA UR14, UR7, UR13, 0x2 ;  /* 0x0000000d070e7291 */ /* 0x000fd2000f8e10ff */
[----:B0-----:R-:W0:Y:S01]  /*4460*/  LDS R11, [UR14] ;  /* 0x0000000eff0b7984 */ /* 0x001e220008000800 */
[----:B------:R-:W-:-:S09]  /*4470*/  ULEA UR8, UR8, UR13, 0x2 ;  /* 0x0000000d08087291 */ /* 0x000fd2000f8e10ff */
[----:B-1----:R-:W-:Y:S01]  /*4480*/  LDS R13, [UR8] ;  /* 0x00000008ff0d7984 */ /* 0x002fe20008000800 */
[----:B------:R-:W-:Y:S01]  /*4490*/  IMAD.WIDE R30, R4, 0x2, R30 ;  /* 0x00000002041e7825 */ /* 0x000fe200078e021e */
[----:B------:R-:W-:-:S03]  /*44a0*/  UIADD3 UR8, UPT, UPT, UR7, 0x13, URZ ;  /* 0x0000001307087890 */ /* 0x000fc6000fffe0ff */
[----:B--2---:R-:W-:-:S05]  /*44b0*/  HADD2.F32 R0, -RZ, R0.H0_H0 ;  /* 0x20000000ff007230 */ /* 0x004fca0000004100 */
[----:B0-----:R-:W-:Y:S02]  /*44c0*/  FFMA R22, R11, R0, R22 ;  /* 0x000000000b167223 */ /* 0x001fe40000000016 */
[----:B------:R-:W0:Y:S04]  /*44d0*/  LDS R11, [UR14+0x4] ;  /* 0x0000040eff0b7984 */ /* 0x000e280008000800 */
[----:B------:R-:W1:Y:S01]  /*44e0*/  LDS R0, [UR14+0x8] ;  /* 0x0000080eff007984 */ /* 0x000e620008000800 */
[----:B---3--:R-:W-:Y:S02]  /*44f0*/  HADD2.F32 R28, -RZ, R28.H0_H0 ;  /* 0x2000001cff1c7230 */ /* 0x008fe40000004100 */
[----:B-----5:R-:W-:-:S03]  /*4500*/  HADD2.F32 R15, -RZ, R8.H0_H0 ;  /* 0x20000008ff0f7230 */ /* 0x020fc60000004100 */
[----:B0-----:R-:W-:Y:S02]  /*4510*/  FFMA R19, R11, R28, R22 ;  /* 0x0000001c0b137223 */ /* 0x001fe40000000016 */
[----:B------:R-:W0:Y:S02]  /*4520*/  LDS R11, [UR14+0x10] ;  /* 0x0000100eff0b7984 */ /* 0x000e240008000800 */
[----:B-1----:R-:W-:Y:S02]  /*4530*/  FFMA R22, R0, R15, R19 ;  /* 0x0000000f00167223 */ /* 0x002fe40000000013 */
[----:B------:R-:W1:Y:S04]  /*4540*/  LDS R15, [UR14+0x14] ;  /* 0x0000140eff0f7984 */ /* 0x000e680008000800 */
[----:B------:R-:W2:Y:S01]  /*4550*/  LDS R0, [UR14+0x18] ;  /* 0x0000180eff007984 */ /* 0x000ea20008000800 */
[----:B------:R-:W-:-:S02]  /*4560*/  HADD2.F32 R8, -RZ, R23.H0_H0 ;  /* 0x20000017ff087230 */ /* 0x000fc40000004100 */
[----:B------:R-:W-:-:S03]  /*4570*/  HADD2.F32 R9, -RZ, R9.H0_H0 ;  /* 0x20000009ff097230 */ /* 0x000fc60000004100 */
[----:B------:R-:W-:Y:S02]  /*4580*/  FFMA R22, R13, R8, R22 ;  /* 0x000000080d167223 */ /* 0x000fe40000000016 */
[----:B------:R-:W3:Y:S01]  /*4590*/  LDS R8, [UR14+0x1c] ;  /* 0x00001c0eff087984 */ /* 0x000ee20008000800 */
[----:B------:R-:W-:-:S03]  /*45a0*/  HADD2.F32 R29, -RZ, R29.H0_H0 ;  /* 0x2000001dff1d7230 */ /* 0x000fc60000004100 */
[----:B------:R-:W-:Y:S01]  /*45b0*/  LDS R13, [UR14+0x2c] ;  /* 0x00002c0eff0d7984 */ /* 0x000fe20008000800 */
[----:B0-----:R-:W-:-:S03]  /*45c0*/  FFMA R26, R11, R9, R22 ;  /* 0x000000090b1a7223 */ /* 0x001fc60000000016 */
[----:B------:R-:W0:Y:S01]  /*45d0*/  LDS R9, [UR14+0x20] ;  /* 0x0000200eff097984 */ /* 0x000e220008000800 */
[----:B------:R-:W-:-:S03]  /*45e0*/  HADD2.F32 R22, -RZ, R6.H0_H0 ;  /* 0x20000006ff167230 */ /* 0x000fc60000004100 */
[----:B------:R-:W5:Y:S02]  /*45f0*/  LDS R6, [UR14+0x24] ;  /* 0x0000240eff067984 */ /* 0x000f640008000800 */
[----:B-1----:R-:W-:Y:S02]  /*4600*/  FFMA R15, R15, R22, R26 ;  /* 0x000000160f0f7223 */ /* 0x002fe4000000001a */
[----:B------:R-:W1:Y:S02]  /*4610*/  LDS R11, [UR14+0x28] ;  /* 0x0000280eff0b7984 */ /* 0x000e640008000800 */
[----:B--2---:R-:W-:Y:S02]  /*4620*/  FFMA R29, R0, R29, R15 ;  /* 0x0000001d001d7223 */ /* 0x004fe4000000000f */
[----:B------:R-:W2:Y:S01]  /*4630*/  LDS R15, [UR14+0x30] ;  /* 0x0000300eff0f7984 */ /* 0x000ea20008000800 */
[----:B------:R-:W-:-:S03]  /*4640*/  HADD2.F32 R19, -RZ, R7.H0_H0 ;  /* 0x20000007ff137230 */ /* 0x000fc60000004100 */
[----:B------:R-:W2:Y:S04]  /*4650*/  LDS R0, [UR14+0x34] ;  /* 0x0000340eff007984 */ /* 0x000ea80008000800 */
[----:B------:R-:W2:Y:S04]  /*4660*/  LDS R7, [UR14+0x38] ;  /* 0x0000380eff077984 */ /* 0x000ea80008000800 */
[----:B------:R-:W2:Y:S01]  /*4670*/  LDS R22, [UR14+0x3c] ;  /* 0x00003c0eff167984 */ /* 0x000ea20008000800 */
[----:B------:R-:W-:Y:S02]  /*4680*/  HADD2.F32 R16, -RZ, R16.H0_H0 ;  /* 0x20000010ff107230 */ /* 0x000fe40000004100 */
[----:B---3--:R-:W-:Y:S01]  /*4690*/  FFMA R8, R8, R19, R29 ;  /* 0x0000001308087223 */ /* 0x008fe2000000001d */
[----:B----4-:R-:W-:-:S02]  /*46a0*/  HADD2.F32 R12, -RZ, R12.H0_H0 ;  /* 0x2000000cff0c7230 */ /* 0x010fc40000004100 */
[----:B------:R-:W-:Y:S02]  /*46b0*/  HADD2.F32 R14, -RZ, R14.H0_H0 ;  /* 0x2000000eff0e7230 */ /* 0x000fe40000004100 */
[----:B0-----:R-:W-:Y:S01]  /*46c0*/  FFMA R19, R9, R16, R8 ;  /* 0x0000001009137223 */ /* 0x001fe20000000008 */
[----:B------:R-:W-:-:S05]  /*46d0*/  HADD2.F32 R9, -RZ, R10.H0_H0 ;  /* 0x2000000aff097230 */ /* 0x000fca0000004100 */
[----:B-----5:R-:W-:Y:S01]  /*46e0*/  FFMA R6, R6, R9, R19 ;  /* 0x0000000906067223 */ /* 0x020fe20000000013 */
[----:B------:R-:W-:-:S03]  /*46f0*/  HADD2.F32 R18, -RZ, R18.H0_H0 ;  /* 0x20000012ff127230 */ /* 0x000fc60000004100 */
[----:B-1----:R-:W-:Y:S01]  /*4700*/  FFMA R6, R11, R12, R6 ;  /* 0x0000000c0b067223 */ /* 0x002fe20000000006 */
[----:B------:R-:W-:-:S03]  /*4710*/  HADD2.F32 R9, -RZ, R24.H0_H0 ;  /* 0x20000018ff097230 */ /* 0x000fc60000004100 */
[----:B------:R-:W-:Y:S01]  /*4720*/  FFMA R6, R13, R14, R6 ;  /* 0x0000000e0d067223 */ /* 0x000fe20000000006 */
[----:B------:R-:W-:-:S03]  /*4730*/  HADD2.F32 R32, -RZ, R32.H0_H0 ;  /* 0x20000020ff207230 */ /* 0x000fc60000004100 */
[----:B--2---:R-:W-:Y:S01]  /*4740*/  FFMA R15, R15, R18, R6 ;  /* 0x000000120f0f7223 */ /* 0x004fe20000000006 */
[----:B------:R-:W-:-:S03]  /*4750*/  HADD2.F32 R17, -RZ, R17.H0_H0 ;  /* 0x20000011ff117230 */ /* 0x000fc60000004100 */
[----:B------:R-:W-:Y:S01]  /*4760*/  FFMA R0, R0, R9, R15 ;  /* 0x0000000900007223 */ /* 0x000fe2000000000f */
[----:B------:R-:W-:-:S03]  /*4770*/  UIADD3 UR14, UPT, UPT, UR7, 0x10, URZ ;  /* 0x00000010070e7890 */ /* 0x000fc6000fffe0ff */
[----:B------:R-:W-:-:S04]  /*4780*/  FFMA R7, R7, R32, R0 ;  /* 0x0000002007077223 */ /* 0x000fc80000000000 */
[----:B------:R-:W-:Y:S01]  /*4790*/  FFMA R22, R22, R17, R7 ;  /* 0x0000001116167223 */ /* 0x000fe20000000007 */
[----:B------:R-:W-:-:S06]  /*47a0*/  UMOV UR7, UR14 ;  /* 0x0000000e00077c82 */ /* 0x000fcc0008000000 */
.L_x_32:
[----:B------:R-:W-:Y:S05]  /*47b0*/  BRA.U !UP2, `(.L_x_29) ;  /* 0x000000050a207547 */ /* 0x000fea000b800000 */
[----:B------:R-:W-:Y:S02]  /*47c0*/  UISETP.NE.AND UP2, UPT, UR19, 0x1, UPT ;  /* 0x000000011300788c */ /* 0x000fe4000bf45270 */
[----:B------:R-:W-:-:S07]  /*47d0*/  ULOP3.LUT UP1, URZ, UR18, 0x4, URZ, 0xc0, !UPT ;  /* 0x0000000412ff7892 */ /* 0x000fce000f82c0ff */
[----:B------:R-:W-:Y:S05]  /*47e0*/  BRA.U !UP2, `(.L_x_33) ;  /* 0x000000010ab47547 */ /* 0x000fea000b800000 */
[C---:B------:R-:W-:Y:S01]  /*47f0*/  IMAD.WIDE R18, R4.reuse, 0x2, R30 ;  /* 0x0000000204127825 */ /* 0x040fe200078e021e */
[----:B------:R0:W2:Y:S04]  /*4800*/  LDG.E.U16.CONSTANT R0, desc[UR16][R30.64] ;  /* 0x000000101e007981 */ /* 0x0000a8000c1e9500 */
[----:B------:R-:W3:Y:S01]  /*4810*/  LDG.E.U16.CONSTANT R10, desc[UR16][R18.64] ;  /* 0x00000010120a7981 */ /* 0x000ee2000c1e9500 */
[----:B------:R-:W-:-:S05]  /*4820*/  IMAD.WIDE R24, R4, 0x2, R18 ;  /* 0x0000000204187825 */ /* 0x000fca00078e0212 */
[----:B------:R4:W5:Y:S01]  /*4830*/  LDG.E.U16.CONSTANT R11, desc[UR16][R24.64] ;  /* 0x00000010180b7981 */ /* 0x000962000c1e9500 */
[----:B------:R-:W-:-:S05]  /*4840*/  IMAD.WIDE R26, R4, 0x2, R24 ;  /* 0x00000002041a7825 */ /* 0x000fca00078e0218 */
[----:B------:R-:W5:Y:S01]  /*4850*/  LDG.E.U16.CONSTANT R14, desc[UR16][R26.64] ;  /* 0x000000101a0e7981 */ /* 0x000f62000c1e9500 */
[----:B------:R-:W-:-:S04]  /*4860*/  IMAD.WIDE R12, R4, 0x2, R26 ;  /* 0x00000002040c7825 */ /* 0x000fc800078e021a */
[C---:B------:R-:W-:Y:S02]  /*4870*/  IMAD.WIDE R6, R4.reuse, 0x2, R12 ;  /* 0x0000000204067825 */ /* 0x040fe400078e020c */
[----:B------:R1:W5:Y:S02]  /*4880*/  LDG.E.U16.CONSTANT R12, desc[UR16][R12.64] ;  /* 0x000000100c0c7981 */ /* 0x000364000c1e9500 */
[C---:B------:R-:W-:Y:S02]  /*4890*/  IMAD.WIDE R8, R4.reuse, 0x2, R6 ;  /* 0x0000000204087825 */ /* 0x040fe400078e0206 */
[----:B------:R-:W5:Y:S02]  /*48a0*/  LDG.E.U16.CONSTANT R6, desc[UR16][R6.64] ;  /* 0x0000001006067981 */ /* 0x000f64000c1e9500 */
[----:B0-----:R-:W-:Y:S02]  /*48b0*/  IMAD.WIDE R30, R4, 0x2, R8 ;  /* 0x00000002041e7825 */ /* 0x001fe400078e0208 */
[----:B------:R0:W5:Y:S04]  /*48c0*/  LDG.E.U16.CONSTANT R15, desc[UR16][R8.64] ;  /* 0x00000010080f7981 */ /* 0x000168000c1e9500 */
[----:B------:R0:W5:Y:S01]  /*48d0*/  LDG.E.U16.CONSTANT R16, desc[UR16][R30.64] ;  /* 0x000000101e107981 */ /* 0x000162000c1e9500 */
[----:B------:R-:W-:-:S02]  /*48e0*/  ULEA UR14, UR7, UR13, 0x2 ;  /* 0x0000000d070e7291 */ /* 0x000fc4000f8e10ff */
[----:B------:R-:W-:-:S07]  /*48f0*/  ULEA UR8, UR8, UR13, 0x2 ;  /* 0x0000000d08087291 */ /* 0x000fce000f8e10ff */
[----:B------:R-:W3:Y:S04]  /*4900*/  LDS R23, [UR14] ;  /* 0x0000000eff177984 */ /* 0x000ee80008000800 */
[----:B----4-:R-:W4:Y:S04]  /*4910*/  LDS R24, [UR14+0x4] ;  /* 0x0000040eff187984 */ /* 0x010f280008000800 */
[----:B------:R-:W5:Y:S04]  /*4920*/  LDS R19, [UR14+0x8] ;  /* 0x0000080eff137984 */ /* 0x000f680008000800 */
[----:B------:R-:W5:Y:S04]  /*4930*/  LDS R18, [UR8] ;  /* 0x00000008ff127984 */ /* 0x000f680008000800 */
[----:B------:R-:W5:Y:S04]  /*4940*/  LDS R17, [UR14+0x10] ;  /* 0x0000100eff117984 */ /* 0x000f680008000800 */
[----:B-1----:R-:W1:Y:S04]  /*4950*/  LDS R13, [UR14+0x14] ;  /* 0x0000140eff0d7984 */ /* 0x002e680008000800 */
[----:B0-----:R-:W0:Y:S04]  /*4960*/  LDS R8, [UR14+0x18] ;  /* 0x0000180eff087984 */ /* 0x001e280008000800 */
[----:B------:R-:W0:Y:S01]  /*4970*/  LDS R7, [UR14+0x1c] ;  /* 0x00001c0eff077984 */ /* 0x000e220008000800 */
[----:B------:R-:W-:Y:S01]  /*4980*/  UIADD3 UR14, UPT, UPT, UR7, 0x8, URZ ;  /* 0x00000008070e7890 */ /* 0x000fe2000fffe0ff */
[----:B------:R-:W-:Y:S01]  /*4990*/  IMAD.WIDE R30, R4, 0x2, R30 ;  /* 0x00000002041e7825 */ /* 0x000fe200078e021e */
[----:B------:R-:W-:-:S05]  /*49a0*/  UIADD3 UR8, UPT, UPT, UR7, 0xb, URZ ;  /* 0x0000000b07087890 */ /* 0x000fca000fffe0ff */
[----:B------:R-:W-:Y:S01]  /*49b0*/  UMOV UR7, UR14 ;  /* 0x0000000e00077c82 */ /* 0x000fe20008000000 */
[----:B--2---:R-:W-:Y:S02]  /*49c0*/  HADD2.F32 R0, -RZ, R0.H0_H0 ;  /* 0x20000000ff007230 */ /* 0x004fe40000004100 */
[----:B---3--:R-:W-:-:S03]  /*49d0*/  HADD2.F32 R9, -RZ, R10.H0_H0 ;  /* 0x2000000aff097230 */ /* 0x008fc60000004100 */
[----:B------:R-:W-:-:S04]  /*49e0*/  FFMA R23, R23, R0, R22 ;  /* 0x0000000017177223 */ /* 0x000fc80000000016 */
[----:B----4-:R-:W-:Y:S01]  /*49f0*/  FFMA R24, R24, R9, R23 ;  /* 0x0000000918187223 */ /* 0x010fe20000000017 */
[----:B-----5:R-:W-:-:S05]  /*4a00*/  HADD2.F32 R0, -RZ, R11.H0_H0 ;  /* 0x2000000bff007230 */ /* 0x020fca0000004100 */
[----:B------:R-:W-:Y:S01]  /*4a10*/  FFMA R19, R19, R0, R24 ;  /* 0x0000000013137223 */ /* 0x000fe20000000018 */
[----:B------:R-:W-:-:S05]  /*4a20*/  HADD2.F32 R9, -RZ, R14.H0_H0 ;  /* 0x2000000eff097230 */ /* 0x000fca0000004100 */
[----:B------:R-:W-:Y:S01]  /*4a30*/  FFMA R18, R18, R9, R19 ;  /* 0x0000000912127223 */ /* 0x000fe20000000013 */
[----:B------:R-:W-:-:S05]  /*4a40*/  HADD2.F32 R12, -RZ, R12.H0_H0 ;  /* 0x2000000cff0c7230 */ /* 0x000fca0000004100 */
[----:B------:R-:W-:Y:S01]  /*4a50*/  FFMA R12, R17, R12, R18 ;  /* 0x0000000c110c7223 */ /* 0x000fe20000000012 */
[----:B------:R-:W-:Y:S02]  /*4a60*/  HADD2.F32 R6, -RZ, R6.H0_H0 ;  /* 0x20000006ff067230 */ /* 0x000fe40000004100 */
[----:B------:R-:W-:-:S03]  /*4a70*/  HADD2.F32 R15, -RZ, R15.H0_H0 ;  /* 0x2000000fff0f7230 */ /* 0x000fc60000004100 */
[----:B-1----:R-:W-:Y:S01]  /*4a80*/  FFMA R13, R13, R6, R12 ;  /* 0x000000060d0d7223 */ /* 0x002fe2000000000c */
[----:B------:R-:W-:-:S03]  /*4a90*/  HADD2.F32 R16, -RZ, R16.H0_H0 ;  /* 0x20000010ff107230 */ /* 0x000fc60000004100 */
[----:B0-----:R-:W-:-:S04]  /*4aa0*/  FFMA R8, R8, R15, R13 ;  /* 0x0000000f08087223 */ /* 0x001fc8000000000d */
[----:B------:R-:W-:-:S07]  /*4ab0*/  FFMA R22, R7, R16, R8 ;  /* 0x0000001007167223 */ /* 0x000fce0000000008 */
.L_x_33:
[----:B------:R-:W-:Y:S05]  /*4ac0*/  BRA.U UP1, `(.L_x_29) ;  /* 0x00000001015c7547 */ /* 0x000fea000b800000 */
[C---:B------:R-:W-:Y:S02]  /*4ad0*/  IMAD.WIDE R8, R4.reuse, 0x2, R30 ;  /* 0x0000000204087825 */ /* 0x040fe400078e021e */
[----:B------:R-:W2:Y:S02]  /*4ae0*/  LDG.E.U16.CONSTANT R30, desc[UR16][R30.64] ;  /* 0x000000101e1e7981 */ /* 0x000ea4000c1e9500 */
[C---:B------:R-:W-:Y:S02]  /*4af0*/  IMAD.WIDE R10, R4.reuse, 0x2, R8 ;  /* 0x00000002040a7825 */ /* 0x040fe400078e0208 */
[----:B------:R-:W3:Y:S02]  /*4b00*/  LDG.E.U16.CONSTANT R8, desc[UR16][R8.64] ;  /* 0x0000001008087981 */ /* 0x000ee4000c1e9500 */
[----:B------:R-:W-:Y:S02]  /*4b10*/  IMAD.WIDE R6, R4, 0x2, R10 ;  /* 0x0000000204067825 */ /* 0x000fe400078e020a */
[----:B------:R-:W4:Y:S04]  /*4b20*/  LDG.E.U16.CONSTANT R10, desc[UR16][R10.64] ;  /* 0x000000100a0a7981 */ /* 0x000f28000c1e9500 */
[----:B------:R-:W5:Y:S01]  /*4b30*/  LDG.E.U16.CONSTANT R15, desc[UR16][R6.64] ;  /* 0x00000010060f7981 */ /* 0x000f62000c1e9500 */
[----:B------:R-:W-:-:S02]  /*4b40*/  ULEA UR14, UR7, UR13, 0x2 ;  /* 0x0000000d070e7291 */ /* 0x000fc4000f8e10ff */
[----:B------:R-:W-:Y:S02]  /*4b50*/  ULEA UR8, UR8, UR13, 0x2 ;  /* 0x0000000d08087291 */ /* 0x000fe4000f8e10ff */
[----:B------:R-:W-:-:S05]  /*4b60*/  UIADD3 UR7, UPT, UPT, UR7, 0x4, URZ ;  /* 0x0000000407077890 */ /* 0x000fca000fffe0ff */
[----:B------:R-:W0:Y:S04]  /*4b70*/  LDS R13, [UR14] ;  /* 0x0000000eff0d7984 */ /* 0x000e280008000800 */
[----:B------:R-:W1:Y:S04]  /*4b80*/  LDS R12, [UR14+0x4] ;  /* 0x0000040eff0c7984 */ /* 0x000e680008000800 */
[----:B------:R-:W5:Y:S04]  /*4b90*/  LDS R14, [UR14+0x8] ;  /* 0x0000080eff0e7984 */ /* 0x000f680008000800 */
[----:B------:R-:W5:Y:S01]  /*4ba0*/  LDS R0, [UR8] ;  /* 0x00000008ff007984 */ /* 0x000f620008000800 */
[----:B--2---:R-:W-:-:S05]  /*4bb0*/  HADD2.F32 R30, -RZ, R30.H0_H0 ;  /* 0x2000001eff1e7230 */ /* 0x004fca0000004100 */
[----:B0-----:R-:W-:Y:S01]  /*4bc0*/  FFMA R13, R13, R30, R22 ;  /* 0x0000001e0d0d7223 */ /* 0x001fe20000000016 */
[----:B---3--:R-:W-:Y:S02]  /*4bd0*/  HADD2.F32 R9, -RZ, R8.H0_H0 ;  /* 0x20000008ff097230 */ /* 0x008fe40000004100 */
[----:B------:R-:W-:-:S04]  /*4be0*/  IMAD.WIDE R30, R4, 0x2, R6 ;  /* 0x00000002041e7825 */ /* 0x000fc800078e0206 */
[----:B-1----:R-:W-:Y:S01]  /*4bf0*/  FFMA R9, R12, R9, R13 ;  /* 0x000000090c097223 */ /* 0x002fe2000000000d */
[----:B----4-:R-:W-:Y:S02]  /*4c00*/  HADD2.F32 R11, -RZ, R10.H0_H0 ;  /* 0x2000000aff0b7230 */ /* 0x010fe40000004100 */
[----:B-----5:R-:W-:-:S03]  /*4c10*/  HADD2.F32 R15, -RZ, R15.H0_H0 ;  /* 0x2000000fff0f7230 */ /* 0x020fc60000004100 */
[----:B------:R-:W-:-:S04]  /*4c20*/  FFMA R14, R14, R11, R9 ;  /* 0x0000000b0e0e7223 */ /* 0x000fc80000000009 */
[----:B------:R-:W-:-:S07]  /*4c30*/  FFMA R22, R15, R0, R14 ;  /* 0x000000000f167223 */ /* 0x000fce000000000e */
.L_x_29:
[----:B------:R-:W-:-:S09]  /*4c40*/  UISETP.GE.AND UP1, UPT, UR7, UR23, UPT ;  /* 0x000000170700728c */ /* 0x000fd2000bf26270 */
[----:B------:R-:W-:Y:S05]  /*4c50*/  BRA.U UP1, `(.L_x_26) ;  /* 0x0000000901e87547 */ /* 0x000fea000b800000 */
[----:B------:R-:W-:-:S04]  /*4c60*/  VIMNMX R6, PT, PT, R20, 0x400, PT ;  /* 0x0000040014067848 */ /* 0x000fc80003fe0100 */
[C---:B------:R-:W-:Y:S02]  /*4c70*/  IADD3 R0, PT, PT, -R6.reuse, UR7, RZ ;  /* 0x0000000706007c10 */ /* 0x040fe4000fffe1ff */
[----:B------:R-:W-:Y:S02]  /*4c80*/  IADD3 R6, PT, PT, R6, -UR7, RZ ;  /* 0x8000000706067c10 */ /* 0x000fe4000fffe0ff */
[----:B------:R-:W-:Y:S02]  /*4c90*/  ISETP.GT.U32.AND P0, PT, R0, -0x10, PT ;  /* 0xfffffff00000780c */ /* 0x000fe40003f04070 */
[----:B------:R-:W-:-:S11]  /*4ca0*/  LOP3.LUT P2, R0, R6, 0xf, RZ, 0xc0, !PT ;  /* 0x0000000f06007812 */ /* 0x000fd6000784c0ff */
[----:B------:R-:W-:Y:S05]  /*4cb0*/  @P0 BRA `(.L_x_34) ;  /* 0x00000004005c0947 */ /* 0x000fea0003800000 */
[----:B------:R-:W-:-:S05]  /*4cc0*/  UMOV UR8, URZ ;  /* 0x000000ff00087c82 */ /* 0x000fca0008000000 */
.L_x_35:
[----:B------:R0:W2:Y:S01]  /*4cd0*/  LDG.E.U16.CONSTANT R12, desc[UR16][R30.64] ;  /* 0x000000101e0c7981 */ /* 0x0000a2000c1e9500 */
[----:B------:R-:W-:-:S05]  /*4ce0*/  IMAD.WIDE R14, R4, 0x2, R30 ;  /* 0x00000002040e7825 */ /* 0x000fca00078e021e */
[----:B------:R-:W3:Y:S01]  /*4cf0*/  LDG.E.U16.CONSTANT R18, desc[UR16][R14.64] ;  /* 0x000000100e127981 */ /* 0x000ee2000c1e9500 */
[----:B------:R-:W-:-:S05]  /*4d00*/  IMAD.WIDE R16, R4, 0x2, R14 ;  /* 0x0000000204107825 */ /* 0x000fca00078e020e */
[----:B------:R4:W5:Y:S01]  /*4d10*/  LDG.E.U16.CONSTANT R7, desc[UR16][R16.64] ;  /* 0x0000001010077981 */ /* 0x000962000c1e9500 */
[----:B------:R-:W-:-:S05]  /*4d20*/  IMAD.WIDE R32, R4, 0x2, R16 ;  /* 0x0000000204207825 */ /* 0x000fca00078e0210 */
[----:B------:R-:W5:Y:S01]  /*4d30*/  LDG.E.U16.CONSTANT R26, desc[UR16][R32.64] ;  /* 0x00000010201a7981 */ /* 0x000f62000c1e9500 */
[----:B------:R-:W-:-:S05]  /*4d40*/  IMAD.WIDE R8, R4, 0x2, R32 ;  /* 0x0000000204087825 */ /* 0x000fca00078e0220 */
[----:B------:R-:W5:Y:S01]  /*4d50*/  LDG.E.U16.CONSTANT R27, desc[UR16][R8.64] ;  /* 0x00000010081b7981 */ /* 0x000f62000c1e9500 */
[----:B------:R-:W-:Y:S01]  /*4d60*/  IMAD.WIDE R10, R4, 0x2, R8 ;  /* 0x00000002040a7825 */ /* 0x000fe200078e0208 */
[----:B------:R-:W-:-:S04]  /*4d70*/  ULEA UR14, UR7, UR13, 0x2 ;  /* 0x0000000d070e7291 */ /* 0x000fc8000f8e10ff */
[----:B------:R-:W5:Y:S01]  /*4d80*/  LDG.E.U16.CONSTANT R24, desc[UR16][R10.64] ;  /* 0x000000100a187981 */ /* 0x000f62000c1e9500 */
[----:B0-----:R-:W-:-:S04]  /*4d90*/  IMAD.WIDE R30, R4, 0x2, R10 ;  /* 0x00000002041e7825 */ /* 0x001fc800078e020a */
[----:B----4-:R-:W0:Y:S04]  /*4da0*/  LDS R17, [UR14] ;  /* 0x0000000eff117984 */ /* 0x010e280008000800 */
[----:B------:R4:W5:Y:S04]  /*4db0*/  LDG.E.U16.CONSTANT R14, desc[UR16][R30.64] ;  /* 0x000000101e0e7981 */ /* 0x000968000c1e9500 */
[----:B------:R-:W1:Y:S01]  /*4dc0*/  LDS R15, [UR14+0x4] ;  /* 0x0000040eff0f7984 */ /* 0x000e620008000800 */
[----:B----4-:R-:W-:-:S05]  /*4dd0*/  IMAD.WIDE R30, R4, 0x2, R30 ;  /* 0x00000002041e7825 */ /* 0x010fca00078e021e */
[----:B------:R-:W4:Y:S01]  /*4de0*/  LDG.E.U16.CONSTANT R28, desc[UR16][R30.64] ;  /* 0x000000101e1c7981 */ /* 0x000f22000c1e9500 */
[----:B------:R-:W-:-:S05]  /*4df0*/  IMAD.WIDE R36, R4, 0x2, R30 ;  /* 0x0000000204247825 */ /* 0x000fca00078e021e */
[----:B------:R-:W4:Y:S01]  /*4e00*/  LDG.E.U16.CONSTANT R9, desc[UR16][R36.64] ;  /* 0x0000001024097981 */ /* 0x000f22000c1e9500 */
[----:B------:R-:W-:-:S05]  /*4e10*/  IMAD.WIDE R34, R4, 0x2, R36 ;  /* 0x0000000204227825 */ /* 0x000fca00078e0224 */
[----:B------:R-:W4:Y:S01]  /*4e20*/  LDG.E.U16.CONSTANT R8, desc[UR16][R34.64] ;  /* 0x0000001022087981 */ /* 0x000f22000c1e9500 */
[----:B------:R-:W-:-:S05]  /*4e30*/  IMAD.WIDE R32, R4, 0x2, R34 ;  /* 0x0000000204207825 */ /* 0x000fca00078e0222 */
[----:B------:R0:W4:Y:S01]  /*4e40*/  LDG.E.U16.CONSTANT R25, desc[UR16][R32.64] ;  /* 0x0000001020197981 */ /* 0x000122000c1e9500 */
[----:B------:R-:W-:-:S03]  /*4e50*/  IMAD.WIDE R10, R4, 0x2, R32 ;  /* 0x00000002040a7825 */ /* 0x000fc600078e0220 */
[----:B0-----:R-:W0:Y:S01]  /*4e60*/  LDS R33, [UR14+0x8] ;  /* 0x0000080eff217984 */ /* 0x001e220008000800 */
[----:B--2---:R-:W-:Y:S02]  /*4e70*/  HADD2.F32 R19, -RZ, R12.H0_H0 ;  /* 0x2000000cff137230 */ /* 0x004fe40000004100 */
[C---:B------:R-:W-:Y:S02]  /*4e80*/  IMAD.WIDE R12, R4.reuse, 0x2, R10 ;  /* 0x00000002040c7825 */ /* 0x040fe400078e020a */
[----:B------:R2:W4:Y:S02]  /*4e90*/  LDG.E.U16.CONSTANT R10, desc[UR16][R10.64] ;  /* 0x000000100a0a7981 */ /* 0x000524000c1e9500 */
[----:B------:R-:W-:Y:S01]  /*4ea0*/  FFMA R30, R19, R17, R22 ;  /* 0x00000011131e7223 */ /* 0x000fe20000000016 */
[C---:B------:R-:W-:Y:S02]  /*4eb0*/  IMAD.WIDE R16, R4.reuse, 0x2, R12 ;  /* 0x0000000204107825 */ /* 0x040fe400078e020c */
[----:B------:R0:W4:Y:S02]  /*4ec0*/  LDG.E.U16.CONSTANT R12, desc[UR16][R12.64] ;  /* 0x000000100c0c7981 */ /* 0x000124000c1e9500 */
[----:B------:R-:W-:-:S02]  /*4ed0*/  IMAD.WIDE R22, R4, 0x2, R16 ;  /* 0x0000000204167825 */ /* 0x000fc400078e0210 */
[----:B------:R0:W4:Y:S02]  /*4ee0*/  LDG.E.U16.CONSTANT R29, desc[UR16][R16.64] ;  /* 0x00000010101d7981 */ /* 0x000124000c1e9500 */
[----:B---3--:R-:W-:Y:S02]  /*4ef0*/  HADD2.F32 R35, -RZ, R18.H0_H0 ;  /* 0x20000012ff237230 */ /* 0x008fe40000004100 */
[----:B------:R3:W4:Y:S01]  /*4f00*/  LDG.E.U16.CONSTANT R31, desc[UR16][R22.64] ;  /* 0x00000010161f7981 */ /* 0x000722000c1e9500 */
[----:B------:R-:W-:-:S04]  /*4f10*/  IMAD.WIDE R18, R4, 0x2, R22 ;  /* 0x0000000204127825 */ /* 0x000fc800078e0216 */
[----:B-1----:R-:W-:Y:S01]  /*4f20*/  FFMA R30, R35, R15, R30 ;  /* 0x0000000f231e7223 */ /* 0x002fe2000000001e */
[----:B--2---:R-:W1:Y:S04]  /*4f30*/  LDS R11, [UR14+0xc] ;  /* 0x00000c0eff0b7984 */ /* 0x004e680008000800 */
[----:B------:R-:W2:Y:S01]  /*4f40*/  LDG.E.U16.CONSTANT R15, desc[UR16][R18.64] ;  /* 0x00000010120f7981 */ /* 0x000ea2000c1e9500 */
[----:B-----5:R-:W-:Y:S02]  /*4f50*/  HADD2.F32 R7, -RZ, R7.H0_H0 ;  /* 0x20000007ff077230 */ /* 0x020fe40000004100 */
[----:B0-----:R-:W-:Y:S01]  /*4f60*/  HADD2.F32 R13, -RZ, R26.H0_H0 ;  /* 0x2000001aff0d7230 */ /* 0x001fe20000004100 */
[----:B------:R-:W-:Y:S02]  /*4f70*/  LDS R16, [UR14+0x14] ;  /* 0x0000140eff107984 */ /* 0x000fe40008000800 */
[----:B------:R-:W-:-:S02]  /*4f80*/  FFMA R30, R7, R33, R30 ;  /* 0x00000021071e7223 */ /* 0x000fc4000000001e */
[----:B------:R-:W0:Y:S01]  /*4f90*/  LDS R7, [UR14+0x10] ;  /* 0x0000100eff077984 */ /* 0x000e220008000800 */
[----:B------:R-:W-:Y:S02]  /*4fa0*/  HADD2.F32 R17, -RZ, R27.H0_H0 ;  /* 0x2000001bff117230 */ /* 0x000fe40000004100 */
[----:B-1----:R-:W-:Y:S02]  /*4fb0*/  FFMA R30, R13, R11, R30 ;  /* 0x0000000b0d1e7223 */ /* 0x002fe4000000001e */
[----:B------:R-:W3:Y:S04]  /*4fc0*/  LDS R11, [UR14+0x18] ;  /* 0x0000180eff0b7984 */ /* 0x000ee80008000800 */
[----:B------:R-:W1:Y:S01]  /*4fd0*/  LDS R13, [UR14+0x1c] ;  /* 0x00001c0eff0d7984 */ /* 0x000e620008000800 */
[----:B------:R-:W-:-:S02]  /*4fe0*/  HADD2.F32 R24, -RZ, R24.H0_H0 ;  /* 0x20000018ff187230 */ /* 0x000fc40000004100 */
[----:B0-----:R-:W-:Y:S02]  /*4ff0*/  FFMA R17, R17, R7, R30 ;  /* 0x0000000711117223 */ /* 0x001fe4000000001e */
[----:B------:R-:W0:Y:S02]  /*5000*/  LDS R7, [UR14+0x20] ;  /* 0x0000200eff077984 */ /* 0x000e240008000800 */
[----:B------:R-:W-:Y:S01]  /*5010*/  FFMA R16, R24, R16, R17 ;  /* 0x0000001018107223 */ /* 0x000fe20000000011 */
[----:B------:R-:W-:Y:S02]  /*5020*/  HADD2.F32 R17, -RZ, R14.H0_H0 ;  /* 0x2000000eff117230 */ /* 0x000fe40000004100 */
[----:B------:R-:W5:Y:S03]  /*5030*/  LDS R14, [UR14+0x24] ;  /* 0x0000240eff0e7984 */ /* 0x000f660008000800 */
[----:B---3--:R-:W-:-:S02]  /*5040*/  FFMA R22, R17, R11, R16 ;  /* 0x0000000b11167223 */ /* 0x008fc40000000010 */
[----:B------:R-:W3:Y:S01]  /*5050*/  LDS R11, [UR14+0x28] ;  /* 0x0000280eff0b7984 */ /* 0x000ee20008000800 */
[----:B----4-:R-:W-:-:S03]  /*5060*/  HADD2.F32 R17, -RZ, R28.H0_H0 ;  /* 0x2000001cff117230 */ /* 0x010fc60000004100 */
[----:B------:R-:W4:Y:S02]  /*5070*/  LDS R16, [UR14+0x2c] ;  /* 0x00002c0eff107984 */ /* 0x000f240008000800 */
[----:B-1----:R-:W-:Y:S02]  /*5080*/  FFMA R22, R17, R13, R22 ;  /* 0x0000000d11167223 */ /* 0x002fe40000000016 */
[----:B------:R-:W1:Y:S01]  /*5090*/  LDS R17, [UR14+0x30] ;  /* 0x0000300eff117984 */ /* 0x000e620008000800 */
[----:B------:R-:W-:-:S03]  /*50a0*/  HADD2.F32 R23, -RZ, R9.H0_H0 ;  /* 0x20000009ff177230 */ /* 0x000fc60000004100 */
[----:B------:R-:W1:Y:S04]  /*50b0*/  LDS R13, [UR14+0x34] ;  /* 0x0000340eff0d7984 */ /* 0x000e680008000800 */
[----:B------:R-:W1:Y:S01]  /*50c0*/  LDS R9, [UR14+0x38] ;  /* 0x0000380eff097984 */ /* 0x000e620008000800 */
[----:B0-----:R-:W-:-:S03]  /*50d0*/  FFMA R7, R23, R7, R22 ;  /* 0x0000000717077223 */ /* 0x001fc60000000016 */
[----:B------:R-:W0:Y:S01]  /*50e0*/  LDS R22, [UR14+0x3c] ;  /* 0x00003c0eff167984 */ /* 0x000e220008000800 */
[----:B------:R-:W-:Y:S02]  /*50f0*/  HADD2.F32 R8, -RZ, R8.H0_H0 ;  /* 0x20000008ff087230 */ /* 0x000fe40000004100 */
[----:B------:R-:W-:-:S03]  /*5100*/  HADD2.F32 R25, -RZ, R25.H0_H0 ;  /* 0x20000019ff197230 */ /* 0x000fc60000004100 */
[----:B-----5:R-:W-:Y:S01]  /*5110*/  FFMA R14, R8, R14, R7 ;  /* 0x0000000e080e7223 */ /* 0x020fe20000000007 */
[----:B------:R-:W-:-:S03]  /*5120*/  UIADD3 UR8, UPT, UPT, UR8, 0x10, URZ ;  /* 0x0000001008087890 */ /* 0x000fc6000fffe0ff */
[----:B---3--:R-:W-:Y:S01]  /*5130*/  FFMA R11, R25, R11, R14 ;  /* 0x0000000b190b7223 */ /* 0x008fe2000000000e */
[----:B------:R-:W-:Y:S01]  /*5140*/  UIADD3 UR7, UPT, UPT, UR7, 0x10, URZ ;  /* 0x0000001007077890 */ /* 0x000fe2000fffe0ff */
[----:B------:R-:W-:-:S05]  /*5150*/  HADD2.F32 R10, -RZ, R10.H0_H0 ;  /* 0x2000000aff0a7230 */ /* 0x000fca0000004100 */
[----:B----4-:R-:W-:Y:S01]  /*5160*/  FFMA R16, R10, R16, R11 ;  /* 0x000000100a107223 */ /* 0x010fe2000000000b */
[----:B------:R-:W-:-:S05]  /*5170*/  HADD2.F32 R7, -RZ, R12.H0_H0 ;  /* 0x2000000cff077230 */ /* 0x000fca0000004100 */
[----:B-1----:R-:W-:Y:S01]  /*5180*/  FFMA R16, R7, R17, R16 ;  /* 0x0000001107107223 */ /* 0x002fe20000000010 */
[----:B------:R-:W-:Y:S01]  /*5190*/  LOP3.LUT R7, R6, 0xfffffff0, RZ, 0xc0, !PT ;  /* 0xfffffff006077812 */ /* 0x000fe200078ec0ff */
[----:B------:R-:W-:-:S03]  /*51a0*/  HADD2.F32 R29, -RZ, R29.H0_H0 ;  /* 0x2000001dff1d7230 */ /* 0x000fc60000004100 */
[----:B------:R-:W-:Y:S01]  /*51b0*/  ISETP.NE.AND P0, PT, R7, UR8, PT ;  /* 0x0000000807007c0c */ /* 0x000fe2000bf05270 */
[----:B------:R-:W-:Y:S02]  /*51c0*/  HADD2.F32 R31, -RZ, R31.H0_H0 ;  /* 0x2000001fff1f7230 */ /* 0x000fe40000004100 */
[----:B------:R-:W-:-:S04]  /*51d0*/  FFMA R16, R29, R13, R16 ;  /* 0x0000000d1d107223 */ /* 0x000fc80000000010 */
[----:B------:R-:W-:Y:S01]  /*51e0*/  FFMA R9, R31, R9, R16 ;  /* 0x000000091f097223 */ /* 0x000fe20000000010 */
[----:B--2---:R-:W-:Y:S02]  /*51f0*/  HADD2.F32 R8, -RZ, R15.H0_H0 ;  /* 0x2000000fff087230 */ /* 0x004fe40000004100 */
[----:B------:R-:W-:-:S04]  /*5200*/  IMAD.WIDE R30, R4, 0x2, R18 ;  /* 0x00000002041e7825 */ /* 0x000fc800078e0212 */
[----:B0-----:R-:W-:Y:S01]  /*5210*/  FFMA R22, R8, R22, R9 ;  /* 0x0000001608167223 */ /* 0x001fe20000000009 */
[----:B------:R-:W-:Y:S06]  /*5220*/  @P0 BRA `(.L_x_35) ;  /* 0xfffffff800a80947 */ /* 0x000fec000383ffff */
.L_x_34:
[----:B------:R-:W-:Y:S05]  /*5230*/  @!P2 BRA `(.L_x_26) ;  /* 0x000000040070a947 */ /* 0x000fea0003800000 */
[----:B------:R-:W-:Y:S02]  /*5240*/  ISETP.GE.U32.AND P0, PT, R0, 0x8, PT ;  /* 0x000000080000780c */ /* 0x000fe40003f06070 */
[----:B------:R-:W-:-:S04]  /*5250*/  LOP3.LUT R23, R6, 0x7, RZ, 0xc0, !PT ;  /* 0x0000000706177812 */ /* 0x000fc800078ec0ff */
[----:B------:R-:W-:-:S07]  /*5260*/  ISETP.NE.AND P2, PT, R23, RZ, PT ;  /* 0x000000ff1700720c */ /* 0x000fce0003f45270 */
[----:B------:R-:W-:Y:S06]  /*5270*/  @!P0 BRA `(.L_x_36) ;  /* 0x0000000000a88947 */ /* 0x000fec0003800000 */
[----:B------:R-:W2:Y:S01]  /*5280*/  LDG.E.U16.CONSTANT R0, desc[UR16][R30.64] ;  /* 0x000000101e007981 */ /* 0x000ea2000c1e9500 */
[----:B------:R-:W-:-:S05]  /*5290*/  IMAD.WIDE R26, R4, 0x2, R30 ;  /* 0x00000002041a7825 */ /* 0x000fca00078e021e */
[----:B------:R0:W3:Y:S01]  /*52a0*/  LDG.E.U16.CONSTANT R7, desc[UR16][R26.64] ;  /* 0x000000101a077981 */ /* 0x0000e2000c1e9500 */
[----:B------:R-:W-:-:S04]  /*52b0*/  IMAD.WIDE R18, R4, 0x2, R26 ;  /* 0x0000000204127825 */ /* 0x000fc800078e021a */
[C---:B------:R-:W-:Y:S02]  /*52c0*/  IMAD.WIDE R16, R4.reuse, 0x2, R18 ;  /* 0x0000000204107825 */ /* 0x040fe400078e0212 */
[----:B------:R4:W5:Y:S02]  /*52d0*/  LDG.E.U16.CONSTANT R18, desc[UR16][R18.64] ;  /* 0x0000001012127981 */ /* 0x000964000c1e9500 */
[C---:B------:R-:W-:Y:S02]  /*52e0*/  IMAD.WIDE R10, R4.reuse, 0x2, R16 ;  /* 0x00000002040a7825 */ /* 0x040fe400078e0210 */
[----:B------:R1:W5:Y:S02]  /*52f0*/  LDG.E.U16.CONSTANT R16, desc[UR16][R16.64] ;  /* 0x0000001010107981 */ /* 0x000364000c1e9500 */
[C---:B------:R-:W-:Y:S02]  /*5300*/  IMAD.WIDE R8, R4.reuse, 0x2, R10 ;  /* 0x0000000204087825 */ /* 0x040fe400078e020a */
[----:B------:R1:W5:Y:S02]  /*5310*/  LDG.E.U16.CONSTANT R10, desc[UR16][R10.64] ;  /* 0x000000100a0a7981 */ /* 0x000364000c1e9500 */
[----:B------:R-:W-:-:S02]  /*5320*/  IMAD.WIDE R12, R4, 0x2, R8 ;  /* 0x00000002040c7825 */ /* 0x000fc400078e0208 */
[----:B------:R1:W5:Y:S02]  /*5330*/  LDG.E.U16.CONSTANT R8, desc[UR16][R8.64] ;  /* 0x0000001008087981 */ /* 0x000364000c1e9500 */
[----:B------:R-:W-:Y:S02]  /*5340*/  IMAD.WIDE R14, R4, 0x2, R12 ;  /* 0x00000002040e7825 */ /* 0x000fe400078e020c */
[----:B------:R5:W5:Y:S04]  /*5350*/  LDG.E.U16.CONSTANT R12, desc[UR16][R12.64] ;  /* 0x000000100c0c7981 */ /* 0x000b68000c1e9500 */
[----:B------:R-:W5:Y:S01]  /*5360*/  LDG.E.U16.CONSTANT R24, desc[UR16][R14.64] ;  /* 0x000000100e187981 */ /* 0x000f62000c1e9500 */
[----:B------:R-:W-:-:S09]  /*5370*/  ULEA UR8, UR7, UR13, 0x2 ;  /* 0x0000000d07087291 */ /* 0x000fd2000f8e10ff */
[----:B0-----:R-:W0:Y:S04]  /*5380*/  LDS R27, [UR8] ;  /* 0x00000008ff1b7984 */ /* 0x001e280008000800 */
[----:B------:R-:W3:Y:S04]  /*5390*/  LDS R25, [UR8+0x4] ;  /* 0x00000408ff197984 */ /* 0x000ee80008000800 */
[----:B----4-:R-:W4:Y:S04]  /*53a0*/  LDS R19, [UR8+0x8] ;  /* 0x00000808ff137984 */ /* 0x010f280008000800 */
[----:B-1----:R-:W1:Y:S04]  /*53b0*/  LDS R17, [UR8+0xc] ;  /* 0x00000c08ff117984 */ /* 0x002e680008000800 */
[----:B------:R-:W1:Y:S04]  /*53c0*/  LDS R11, [UR8+0x10] ;  /* 0x00001008ff0b7984 */ /* 0x000e680008000800 */
[----:B------:R-:W-:Y:S01]  /*53d0*/  LDS R9, [UR8+0x18] ;  /* 0x00001808ff097984 */ /* 0x000fe20008000800 */
[----:B------:R-:W-:Y:S01]  /*53e0*/  IMAD.WIDE R30, R4, 0x2, R14 ;  /* 0x00000002041e7825 */ /* 0x000fe200078e020e */
[----:B------:R-:W-:-:S03]  /*53f0*/  UIADD3 UR7, UPT, UPT, UR7, 0x8, URZ ;  /* 0x0000000807077890 */ /* 0x000fc6000fffe0ff */
[----:B--2---:R-:W-:Y:S02]  /*5400*/  HADD2.F32 R29, -RZ, R0.H0_H0 ;  /* 0x20000000ff1d7230 */ /* 0x004fe40000004100 */
[----:B------:R-:W2:Y:S03]  /*5410*/  LDS R0, [UR8+0x14] ;  /* 0x00001408ff007984 */ /* 0x000ea60008000800 */
[----:B0-----:R-:W-:Y:S02]  /*5420*/  FFMA R26, R29, R27, R22 ;  /* 0x0000001b1d1a7223 */ /* 0x001fe40000000016 */
[----:B------:R-:W0:Y:S01]  /*5430*/  LDS R22, [UR8+0x1c] ;  /* 0x00001c08ff167984 */ /* 0x000e220008000800 */
[----:B---3--:R-:W-:-:S05]  /*5440*/  HADD2.F32 R7, -RZ, R7.H0_H0 ;  /* 0x20000007ff077230 */ /* 0x008fca0000004100 */
[----:B------:R-:W-:Y:S01]  /*5450*/  FFMA R26, R7, R25, R26 ;  /* 0x00000019071a7223 */ /* 0x000fe2000000001a */
[----:B-----5:R-:W-:-:S05]  /*5460*/  HADD2.F32 R7, -RZ, R18.H0_H0 ;  /* 0x20000012ff077230 */ /* 0x020fca0000004100 */
[----:B----4-:R-:W-:Y:S01]  /*5470*/  FFMA R26, R7, R19, R26 ;  /* 0x00000013071a7223 */ /* 0x010fe2000000001a */
[----:B------:R-:W-:-:S05]  /*5480*/  HADD2.F32 R13, -RZ, R16.H0_H0 ;  /* 0x20000010ff0d7230 */ /* 0x000fca0000004100 */
[----:B-1----:R-:W-:Y:S01]  /*5490*/  FFMA R26, R13, R17, R26 ;  /* 0x000000110d1a7223 */ /* 0x002fe2000000001a */
[----:B------:R-:W-:-:S05]  /*54a0*/  HADD2.F32 R7, -RZ, R10.H0_H0 ;  /* 0x2000000aff077230 */ /* 0x000fca0000004100 */
[----:B------:R-:W-:Y:S01]  /*54b0*/  FFMA R11, R7, R11, R26 ;  /* 0x0000000b070b7223 */ /* 0x000fe2000000001a */
[----:B------:R-:W-:Y:S02]  /*54c0*/  HADD2.F32 R8, -RZ, R8.H0_H0 ;  /* 0x20000008ff087230 */ /* 0x000fe40000004100 */
[----:B------:R-:W-:-:S03]  /*54d0*/  HADD2.F32 R7, -RZ, R12.H0_H0 ;  /* 0x2000000cff077230 */ /* 0x000fc60000004100 */
[----:B--2---:R-:W-:Y:S01]  /*54e0*/  FFMA R0, R8, R0, R11 ;  /* 0x0000000008007223 */ /* 0x004fe2000000000b */
[----:B------:R-:W-:-:S03]  /*54f0*/  HADD2.F32 R24, -RZ, R24.H0_H0 ;  /* 0x20000018ff187230 */ /* 0x000fc60000004100 */
[----:B------:R-:W-:-:S04]  /*5500*/  FFMA R9, R7, R9, R0 ;  /* 0x0000000907097223 */ /* 0x000fc80000000000 */
[----:B0-----:R-:W-:-:S07]  /*5510*/  FFMA R22, R24, R22, R9 ;  /* 0x0000001618167223 */ /* 0x001fce0000000009 */
.L_x_36:
[----:B------:R-:W-:Y:S05]  /*5520*/  @!P2 BRA `(.L_x_26) ;  /* 0x0000000000b4a947 */ /* 0x000fea0003800000 */
[----:B------:R-:W-:Y:S02]  /*5530*/  ISETP.GE.U32.AND P0, PT, R23, 0x4, PT ;  /* 0x000000041700780c */ /* 0x000fe40003f06070 */
[----:B------:R-:W-:-:S04]  /*5540*/  LOP3.LUT R0, R6, 0x3, RZ, 0xc0, !PT ;  /* 0x0000000306007812 */ /* 0x000fc800078ec0ff */
[----:B------:R-:W-:-:S07]  /*5550*/  ISETP.NE.AND P2, PT, R0, RZ, PT ;  /* 0x000000ff0000720c */ /* 0x000fce0003f45270 */
[----:B------:R-:W-:Y:S06]  /*5560*/  @!P0 BRA `(.L_x_37) ;  /* 0x0000000000588947 */ /* 0x000fec0003800000 */
        /* <DEDUP_REMOVED lines=8> */
[----:B------:R-:W-:-:S07]  /*55f0*/  UIADD3 UR7, UPT, UPT, UR7, 0x4, URZ ;  /* 0x0000000407077890 */ /* 0x000fce000fffe0ff */
[----:B------:R-:W0:Y:S04]  /*5600*/  LDS R13, [UR8] ;  /* 0x00000008ff0d7984 */ /* 0x000e280008000800 */
[----:B------:R-:W1:Y:S04]  /*5610*/  LDS R12, [UR8+0x4] ;  /* 0x00000408ff0c7984 */ /* 0x000e680008000800 */
[----:B------:R-:W5:Y:S04]  /*5620*/  LDS R17, [UR8+0x8] ;  /* 0x00000808ff117984 */ /* 0x000f680008000800 */
[----:B------:R-:W5:Y:S01]  /*5630*/  LDS R16, [UR8+0xc] ;  /* 0x00000c08ff107984 */ /* 0x000f620008000800 */
[----:B--2---:R-:W-:-:S02]  /*5640*/  HADD2.F32 R15, -RZ, R30.H0_H0 ;  /* 0x2000001eff0f7230 */ /* 0x004fc40000004100 */
[----:B------:R-:W-:-:S04]  /*5650*/  IMAD.WIDE R30, R4, 0x2, R6 ;  /* 0x00000002041e7825 */ /* 0x000fc800078e0206 */
[----:B0-----:R-:W-:Y:S01]  /*5660*/  FFMA R13, R15, R13, R22 ;  /* 0x0000000d0f0d7223 */ /* 0x001fe20000000016 */
[----:B---3--:R-:W-:-:S05]  /*5670*/  HADD2.F32 R14, -RZ, R8.H0_H0 ;  /* 0x20000008ff0e7230 */ /* 0x008fca0000004100 */
[----:B-1----:R-:W-:Y:S01]  /*5680*/  FFMA R12, R14, R12, R13 ;  /* 0x0000000c0e0c7223 */ /* 0x002fe2000000000d */
[----:B----4-:R-:W-:Y:S02]  /*5690*/  HADD2.F32 R9, -RZ, R10.H0_H0 ;  /* 0x2000000aff097230 */ /* 0x010fe40000004100 */
[----:B-----5:R-:W-:-:S03]  /*56a0*/  HADD2.F32 R18, -RZ, R18.H0_H0 ;  /* 0x20000012ff127230 */ /* 0x020fc60000004100 */
[----:B------:R-:W-:-:S04]  /*56b0*/  FFMA R9, R9, R17, R12 ;  /* 0x0000001109097223 */ /* 0x000fc8000000000c */
[----:B------:R-:W-:-:S07]  /*56c0*/  FFMA R22, R18, R16, R9 ;  /* 0x0000001012167223 */ /* 0x000fce0000000009 */
.L_x_37:
[----:B------:R-:W-:Y:S05]  /*56d0*/  @!P2 BRA `(.L_x_26) ;  /* 0x000000000048a947 */ /* 0x000fea0003800000 */
[----:B------:R-:W2:Y:S01]  /*56e0*/  LDG.E.U16.CONSTANT R6, desc[UR16][R30.64] ;  /* 0x000000101e067981 */ /* 0x000ea2000c1e9500 */
[----:B------:R-:W-:Y:S01]  /*56f0*/  ULEA UR7, UR7, UR13, 0x2 ;  /* 0x0000000d07077291 */ /* 0x000fe2000f8e10ff */
[----:B------:R-:W-:-:S08]  /*5700*/  ISETP.NE.AND P0, PT, R0, 0x1, PT ;  /* 0x000000010000780c */ /* 0x000fd00003f05270 */
[----:B------:R-:W0:Y:S01]  /*5710*/  LDS R7, [UR7] ;  /* 0x00000007ff077984 */ /* 0x000e220008000800 */
[----:B--2---:R-:W-:-:S05]  /*5720*/  HADD2.F32 R6, -RZ, R6.H0_H0 ;  /* 0x20000006ff067230 */ /* 0x004fca0000004100 */
[----:B0-----:R-:W-:Y:S01]  /*5730*/  FFMA R22, R7, R6, R22 ;  /* 0x0000000607167223 */ /* 0x001fe20000000016 */
[----:B------:R-:W-:Y:S06]  /*5740*/  @!P0 BRA `(.L_x_26) ;  /* 0x00000000002c8947 */ /* 0x000fec0003800000 */
[----:B------:R-:W-:Y:S01]  /*5750*/  ISETP.NE.AND P0, PT, R0, 0x2, PT ;  /* 0x000000020000780c */ /* 0x000fe20003f05270 */
[C---:B------:R-:W-:Y:S01]  /*5760*/  IMAD.WIDE R30, R4.reuse, 0x2, R30 ;  /* 0x00000002041e7825 */ /* 0x040fe200078e021e */
[----:B------:R-:W0:Y:S11]  /*5770*/  LDS R9, [UR7+0x4] ;  /* 0x00000407ff097984 */ /* 0x000e360008000800 */
[----:B------:R-:W-:Y:S01]  /*5780*/  @P0 IMAD.WIDE R6, R4, 0x2, R30 ;  /* 0x0000000204060825 */ /* 0x000fe200078e021e */
[----:B------:R-:W2:Y:S04]  /*5790*/  @P0 LDS R11, [UR7+0x8] ;  /* 0x00000807ff0b0984 */ /* 0x000ea80008000800 */
[----:B------:R-:W3:Y:S04]  /*57a0*/  LDG.E.U16.CONSTANT R30, desc[UR16][R30.64] ;  /* 0x000000101e1e7981 */ /* 0x000ee8000c1e9500 */
[----:B------:R-:W4:Y:S01]  /*57b0*/  @P0 LDG.E.U16.CONSTANT R6, desc[UR16][R6.64] ;  /* 0x0000001006060981 */ /* 0x000f22000c1e9500 */
[----:B---3--:R-:W-:-:S02]  /*57c0*/  HADD2.F32 R0, -RZ, R30.H0_H0 ;  /* 0x2000001eff007230 */ /* 0x008fc40000004100 */
[----:B----4-:R-:W-:-:S03]  /*57d0*/  @P0 HADD2.F32 R4, -RZ, R6.H0_H0 ;  /* 0x20000006ff040230 */ /* 0x010fc60000004100 */
[----:B0-----:R-:W-:-:S04]  /*57e0*/  FFMA R22, R9, R0, R22 ;  /* 0x0000000009167223 */ /* 0x001fc80000000016 */
[----:B--2---:R-:W-:-:S07]  /*57f0*/  @P0 FFMA R22, R11, R4, R22 ;  /* 0x000000040b160223 */ /* 0x004fce0000000016 */
.L_x_26:
[----:B------:R-:W-:Y:S05]  /*5800*/  BSYNC.RECONVERGENT B0 ;  /* 0x0000000000007941 */ /* 0x000fea0003800200 */
.L_x_25:
[----:B------:R-:W-:Y:S01]  /*5810*/  BAR.SYNC.DEFER_BLOCKING 0x0 ;  /* 0x0000000000007b1d */ /* 0x000fe20000010000 */
[----:B------:R-:W-:Y:S01]  /*5820*/  UIADD3 UR6, UPT, UPT, UR6, 0x400, URZ ;  /* 0x0000040006067890 */ /* 0x000fe2000fffe0ff */
[----:B-1----:R-:W-:Y:S01]  /*5830*/  FFMA R2, R5, UR4, R2 ;  /* 0x0000000405027c23 */ /* 0x002fe20008000002 */
[----:B------:R-:W-:Y:S01]  /*5840*/  IADD3 R20, PT, PT, R20, -0x400, RZ ;  /* 0xfffffc0014147810 */ /* 0x000fe20007ffe0ff */
[----:B------:R-:W-:Y:S02]  /*5850*/  UIADD3 UR5, UPT, UPT, UR5, 0x1, URZ ;  /* 0x0000000105057890 */ /* 0x000fe4000fffe0ff */
[----:B------:R-:W-:Y:S01]  /*5860*/  UISETP.GT.AND UP1, UPT, UR6, UR11, UPT ;  /* 0x0000000b0600728c */ /* 0x000fe2000bf24270 */
[----:B------:R-:W-:-:S08]  /*5870*/  R2UR UR4, R2 ;  /* 0x00000000020472ca */ /* 0x000fd000000e0000 */
[----:B------:R-:W-:Y:S07]  /*5880*/  BRA.U !UP1, `(.L_x_38) ;  /* 0xffffffb509507547 */ /* 0x000fee000b83ffff */
.L_x_10:
[----:B------:R-:W-:Y:S05]  /*5890*/  @P1 EXIT ;  /* 0x000000000000194d */ /* 0x000fea0003800000 */
[----:B------:R-:W-:Y:S02]  /*58a0*/  UIADD3 UR5, UPT, UPT, UR4, 0x1800000, URZ ;  /* 0x0180000004057890 */ /* 0x000fe4000fffe0ff */
[----:B------:R-:W-:Y:S02]  /*58b0*/  FSETP.LT.AND P3, PT, RZ, UR4, PT ;  /* 0x00000004ff007c0b */ /* 0x000fe4000bf61000 */
[----:B------:R-:W-:-:S04]  /*58c0*/  ULOP3.LUT UR5, UR5, 0x7f800000, URZ, 0xc0, !UPT ;  /* 0x7f80000005057892 */ /* 0x000fc8000f8ec0ff */
[----:B------:R-:W-:-:S09]  /*58d0*/  UISETP.GT.U32.AND UP0, UPT, UR5, 0x1ffffff, UPT ;  /* 0x01ffffff0500788c */ /* 0x000fd2000bf04070 */
[----:B------:R-:W-:Y:S05]  /*58e0*/  BRA.U UP0, `(.L_x_39) ;  /* 0x0000000100107547 */ /* 0x000fea000b800000 */
[----:B-1----:R-:W-:Y:S02]  /*58f0*/  MOV R0, UR4 ;  /* 0x0000000400007c02 */ /* 0x002fe40008000f00 */
[----:B0-----:R-:W-:-:S07]  /*5900*/  MOV R2, 0x5920 ;  /* 0x0000592000027802 */ /* 0x001fce0000000f00 */
[----:B------:R-:W-:Y:S05]  /*5910*/  CALL.REL.NOINC `($__internal_0_$__cuda_sm20_rcp_rn_f32_slowpath) ;  /* 0x0000000000487944 */ /* 0x000fea0003c00000 */
[----:B------:R-:W-:Y:S05]  /*5920*/  BRA `(.L_x_40) ;  /* 0x0000000000147947 */ /* 0x000fea0003800000 */
.L_x_39:
[----:B-1----:R-:W0:Y:S01]  /*5930*/  MUFU.RCP R0, UR4 ;  /* 0x0000000400007d08 */ /* 0x002e220008001000 */
[----:B------:R-:W-:-:S05]  /*5940*/  MOV R3, UR4 ;  /* 0x0000000400037c02 */ /* 0x000fca0008000f00 */
[----:B0-----:R-:W-:-:S04]  /*5950*/  FFMA R2, R0, R3, -1 ;  /* 0xbf80000000027423 */ /* 0x001fc80000000003 */
[----:B------:R-:W-:-:S04]  /*5960*/  FADD.FTZ R3, -R2, -RZ ;  /* 0x800000ff02037221 */ /* 0x000fc80000010100 */
[----:B------:R-:W-:-:S07]  /*5970*/  FFMA R0, R0, R3, R0 ;  /* 0x0000000300007223 */ /* 0x000fce0000000000 */
.L_x_40:
[----:B------:R-:W0:Y:S01]  /*5980*/  S2R R4, SR_TID.X ;  /* 0x0000000000047919 */ /* 0x000e220000002100 */
[----:B------:R-:W1:Y:S01]  /*5990*/  LDCU.64 UR4, c[0x0][0x398] ;  /* 0x00007300ff0477ac */ /* 0x000e620008000a00 */
[----:B------:R-:W-:Y:S02]  /*59a0*/  MOV R5, UR9 ;  /* 0x0000000900057c02 */ /* 0x000fe40008000f00 */
[----:B------:R-:W-:-:S05]  /*59b0*/  FSEL R3, R0, RZ, P3 ;  /* 0x000000ff00037208 */ /* 0x000fca0001800000 */
[----:B------:R-:W-:-:S05]  /*59c0*/  FMUL R3, R3, R22 ;  /* 0x0000001603037220 */ /* 0x000fca0000400000 */
[----:B------:R-:W-:Y:S02]  /*59d0*/  F2FP.F16.F32.PACK_AB R0, RZ, R3 ;  /* 0x00000003ff00723e */ /* 0x000fe400000000ff */
[----:B0-----:R-:W-:-:S04]  /*59e0*/  IADD3 R4, P0, P1, R5, UR10, R4 ;  /* 0x0000000a05047c10 */ /* 0x001fc8000f91e004 */
[----:B------:R-:W-:Y:S02]  /*59f0*/  IADD3.X R5, PT, PT, RZ, UR21, RZ, P0, P1 ;  /* 0x00000015ff057c10 */ /* 0x000fe400087e24ff */
[----:B-1----:R-:W-:-:S04]  /*5a00*/  LEA R2, P0, R4, UR4, 0x1 ;  /* 0x0000000404027c11 */ /* 0x002fc8000f8008ff */
[----:B------:R-:W-:-:S05]  /*5a10*/  LEA.HI.X R3, R4, UR5, R5, 0x1, P0 ;  /* 0x0000000504037c11 */ /* 0x000fca00080f0c05 */
[----:B------:R-:W-:Y:S01]  /*5a20*/  STG.E.U16 desc[UR16][R2.64], R0 ;  /* 0x0000000002007986 */ /* 0x000fe2000c101510 */
[----:B------:R-:W-:Y:S05]  /*5a30*/  EXIT ;  /* 0x000000000000794d */ /* 0x000fea0003800000 */
        .weak           $__internal_0_$__cuda_sm20_rcp_rn_f32_slowpath
        .type           $__internal_0_$__cuda_sm20_rcp_rn_f32_slowpath,@function
        .size           $__internal_0_$__cuda_sm20_rcp_rn_f32_slowpath,(.L_x_281 - $__internal_0_$__cuda_sm20_rcp_rn_f32_slowpath)
$__internal_0_$__cuda_sm20_rcp_rn_f32_slowpath:
[----:B------:R-:W-:-:S04]  /*5a40*/  SHF.L.U32 R3, R0, 0x1, RZ ;  /* 0x0000000100037819 */ /* 0x000fc800000006ff */
[----:B------:R-:W-:-:S04]  /*5a50*/  SHF.R.U32.HI R8, RZ, 0x18, R3 ;  /* 0x00000018ff087819 */ /* 0x000fc80000011603 */
[----:B------:R-:W-:-:S13]  /*5a60*/  ISETP.NE.U32.AND P0, PT, R8, RZ, PT ;  /* 0x000000ff0800720c */ /* 0x000fda0003f05070 */
[----:B------:R-:W-:Y:S05]  /*5a70*/  @P0 BRA `(.L_x_41) ;  /* 0x00000000002c0947 */ /* 0x000fea0003800000 */
[----:B------:R-:W-:-:S04]  /*5a80*/  SHF.L.U32 R3, R0, 0x1, RZ ;  /* 0x0000000100037819 */ /* 0x000fc800000006ff */
[----:B------:R-:W-:-:S13]  /*5a90*/  ISETP.NE.AND P0, PT, R3, RZ, PT ;  /* 0x000000ff0300720c */ /* 0x000fda0003f05270 */
[----:B------:R2:W3:Y:S01]  /*5aa0*/  @!P0 MUFU.RCP R3, R0 ;  /* 0x0000000000038308 */ /* 0x0004e20000001000 */
[----:B------:R-:W-:Y:S05]  /*5ab0*/  @!P0 BRA `(.L_x_42) ;  /* 0x0000000000a48947 */ /* 0x000fea0003800000 */
[----:B------:R-:W-:-:S04]  /*5ac0*/  FFMA R4, R0, 1.84467440737095516160e+19, RZ ;  /* 0x5f80000000047823 */ /* 0x000fc800000000ff */
[----:B---3--:R-:W2:Y:S02]  /*5ad0*/  MUFU.RCP R3, R4 ;  /* 0x0000000400037308 */ /* 0x008ea40000001000 */
[----:B--2---:R-:W-:-:S04]  /*5ae0*/  FFMA R0, R4, R3, -1 ;  /* 0xbf80000004007423 */ /* 0x004fc80000000003 */
[----:B------:R-:W-:-:S04]  /*5af0*/  FADD.FTZ R0, -R0, -RZ ;  /* 0x800000ff00007221 */ /* 0x000fc80000010100 */
[----:B------:R-:W-:-:S04]  /*5b00*/  FFMA R0, R3, R0, R3 ;  /* 0x0000000003007223 */ /* 0x000fc80000000003 */
[----:B------:R-:W-:Y:S01]  /*5b10*/  FFMA R3, R0, 1.84467440737095516160e+19, RZ ;  /* 0x5f80000000037823 */ /* 0x000fe200000000ff */
[----:B------:R-:W-:Y:S06]  /*5b20*/  BRA `(.L_x_42) ;  /* 0x0000000000887947 */ /* 0x000fec0003800000 */
.L_x_41:
[----:B------:R-:W-:-:S04]  /*5b30*/  IADD3 R10, PT, PT, R8, -0xfd, RZ ;  /* 0xffffff03080a7810 */ /* 0x000fc80007ffe0ff */
[----:B------:R-:W-:-:S13]  /*5b40*/  ISETP.GT.U32.AND P0, PT, R10, 0x1, PT ;  /* 0x000000010a00780c */ /* 0x000fda0003f04070 */
[----:B------:R-:W-:Y:S05]  /*5b50*/  @P0 BRA `(.L_x_43) ;  /* 0x0000000000780947 */ /* 0x000fea0003800000 */
[----:B------:R-:W-:Y:S01]  /*5b60*/  LOP3.LUT R3, R0, 0x7fffff, RZ, 0xc0, !PT ;  /* 0x007fffff00037812 */ /* 0x000fe200078ec0ff */
[----:B------:R-:W-:-:S03]  /*5b70*/  HFMA2 R7, -RZ, RZ, 0, 1.78813934326171875e-07 ;  /* 0x00000003ff077431 */ /* 0x000fc600000001ff */
[----:B------:R-:W-:-:S04]  /*5b80*/  LOP3.LUT R3, R3, 0x3f800000, RZ, 0xfc, !PT ;  /* 0x3f80000003037812 */ /* 0x000fc800078efcff */
[----:B------:R-:W0:Y:S01]  /*5b90*/  MUFU.RCP R4, R3 ;  /* 0x0000000300047308 */ /* 0x000e220000001000 */
[----:B------:R-:W-:Y:S01]  /*5ba0*/  SHF.L.U32 R7, R7, R10, RZ ;  /* 0x0000000a07077219 */ /* 0x000fe200000006ff */
[----:B0-----:R-:W-:-:S04]  /*5bb0*/  FFMA R5, R3, R4, -1 ;  /* 0xbf80000003057423 */ /* 0x001fc80000000004 */
[----:B------:R-:W-:-:S04]  /*5bc0*/  FADD.FTZ R5, -R5, -RZ ;  /* 0x800000ff05057221 */ /* 0x000fc80000010100 */
[CCC-:B------:R-:W-:Y:S01]  /*5bd0*/  FFMA.RM R6, R4.reuse, R5.reuse, R4.reuse ;  /* 0x0000000504067223 */ /* 0x1c0fe20000004004 */
[----:B------:R-:W-:-:S04]  /*5be0*/  FFMA.RP R5, R4, R5, R4 ;  /* 0x0000000504057223 */ /* 0x000fc80000008004 */
[C---:B------:R-:W-:Y:S02]  /*5bf0*/  LOP3.LUT R4, R6.reuse, 0x7fffff, RZ, 0xc0, !PT ;  /* 0x007fffff06047812 */ /* 0x040fe400078ec0ff */
[----:B------:R-:W-:Y:S02]  /*5c00*/  FSETP.NEU.FTZ.AND P0, PT, R6, R5, PT ;  /* 0x000000050600720b */ /* 0x000fe40003f1d000 */
[----:B------:R-:W-:Y:S02]  /*5c10*/  LOP3.LUT R4, R4, 0x800000, RZ, 0xfc, !PT ;  /* 0x0080000004047812 */ /* 0x000fe400078efcff */
[----:B------:R-:W-:Y:S02]  /*5c20*/  SEL R5, RZ, 0xffffffff, !P0 ;  /* 0xffffffffff057807 */ /* 0x000fe40004000000 */
[----:B------:R-:W-:Y:S02]  /*5c30*/  LOP3.LUT R7, R7, R4, RZ, 0xc0, !PT ;  /* 0x0000000407077212 */ /* 0x000fe400078ec0ff */
[----:B------:R-:W-:-:S02]  /*5c40*/  IADD3 R5, PT, PT, -R5, RZ, RZ ;  /* 0x000000ff05057210 */ /* 0x000fc40007ffe1ff */
[-C--:B------:R-:W-:Y:S02]  /*5c50*/  SHF.R.U32.HI R7, RZ, R10.reuse, R7 ;  /* 0x0000000aff077219 */ /* 0x080fe40000011607 */
[----:B------:R-:W-:Y:S02]  /*5c60*/  LOP3.LUT P1, RZ, R5, R10, R4, 0xf8, !PT ;  /* 0x0000000a05ff7212 */ /* 0x000fe4000782f804 */
[C---:B------:R-:W-:Y:S02]  /*5c70*/  LOP3.LUT P0, RZ, R7.reuse, 0x1, RZ, 0xc0, !PT ;  /* 0x0000000107ff7812 */ /* 0x040fe4000780c0ff */
[----:B------:R-:W-:-:S04]  /*5c80*/  LOP3.LUT P2, RZ, R7, 0x2, RZ, 0xc0, !PT ;  /* 0x0000000207ff7812 */ /* 0x000fc8000784c0ff */
[----:B------:R-:W-:Y:S02]  /*5c90*/  PLOP3.LUT P0, PT, P0, P1, P2, 0xe0, 0x0 ;  /* 0x000000000000781c */ /* 0x000fe40000703c20 */
[----:B------:R-:W-:Y:S02]  /*5ca0*/  LOP3.LUT P1, RZ, R0, 0x7fffff, RZ, 0xc0, !PT ;  /* 0x007fffff00ff7812 */ /* 0x000fe4000782c0ff */
[----:B------:R-:W-:-:S04]  /*5cb0*/  SEL R3, RZ, 0x1, !P0 ;  /* 0x00000001ff037807 */ /* 0x000fc80004000000 */
[----:B------:R-:W-:-:S04]  /*5cc0*/  IADD3 R3, PT, PT, -R3, RZ, RZ ;  /* 0x000000ff03037210 */ /* 0x000fc80007ffe1ff */
[----:B------:R-:W-:Y:S02]  /*5cd0*/  ISETP.GE.AND P0, PT, R3, RZ, PT ;  /* 0x000000ff0300720c */ /* 0x000fe40003f06270 */
[----:B------:R-:W-:-:S04]  /*5ce0*/  IADD3 R3, PT, PT, R8, -0xfc, RZ ;  /* 0xffffff0408037810 */ /* 0x000fc80007ffe0ff */
[----:B------:R-:W-:-:S07]  /*5cf0*/  SHF.R.U32.HI R3, RZ, R3, R4 ;  /* 0x00000003ff037219 */ /* 0x000fce0000011604 */
[----:B------:R-:W-:-:S04]  /*5d00*/  @!P0 IADD3 R3, PT, PT, R3, 0x1, RZ ;  /* 0x0000000103038810 */ /* 0x000fc80007ffe0ff */
[----:B------:R-:W-:-:S04]  /*5d10*/  @!P1 SHF.L.U32 R3, R3, 0x1, RZ ;  /* 0x0000000103039819 */ /* 0x000fc800000006ff */
[----:B------:R-:W-:Y:S01]  /*5d20*/  LOP3.LUT R3, R3, 0x80000000, R0, 0xf8, !PT ;  /* 0x8000000003037812 */ /* 0x000fe200078ef800 */
[----:B------:R-:W-:Y:S06]  /*5d30*/  BRA `(.L_x_42) ;  /* 0x0000000000047947 */ /* 0x000fec0003800000 */
.L_x_43:
[----:B------:R0:W1:Y:S02]  /*5d40*/  MUFU.RCP R3, R0 ;  /* 0x0000000000037308 */ /* 0x0000640000001000 */
.L_x_42:
[----:B0123--:R-:W-:Y:S02]  /*5d50*/  MOV R0, R3 ;  /* 0x0000000300007202 */ /* 0x00ffe40000000f00 */
[----:B------:R-:W-:-:S04]  /*5d60*/  MOV R3, 0x0 ;  /* 0x0000000000037802 */ /* 0x000fc80000000f00 */
[----:B------:R-:W-:Y:S05]  /*5d70*/  RET.REL.NODEC R2 `(_ZN9optimized35flash_attention_prefill_kernel_fp16EPK6__halfS2_S2_PS0_iiiiiiiif) ;  /* 0xffffffa002a07950 */ /* 0x000fea0003c3ffff */
.L_x_44:
[----:B------:R-:W-:-:S00]  /*5d80*/  BRA `(.L_x_44) ;  /* 0xfffffffc00fc7947 */ /* 0x000fc0000383ffff */
[----:B------:R-:W-:-:S00]  /*5d90*/  NOP ;  /* 0x0000000000007918 */ /* 0x000fc00000000000 */
        /* <DEDUP_REMOVED lines=14> */
.L_x_281:


//--------------------- .text._ZN9optimized49flash_attention_decode_kernel_fp16_online_softmaxEPK6__halfS2_S2_PS0_PKiiiiiif --------------------------
	.section	.text._ZN9optimized49flash_attention_decode_kernel_fp16_online_softmaxEPK6__halfS2_S2_PS0_PKiiiiiif,"ax",@progbits
	.align	128
        .global         _ZN9optimized49flash_attention_decode_kernel_fp16_online_softmaxEPK6__halfS2_S2_PS0_PKiiiiiif
        .type           _ZN9optimized49flash_attention_decode_kernel_fp16_online_softmaxEPK6__halfS2_S2_PS0_PKiiiiiif,@function
        .size           _ZN9optimized49flash_attention_decode_kernel_fp16_online_softmaxEPK6__halfS2_S2_PS0_PKiiiiiif,(.L_x_282 - _ZN9optimized49flash_attention_decode_kernel_fp16_online_softmaxEPK6__halfS2_S2_PS0_PKiiiiiif)
        .other          _ZN9optimized49flash_attention_decode_kernel_fp16_online_softmaxEPK6__halfS2_S2_PS0_PKiiiiiif,@"STO_CUDA_ENTRY STV_DEFAULT"
_ZN9optimized49flash_attention_decode_kernel_fp16_online_softmaxEPK6__halfS2_S2_PS0_PKiiiiiif:
.text._ZN9optimized49flash_attention_decode_kernel_fp16_online_softmaxEPK6__halfS2_S2_PS0_PKiiiiiif:
[----:B------:R-:W-:Y:S08]  /*0000*/  LDC R1, c[0x0][0x37c] ;  /* 0x0000df00ff017b82 */ /* 0x000ff00000000800 */
[----:B------:R-:W0:Y:S01]  /*0010*/  S2UR UR8, SR_CTAID.X ;  /* 0x00000000000879c3 */ /* 0x000e220000002500 */
[----:B------:R-:W0:Y:S02]  /*0020*/  LDCU UR4, c[0x0][0x3a8] ;  /* 0x00007500ff0477ac */ /* 0x000e240008000800 */
[----:B0-----:R-:W-:-:S06]  /*0030*/  UISETP.GE.AND UP0, UPT, UR8, UR4, UPT ;  /* 0x000000040800728c */ /* 0x001fcc000bf06270 */
[----:B------:R-:W-:-:S13]  /*0040*/  PLOP3.LUT P0, PT, PT, PT, UP0, 0x80, 0x8 ;  /* 0x000000000008781c */ /* 0x000fda0003f0f008 */
[----:B------:R-:W-:Y:S05]  /*0050*/  @P0 EXIT ;  /* 0x000000000000094d */ /* 0x000fea0003800000 */
[----:B------:R-:W0:Y:S01]  /*0060*/  LDC.64 R24, c[0x0][0x3a0] ;  /* 0x0000e800ff187b82 */ /* 0x000e220000000a00 */
[----:B------:R-:W0:Y:S07]  /*0070*/  LDCU.64 UR14, c[0x0][0x358] ;  /* 0x00006b00ff0e77ac */ /* 0x000e2e0008000a00 */
[----:B------:R-:W1:Y:S01]  /*0080*/  LDC R6, c[0x0][0x3b4] ;  /* 0x0000ed00ff067b82 */ /* 0x000e620000000800 */
[----:B------:R-:W2:Y:S01]  /*0090*/  S2R R4, SR_CTAID.X ;  /* 0x0000000000047919 */ /* 0x000ea20000002500 */
[----:B------:R-:W3:Y:S01]  /*00a0*/  LDCU UR16, c[0x0][0x3b0] ;  /* 0x00007600ff1077ac */ /* 0x000ee20008000800 */
[----:B0-----:R0:W5:Y:S01]  /*00b0*/  LDG.E.STRONG.SYS R24, desc[UR14][R24.64] ;  /* 0x0000000e18187981 */ /* 0x001162000c1f5900 */
[----:B------:R-:W-:Y:S01]  /*00c0*/  BSSY.RECONVERGENT B0, `(.L_x_45) ;  /* 0x000009b000007945 */ /* 0x000fe20003800200 */
[----:B---3--:R-:W-:Y:S01]  /*00d0*/  ULEA.HI UR4, UR16, UR16, URZ, 0x1 ;  /* 0x0000001010047291 */ /* 0x008fe2000f8f08ff */
[----:B-1----:R-:W-:-:S03]  /*00e0*/  IABS R5, R6 ;  /* 0x0000000600057213 */ /* 0x002fc60000000000 */
[----:B------:R-:W-:Y:S01]  /*00f0*/  USHF.R.S32.HI UR4, URZ, 0x1, UR4 ;  /* 0x00000001ff047899 */ /* 0x000fe20008011404 */
[----:B------:R-:W1:Y:S01]  /*0100*/  I2F.RP R0, R5 ;  /* 0x0000000500007306 */ /* 0x000e620000209400 */
[----:B--2---:R-:W-:-:S07]  /*0110*/  IABS R4, R4 ;  /* 0x0000000400047213 */ /* 0x004fce0000000000 */
[----:B-1----:R-:W1:Y:S02]  /*0120*/  MUFU.RCP R0, R0 ;  /* 0x0000000000007308 */ /* 0x002e640000001000 */
[----:B-1----:R-:W-:-:S06]  /*0130*/  IADD3 R2, PT, PT, R0, 0xffffffe, RZ ;  /* 0x0ffffffe00027810 */ /* 0x002fcc0007ffe0ff */
[----:B------:R1:W2:Y:S02]  /*0140*/  F2I.FTZ.U32.TRUNC.NTZ R3, R2 ;  /* 0x0000000200037305 */ /* 0x0002a4000021f000 */
[----:B-1----:R-:W-:Y:S01]  /*0150*/  HFMA2 R2, -RZ, RZ, 0, 0 ;  /* 0x00000000ff027431 */ /* 0x002fe200000001ff */
[----:B--2---:R-:W-:-:S05]  /*0160*/  IADD3 R8, PT, PT, RZ, -R3, RZ ;  /* 0x80000003ff087210 */ /* 0x004fca0007ffe0ff */
[----:B------:R-:W-:-:S04]  /*0170*/  IMAD R7, R8, R5, RZ ;  /* 0x0000000508077224 */ /* 0x000fc800078e02ff */
[----:B------:R-:W-:Y:S01]  /*0180*/  IMAD.HI.U32 R3, R3, R7, R2 ;  /* 0x0000000703037227 */ /* 0x000fe200078e0002 */
[----:B------:R-:W-:Y:S01]  /*0190*/  LOP3.LUT R2, R6, UR8, RZ, 0x3c, !PT ;  /* 0x0000000806027c12 */ /* 0x000fe2000f8e3cff */
[----:B------:R-:W-:-:S03]  /*01a0*/  UIMAD UR8, UR8, UR16, URZ ;  /* 0x00000010080872a4 */ /* 0x000fc6000f8e02ff */
[----:B------:R-:W-:Y:S01]  /*01b0*/  ISETP.GE.AND P2, PT, R2, RZ, PT ;  /* 0x000000ff0200720c */ /* 0x000fe20003f46270 */
[----:B------:R-:W-:Y:S01]  /*01c0*/  IMAD.HI.U32 R0, R3, R4, RZ ;  /* 0x0000000403007227 */ /* 0x000fe200078e00ff */
[----:B------:R-:W-:-:S04]  /*01d0*/  USHF.R.S32.HI UR9, URZ, 0x1f, UR8 ;  /* 0x0000001fff097899 */ /* 0x000fc80008011408 */
[----:B------:R-:W-:-:S05]  /*01e0*/  IADD3 R3, PT, PT, -R0, RZ, RZ ;  /* 0x000000ff00037210 */ /* 0x000fca0007ffe1ff */
[C---:B------:R-:W-:Y:S02]  /*01f0*/  IMAD R4, R5.reuse, R3, R4 ;  /* 0x0000000305047224 */ /* 0x040fe400078e0204 */
[----:B------:R-:W1:Y:S03]  /*0200*/  S2R R3, SR_TID.X ;  /* 0x0000000000037919 */ /* 0x000e660000002100 */
[----:B------:R-:W-:-:S13]  /*0210*/  ISETP.GT.U32.AND P1, PT, R5, R4, PT ;  /* 0x000000040500720c */ /* 0x000fda0003f24070 */
[-C--:B------:R-:W-:Y:S02]  /*0220*/  @!P1 IADD3 R4, PT, PT, R4, -R5.reuse, RZ ;  /* 0x8000000504049210 */ /* 0x080fe40007ffe0ff */
[----:B------:R-:W-:Y:S02]  /*0230*/  @!P1 IADD3 R0, PT, PT, R0, 0x1, RZ ;  /* 0x0000000100009810 */ /* 0x000fe40007ffe0ff */
[----:B------:R-:W-:Y:S02]  /*0240*/  ISETP.GE.U32.AND P0, PT, R4, R5, PT ;  /* 0x000000050400720c */ /* 0x000fe40003f06070 */
[----:B------:R-:W-:-:S11]  /*0250*/  ISETP.NE.AND P1, PT, R6, RZ, PT ;  /* 0x000000ff0600720c */ /* 0x000fd60003f25270 */
[----:B------:R-:W-:Y:S02]  /*0260*/  @P0 IADD3 R0, PT, PT, R0, 0x1, RZ ;  /* 0x0000000100000810 */ /* 0x000fe40007ffe0ff */
[----:B-1----:R-:W-:Y:S02]  /*0270*/  ISETP.GE.AND P0, PT, R3, UR4, PT ;  /* 0x0000000403007c0c */ /* 0x002fe4000bf06270 */
[----:B------:R-:W-:Y:S02]  /*0280*/  @!P2 IADD3 R0, PT, PT, -R0, RZ, RZ ;  /* 0x000000ff0000a210 */ /* 0x000fe40007ffe1ff */
[----:B------:R-:W-:-:S09]  /*0290*/  @!P1 LOP3.LUT R0, RZ, R6, RZ, 0x33, !PT ;  /* 0x00000006ff009212 */ /* 0x000fd200078e33ff */
[----:B0-----:R-:W-:Y:S05]  /*02a0*/  @P0 BRA `(.L_x_46) ;  /* 0x0000000400f00947 */ /* 0x001fea0003800000 */
[----:B------:R-:W0:Y:S01]  /*02b0*/  LDCU.64 UR6, c[0x0][0x380] ;  /* 0x00007000ff0677ac */ /* 0x000e220008000a00 */
[-C--:B------:R-:W-:Y:S01]  /*02c0*/  LOP3.LUT R2, RZ, R3.reuse, RZ, 0x33, !PT ;  /* 0x00000003ff027212 */ /* 0x080fe200078e33ff */
[----:B------:R-:W-:Y:S01]  /*02d0*/  BSSY.RECONVERGENT B1, `(.L_x_47) ;  /* 0x000001a000017945 */ /* 0x000fe20003800200 */
[----:B------:R-:W-:Y:S02]  /*02e0*/  MOV R13, R3 ;  /* 0x00000003000d7202 */ /* 0x000fe40000000f00 */
[----:B------:R-:W-:-:S04]  /*02f0*/  IADD3 R2, PT, PT, R2, UR4, RZ ;  /* 0x0000000402027c10 */ /* 0x000fc8000fffe0ff */
[C---:B------:R-:W-:Y:S02]  /*0300*/  LOP3.LUT R4, R2.reuse, 0x180, RZ, 0xc0, !PT ;  /* 0x0000018002047812 */ /* 0x040fe400078ec0ff */
[----:B------:R-:W-:Y:S02]  /*0310*/  ISETP.GE.U32.AND P1, PT, R2, 0x180, PT ;  /* 0x000001800200780c */ /* 0x000fe40003f26070 */
[----:B------:R-:W-:Y:S01]  /*0320*/  ISETP.NE.AND P0, PT, R4, 0x180, PT ;  /* 0x000001800400780c */ /* 0x000fe20003f05270 */
[----:B0-----:R-:W-:-:S04]  /*0330*/  ULEA UR5, UP0, UR8, UR6, 0x1 ;  /* 0x0000000608057291 */ /* 0x001fc8000f8008ff */
[----:B------:R-:W-:Y:S02]  /*0340*/  ULEA.HI.X UR6, UR8, UR7, UR9, 0x1, UP0 ;  /* 0x0000000708067291 */ /* 0x000fe400080f0c09 */
[----:B------:R-:W-:-:S04]  /*0350*/  MOV R4, UR5 ;  /* 0x0000000500047c02 */ /* 0x000fc80008000f00 */
[----:B------:R-:W-:Y:S02]  /*0360*/  MOV R5, UR6 ;  /* 0x0000000600057c02 */ /* 0x000fe40008000f00 */
[----:B------:R-:W-:Y:S05]  /*0370*/  @!P0 BRA `(.L_x_48) ;  /* 0x00000000003c8947 */ /* 0x000fea0003800000 */
[----:B------:R-:W0:Y:S01]  /*0380*/  S2R R7, SR_CgaCtaId ;  /* 0x0000000000077919 */ /* 0x000e220000008800 */
[----:B------:R-:W-:Y:S02]  /*0390*/  MOV R6, 0x400 ;  /* 0x0000040000067802 */ /* 0x000fe40000000f00 */
[----:B------:R-:W-:Y:S02]  /*03a0*/  LEA.HI R2, R2, 0x1, RZ, 0x19 ;  /* 0x0000000102027811 */ /* 0x000fe400078fc8ff */
[----:B------:R-:W-:Y:S02]  /*03b0*/  MOV R9, RZ ;  /* 0x000000ff00097202 */ /* 0x000fe40000000f00 */
[----:B------:R-:W-:Y:S02]  /*03c0*/  MOV R13, R3 ;  /* 0x00000003000d7202 */ /* 0x000fe40000000f00 */
[----:B------:R-:W-:Y:S02]  /*03d0*/  LOP3.LUT R2, R2, 0x3, RZ, 0xc0, !PT ;  /* 0x0000000302027812 */ /* 0x000fe400078ec0ff */
[----:B0-----:R-:W-:-:S07]  /*03e0*/  LEA R8, R7, R6, 0x18 ;  /* 0x0000000607087211 */ /* 0x001fce00078ec0ff */
.L_x_49:
[----:B0-----:R-:W-:-:S06]  /*03f0*/  IMAD.WIDE.U32 R6, R13, 0x4, R4 ;  /* 0x000000040d067825 */ /* 0x001fcc00078e0004 */
[----:B------:R-:W2:Y:S01]  /*0400*/  LDG.E.CONSTANT R7, desc[UR14][R6.64] ;  /* 0x0000000e06077981 */ /* 0x000ea2000c1e9900 */
[----:B------:R-:W-:Y:S02]  /*0410*/  LEA R10, R13, R8, 0x2 ;  /* 0x000000080d0a7211 */ /* 0x000fe400078e10ff */
[----:B------:R-:W-:Y:S02]  /*0420*/  IADD3 R9, PT, PT, R9, 0x1, RZ ;  /* 0x0000000109097810 */ /* 0x000fe40007ffe0ff */
[----:B------:R-:W-:Y:S02]  /*0430*/  IADD3 R13, PT, PT, R13, 0x80, RZ ;  /* 0x000000800d0d7810 */ /* 0x000fe40007ffe0ff */
[----:B------:R-:W-:Y:S01]  /*0440*/  ISETP.NE.AND P0, PT, R9, R2, PT ;  /* 0x000000020900720c */ /* 0x000fe20003f05270 */
[----:B--2---:R0:W-:-:S12]  /*0450*/  STS [R10], R7 ;  /* 0x000000070a007388 */ /* 0x0041d80000000800 */
[----:B------:R-:W-:Y:S05]  /*0460*/  @P0 BRA `(.L_x_49) ;  /* 0xfffffffc00e00947 */ /* 0x000fea000383ffff */
.L_x_48:
[----:B------:R-:W-:Y:S05]  /*0470*/  BSYNC.RECONVERGENT B1 ;  /* 0x0000000000017941 */ /* 0x000fea0003800200 */
.L_x_47:
[----:B------:R-:W-:Y:S05]  /*0480*/  @!P1 BRA `(.L_x_46) ;  /* 0x0000000400789947 */ /* 0x000fea0003800000 */
[----:B0-----:R-:W0:Y:S01]  /*0490*/  S2R R7, SR_CgaCtaId ;  /* 0x0000000000077919 */ /* 0x001e220000008800 */
[----:B------:R-:W-:Y:S01]  /*04a0*/  IADD3 R2, PT, PT, -R13, UR4, RZ ;  /* 0x000000040d027c10 */ /* 0x000fe2000fffe1ff */
[----:B------:R-:W-:Y:S01]  /*04b0*/  BSSY.RECONVERGENT B1, `(.L_x_50) ;  /* 0x0000034000017945 */ /* 0x000fe20003800200 */
[----:B------:R-:W-:Y:S02]  /*04c0*/  PLOP3.LUT P0, PT, PT, PT, PT, 0x80, 0x8 ;  /* 0x000000000008781c */ /* 0x000fe40003f0f070 */
[----:B------:R-:W-:Y:S02]  /*04d0*/  ISETP.GT.AND P1, PT, R2, 0x600, PT ;  /* 0x000006000200780c */ /* 0x000fe40003f24270 */
[----:B------:R-:W-:-:S04]  /*04e0*/  MOV R2, 0x400 ;  /* 0x0000040000027802 */ /* 0x000fc80000000f00 */
[----:B0-----:R-:W-:-:S07]  /*04f0*/  LEA R2, R7, R2, 0x18 ;  /* 0x0000000207027211 */ /* 0x001fce00078ec0ff */
[----:B------:R-:W-:Y:S05]  /*0500*/  @!P1 BRA `(.L_x_51) ;  /* 0x0000000000b89947 */ /* 0x000fea0003800000 */
[----:B------:R-:W-:Y:S02]  /*0510*/  MOV R12, UR4 ;  /* 0x00000004000c7c02 */ /* 0x000fe40008000f00 */
[----:B------:R-:W-:Y:S02]  /*0520*/  PLOP3.LUT P0, PT, PT, PT, PT, 0x8, 0x80 ;  /* 0x000000000080781c */ /* 0x000fe40003f0e170 */
[----:B------:R-:W-:-:S11]  /*0530*/  IADD3 R12, PT, PT, R12, -0x600, RZ ;  /* 0xfffffa000c0c7810 */ /* 0x000fd60007ffe0ff */
.L_x_52:
[C---:B------:R-:W-:Y:S01]  /*0540*/  IADD3 R9, PT, PT, R13.reuse, 0x200, RZ ;  /* 0x000002000d097810 */ /* 0x040fe20007ffe0ff */
[C-C-:B0-----:R-:W-:Y:S01]  /*0550*/  IMAD.WIDE.U32 R22, R13.reuse, 0x4, R4.reuse ;  /* 0x000000040d167825 */ /* 0x141fe200078e0004 */
[C---:B------:R-:W-:Y:S02]  /*0560*/  IADD3 R7, PT, PT, R13.reuse, 0x400, RZ ;  /* 0x000004000d077810 */ /* 0x040fe40007ffe0ff */
[----:B------:R-:W-:Y:S01]  /*0570*/  IADD3 R11, PT, PT, R13, 0x600, RZ ;  /* 0x000006000d0b7810 */ /* 0x000fe20007ffe0ff */
[--C-:B------:R-:W-:Y:S01]  /*0580*/  IMAD.WIDE.U32 R8, R9, 0x4, R4.reuse ;  /* 0x0000000409087825 */ /* 0x100fe200078e0004 */
[----:B------:R-:W2:Y:S03]  /*0590*/  LDG.E.CONSTANT R15, desc[UR14][R22.64] ;  /* 0x0000000e160f7981 */ /* 0x000ea6000c1e9900 */
[--C-:B------:R-:W-:Y:S01]  /*05a0*/  IMAD.WIDE.U32 R6, R7, 0x4, R4.reuse ;  /* 0x0000000407067825 */ /* 0x100fe200078e0004 */
[----:B------:R-:W3:Y:S03]  /*05b0*/  LDG.E.CONSTANT R14, desc[UR14][R22.64+0x200] ;  /* 0x0002000e160e7981 */ /* 0x000ee6000c1e9900 */
[----:B------:R-:W-:Y:S01]  /*05c0*/  IMAD.WIDE.U32 R10, R11, 0x4, R4 ;  /* 0x000000040b0a7825 */ /* 0x000fe200078e0004 */
[----:B------:R-:W4:Y:S04]  /*05d0*/  LDG.E.CONSTANT R16, desc[UR14][R22.64+0x400] ;  /* 0x0004000e16107981 */ /* 0x000f28000c1e9900 */
        /* <DEDUP_REMOVED lines=12> */
[----:B------:R-:W4:Y:S01]  /*06a0*/  LDG.E.CONSTANT R30, desc[UR14][R10.64+0x600] ;  /* 0x0006000e0a1e7981 */ /* 0x000f22000c1e9900 */
[----:B------:R-:W-:-:S02]  /*06b0*/  LEA R31, R13, R2, 0x2 ;  /* 0x000000020d1f7211 */ /* 0x000fc400078e10ff */
[----:B------:R-:W-:-:S04]  /*06c0*/  IADD3 R13, PT, PT, R13, 0x800, RZ ;  /* 0x000008000d0d7810 */ /* 0x000fc80007ffe0ff */
[----:B------:R-:W-:Y:S01]  /*06d0*/  ISETP.GE.AND P1, PT, R13, R12, PT ;  /* 0x0000000c0d00720c */ /* 0x000fe20003f26270 */
[----:B--2---:R0:W-:Y:S04]  /*06e0*/  STS [R31], R15 ;  /* 0x0000000f1f007388 */ /* 0x0041e80000000800 */
[----:B---3--:R0:W-:Y:S04]  /*06f0*/  STS [R31+0x200], R14 ;  /* 0x0002000e1f007388 */ /* 0x0081e80000000800 */
[----:B----4-:R0:W-:Y:S04]  /*0700*/  STS [R31+0x400], R16 ;  /* 0x000400101f007388 */ /* 0x0101e80000000800 */
[----:B------:R0:W-:Y:S04]  /*0710*/  STS [R31+0x600], R17 ;  /* 0x000600111f007388 */ /* 0x0001e80000000800 */
        /* <DEDUP_REMOVED lines=11> */
[----:B------:R0:W-:Y:S01]  /*07d0*/  STS [R31+0x1e00], R30 ;  /* 0x001e001e1f007388 */ /* 0x0001e20000000800 */
[----:B------:R-:W-:Y:S05]  /*07e0*/  @!P1 BRA `(.L_x_52) ;  /* 0xfffffffc00549947 */ /* 0x000fea000383ffff */
.L_x_51:
[----:B------:R-:W-:Y:S05]  /*07f0*/  BSYNC.RECONVERGENT B1 ;  /* 0x0000000000017941 */ /* 0x000fea0003800200 */
.L_x_50:
[----:B------:R-:W-:Y:S01]  /*0800*/  IADD3 R6, PT, PT, -R13, UR4, RZ ;  /* 0x000000040d067c10 */ /* 0x000fe2000fffe1ff */
[----:B------:R-:W-:Y:S03]  /*0810*/  BSSY.RECONVERGENT B1, `(.L_x_53) ;  /* 0x0000019000017945 */ /* 0x000fe60003800200 */
[----:B------:R-:W-:-:S13]  /*0820*/  ISETP.GT.AND P1, PT, R6, 0x200, PT ;  /* 0x000002000600780c */ /* 0x000fda0003f24270 */
[----:B------:R-:W-:Y:S05]  /*0830*/  @!P1 BRA `(.L_x_54) ;  /* 0x0000000000589947 */ /* 0x000fea0003800000 */
[C---:B------:R-:W-:Y:S01]  /*0840*/  IADD3 R7, PT, PT, R13.reuse, 0x200, RZ ;  /* 0x000002000d077810 */ /* 0x040fe20007ffe0ff */
[----:B------:R-:W-:-:S04]  /*0850*/  IMAD.WIDE.U32 R8, R13, 0x4, R4 ;  /* 0x000000040d087825 */ /* 0x000fc800078e0004 */
[----:B------:R-:W-:Y:S01]  /*0860*/  IMAD.WIDE.U32 R6, R7, 0x4, R4 ;  /* 0x0000000407067825 */ /* 0x000fe200078e0004 */
[----:B------:R-:W2:Y:S04]  /*0870*/  LDG.E.CONSTANT R11, desc[UR14][R8.64] ;  /* 0x0000000e080b7981 */ /* 0x000ea8000c1e9900 */
[----:B0-----:R-:W3:Y:S04]  /*0880*/  LDG.E.CONSTANT R15, desc[UR14][R8.64+0x200] ;  /* 0x0002000e080f7981 */ /* 0x001ee8000c1e9900 */
[----:B------:R-:W4:Y:S04]  /*0890*/  LDG.E.CONSTANT R17, desc[UR14][R8.64+0x400] ;  /* 0x0004000e08117981 */ /* 0x000f28000c1e9900 */
[----:B------:R-:W4:Y:S04]  /*08a0*/  LDG.E.CONSTANT R19, desc[UR14][R8.64+0x600] ;  /* 0x0006000e08137981 */ /* 0x000f28000c1e9900 */
[----:B------:R-:W4:Y:S04]  /*08b0*/  LDG.E.CONSTANT R21, desc[UR14][R6.64] ;  /* 0x0000000e06157981 */ /* 0x000f28000c1e9900 */
[----:B------:R-:W4:Y:S04]  /*08c0*/  LDG.E.CONSTANT R23, desc[UR14][R6.64+0x200] ;  /* 0x0002000e06177981 */ /* 0x000f28000c1e9900 */
[----:B------:R-:W4:Y:S04]  /*08d0*/  LDG.E.CONSTANT R25, desc[UR14][R6.64+0x400] ;  /* 0x0004000e06197981 */ /* 0x000f28000c1e9900 */
[----:B------:R-:W4:Y:S01]  /*08e0*/  LDG.E.CONSTANT R27, desc[UR14][R6.64+0x600] ;  /* 0x0006000e061b7981 */ /* 0x000f22000c1e9900 */
[----:B------:R-:W-:-:S02]  /*08f0*/  LEA R10, R13, R2, 0x2 ;  /* 0x000000020d0a7211 */ /* 0x000fc400078e10ff */
[----:B------:R-:W-:Y:S02]  /*0900*/  PLOP3.LUT P0, PT, PT, PT, PT, 0x8, 0x80 ;  /* 0x000000000080781c */ /* 0x000fe40003f0e170 */
[----:B------:R-:W-:Y:S01]  /*0910*/  IADD3 R13, PT, PT, R13, 0x400, RZ ;  /* 0x000004000d0d7810 */ /* 0x000fe20007ffe0ff */
[----:B--2---:R1:W-:Y:S04]  /*0920*/  STS [R10], R11 ;  /* 0x0000000b0a007388 */ /* 0x0043e80000000800 */
[----:B---3--:R1:W-:Y:S04]  /*0930*/  STS [R10+0x200], R15 ;  /* 0x0002000f0a007388 */ /* 0x0083e80000000800 */
[----:B----4-:R1:W-:Y:S04]  /*0940*/  STS [R10+0x400], R17 ;  /* 0x000400110a007388 */ /* 0x0103e80000000800 */
[----:B------:R1:W-:Y:S04]  /*0950*/  STS [R10+0x600], R19 ;  /* 0x000600130a007388 */ /* 0x0003e80000000800 */
[----:B------:R1:W-:Y:S04]  /*0960*/  STS [R10+0x800], R21 ;  /* 0x000800150a007388 */ /* 0x0003e80000000800 */
[----:B------:R1:W-:Y:S04]  /*0970*/  STS [R10+0xa00], R23 ;  /* 0x000a00170a007388 */ /* 0x0003e80000000800 */
[----:B------:R1:W-:Y:S04]  /*0980*/  STS [R10+0xc00], R25 ;  /* 0x000c00190a007388 */ /* 0x0003e80000000800 */
[----:B------:R1:W-:Y:S02]  /*0990*/  STS [R10+0xe00], R27 ;  /* 0x000e001b0a007388 */ /* 0x0003e40000000800 */
.L_x_54:
[----:B------:R-:W-:Y:S05]  /*09a0*/  BSYNC.RECONVERGENT B1 ;  /* 0x0000000000017941 */ /* 0x000fea0003800200 */
.L_x_53:
[----:B------:R-:W-:-:S13]  /*09b0*/  ISETP.LT.OR P0, PT, R13, UR4, P0 ;  /* 0x000000040d007c0c */ /* 0x000fda0008701670 */
[----:B------:R-:W-:Y:S05]  /*09c0*/  @!P0 BRA `(.L_x_46) ;  /* 0x0000000000288947 */ /* 0x000fea0003800000 */
[----:B------:R-:W-:-:S05]  /*09d0*/  IMAD.WIDE.U32 R4, R13, 0x4, R4 ;  /* 0x000000040d047825 */ /* 0x000fca00078e0004 */
[----:B------:R-:W2:Y:S04]  /*09e0*/  LDG.E.CONSTANT R7, desc[UR14][R4.64] ;  /* 0x0000000e04077981 */ /* 0x000ea8000c1e9900 */
[----:B------:R-:W3:Y:S04]  /*09f0*/  LDG.E.CONSTANT R9, desc[UR14][R4.64+0x200] ;  /* 0x0002000e04097981 */ /* 0x000ee8000c1e9900 */
[----:B-1----:R-:W4:Y:S04]  /*0a00*/  LDG.E.CONSTANT R11, desc[UR14][R4.64+0x400] ;  /* 0x0004000e040b7981 */ /* 0x002f28000c1e9900 */
[----:B0-----:R-:W4:Y:S01]  /*0a10*/  LDG.E.CONSTANT R15, desc[UR14][R4.64+0x600] ;  /* 0x0006000e040f7981 */ /* 0x001f22000c1e9900 */
[----:B------:R-:W-:-:S05]  /*0a20*/  LEA R2, R13, R2, 0x2 ;  /* 0x000000020d027211 */ /* 0x000fca00078e10ff */
[----:B--2---:R2:W-:Y:S04]  /*0a30*/  STS [R2], R7 ;  /* 0x0000000702007388 */ /* 0x0045e80000000800 */
[----:B---3--:R2:W-:Y:S04]  /*0a40*/  STS [R2+0x200], R9 ;  /* 0x0002000902007388 */ /* 0x0085e80000000800 */
[----:B----4-:R2:W-:Y:S04]  /*0a50*/  STS [R2+0x400], R11 ;  /* 0x0004000b02007388 */ /* 0x0105e80000000800 */
[----:B------:R2:W-:Y:S02]  /*0a60*/  STS [R2+0x600], R15 ;  /* 0x0006000f02007388 */ /* 0x0005e40000000800 */
.L_x_46:
[----:B------:R-:W-:Y:S05]  /*0a70*/  BSYNC.RECONVERGENT B0 ;  /* 0x0000000000007941 */ /* 0x000fea0003800200 */
.L_x_45:
[----:B------:R-:W-:Y:S01]  /*0a80*/  BAR.SYNC.DEFER_BLOCKING 0x0 ;  /* 0x0000000000007b1d */ /* 0x000fe20000010000 */
[----:B-----5:R-:W-:Y:S01]  /*0a90*/  ISETP.GE.AND P0, PT, R24, RZ, PT ;  /* 0x000000ff1800720c */ /* 0x020fe20003f06270 */
[----:B0-----:R-:W-:-:S04]  /*0aa0*/  HFMA2 R22, -RZ, RZ, 0, 0 ;  /* 0x00000000ff167431 */ /* 0x001fc800000001ff */
[----:B------:R-:W-:-:S08]  /*0ab0*/  UMOV UR4, URZ ;  /* 0x000000ff00047c82 */ /* 0x000fd00008000000 */
[----:B------:R-:W-:Y:S05]  /*0ac0*/  @!P0 BRA `(.L_x_55) ;  /* 0x0000003000b48947 */ /* 0x000fea0003800000 */
[----:B------:R-:W0:Y:S01]  /*0ad0*/  S2UR UR5, SR_CgaCtaId ;  /* 0x00000000000579c3 */ /* 0x000e220000008800 */
[----:B------:R-:W-:Y:S02]  /*0ae0*/  USHF.R.S32.HI UR4, URZ, 0x1f, UR16 ;  /* 0x0000001fff047899 */ /* 0x000fe40008011410 */
[----:B------:R-:W-:Y:S01]  /*0af0*/  IMAD R0, R0, UR16, RZ ;  /* 0x0000001000007c24 */ /* 0x000fe2000f8e02ff */
[----:B-1----:R-:W-:Y:S01]  /*0b00*/  MOV R23, 0xff7fffff ;  /* 0xff7fffff00177802 */ /* 0x002fe20000000f00 */
[----:B------:R-:W-:Y:S01]  /*0b10*/  UMOV UR6, URZ ;  /* 0x000000ff00067c82 */ /* 0x000fe20008000000 */
[----:B------:R-:W-:Y:S01]  /*0b20*/  ULEA.HI UR4, UR4, UR16, URZ, 0x3 ;  /* 0x0000001004047291 */ /* 0x000fe2000f8f18ff */
[----:B------:R-:W-:-:S03]  /*0b30*/  MOV R22, RZ ;  /* 0x000000ff00167202 */ /* 0x000fc60000000f00 */
[----:B------:R-:W-:-:S03]  /*0b40*/  USHF.R.S32.HI UR9, URZ, 0x3, UR4 ;  /* 0x00000003ff097899 */ /* 0x000fc60008011404 */
[----:B------:R-:W-:Y:S02]  /*0b50*/  UMOV UR4, 0x400 ;  /* 0x0000040000047882 */ /* 0x000fe40000000000 */
[----:B0-----:R-:W-:Y:S02]  /*0b60*/  ULEA UR4, UR5, UR4, 0x18 ;  /* 0x0000000405047291 */ /* 0x001fe4000f8ec0ff */
[----:B------:R-:W-:Y:S02]  /*0b70*/  UIADD3 UR5, UPT, UPT, UR9, -0x1, URZ ;  /* 0xffffffff09057890 */ /* 0x000fe4000fffe0ff */
[----:B------:R-:W-:Y:S02]  /*0b80*/  ULEA UR10, UR16, UR4, 0x1 ;  /* 0x00000004100a7291 */ /* 0x000fe4000f8e08ff */
[----:B------:R-:W-:Y:S01]  /*0b90*/  UISETP.GE.U32.AND UP0, UPT, UR5, 0x7, UPT ;  /* 0x000000070500788c */ /* 0x000fe2000bf06070 */
[----:B------:R-:W-:Y:S02]  /*0ba0*/  UMOV UR4, URZ ;  /* 0x000000ff00047c82 */ /* 0x000fe40008000000 */
[----:B------:R-:W-:-:S08]  /*0bb0*/  UMOV UR5, URZ ;  /* 0x000000ff00057c82 */ /* 0x000fd00008000000 */
.L_x_76:
[----:B------:R-:W-:Y:S01]  /*0bc0*/  UIADD3 UR7, UPT, UPT, UR6, 0x100, URZ ;  /* 0x0000010006077890 */ /* 0x000fe2000fffe0ff */
[----:B------:R-:W-:Y:S01]  /*0bd0*/  BSSY.RECONVERGENT B0, `(.L_x_56) ;  /* 0x00001e5000007945 */ /* 0x000fe20003800200 */
[----:B------:R-:W-:Y:S01]  /*0be0*/  UMOV UR12, UR6 ;  /* 0x00000006000c7c82 */ /* 0x000fe20008000000 */
[----:B------:R-:W-:-:S03]  /*0bf0*/  MOV R21, 0xff7fffff ;  /* 0xff7fffff00157802 */ /* 0x000fc60000000f00 */
[----:B------:R-:W-:Y:S02]  /*0c00*/  MOV R5, UR7 ;  /* 0x0000000700057c02 */ /* 0x000fe40008000f00 */
[C---:B------:R-:W-:Y:S02]  /*0c10*/  ISETP.LT.AND P1, PT, R24.reuse, UR7, PT ;  /* 0x0000000718007c0c */ /* 0x040fe4000bf21270 */
[----:B--2---:R-:W-:-:S04]  /*0c20*/  VIADDMNMX R2, R24, 0x1, R5, PT ;  /* 0x0000000118027846 */ /* 0x004fc80003800105 */
[----:B------:R-:W-:Y:S01]  /*0c30*/  IADD3 R2, PT, PT, R2, -UR6, RZ ;  /* 0x8000000602027c10 */ /* 0x000fe2000fffe0ff */
[----:B------:R-:W-:-:S03]  /*0c40*/  UMOV UR6, UR7 ;  /* 0x0000000700067c82 */ /* 0x000fc60008000000 */
[----:B------:R-:W-:Y:S02]  /*0c50*/  ISETP.GE.AND P0, PT, R3, R2, PT ;  /* 0x000000020300720c */ /* 0x000fe40003f06270 */
[----:B------:R-:W-:-:S11]  /*0c60*/  MOV R2, R23 ;  /* 0x0000001700027202 */ /* 0x000fd60000000f00 */
[----:B------:R-:W-:Y:S05]  /*0c70*/  @P0 BRA `(.L_x_57) ;  /* 0x0000001c00680947 */ /* 0x000fea0003800000 */
[----:B------:R-:W-:Y:S02]  /*0c80*/  MOV R21, 0xff7fffff ;  /* 0xff7fffff00157802 */ /* 0x000fe40000000f00 */
[----:B------:R-:W-:-:S07]  /*0c90*/  MOV R20, R3 ;  /* 0x0000000300147202 */ /* 0x000fce0000000f00 */
.L_x_64:
[----:B------:R-:W0:Y:S01]  /*0ca0*/  LDCU UR11, c[0x0][0x3b0] ;  /* 0x00007600ff0b77ac */ /* 0x000e220008000800 */
[----:B------:R-:W-:Y:S01]  /*0cb0*/  IADD3 R4, PT, PT, R20, UR12, RZ ;  /* 0x0000000c14047c10 */ /* 0x000fe2000fffe0ff */
[----:B------:R-:W-:Y:S01]  /*0cc0*/  HFMA2 R29, -RZ, RZ, 0, 0 ;  /* 0x00000000ff1d7431 */ /* 0x000fe200000001ff */
[----:B------:R-:W1:Y:S01]  /*0cd0*/  LDCU UR7, c[0x0][0x3b8] ;  /* 0x00007700ff0777ac */ /* 0x000e620008000800 */
[----:B0-----:R-:W-:Y:S02]  /*0ce0*/  UISETP.GE.AND UP1, UPT, UR11, 0x8, UPT ;  /* 0x000000080b00788c */ /* 0x001fe4000bf26270 */
[----:B-1----:R-:W-:Y:S01]  /*0cf0*/  IMAD R25, R4, UR7, RZ ;  /* 0x0000000704197c24 */ /* 0x002fe2000f8e02ff */
[----:B------:R-:W-:-:S04]  /*0d00*/  SHF.R.S32.HI R4, RZ, 0x1f, R0 ;  /* 0x0000001fff047819 */ /* 0x000fc80000011400 */
[----:B------:R-:W-:-:S04]  /*0d10*/  IADD3 R26, P0, PT, R0, R25, RZ ;  /* 0x00000019001a7210 */ /* 0x000fc80007f1e0ff */
[----:B------:R-:W-:Y:S01]  /*0d20*/  LEA.HI.X.SX32 R25, R25, R4, 0x1, P0 ;  /* 0x0000000419197211 */ /* 0x000fe200000f0eff */
[----:B------:R-:W-:Y:S08]  /*0d30*/  BRA.U !UP1, `(.L_x_58) ;  /* 0x0000001d09087547 */ /* 0x000ff0000b800000 */
[----:B------:R-:W-:Y:S02]  /*0d40*/  MOV R29, RZ ;  /* 0x000000ff001d7202 */ /* 0x000fe40000000f00 */
[----:B------:R-:W-:Y:S02]  /*0d50*/  MOV R27, RZ ;  /* 0x000000ff001b7202 */ /* 0x000fe40000000f00 */
[----:B------:R-:W-:Y:S01]  /*0d60*/  MOV R30, RZ ;  /* 0x000000ff001e7202 */ /* 0x000fe20000000f00 */
[----:B------:R-:W-:Y:S06]  /*0d70*/  BRA.U !UP0, `(.L_x_59) ;  /* 0x0000000d08987547 */ /* 0x000fec000b800000 */
[----:B------:R-:W0:Y:S01]  /*0d80*/  S2UR UR11, SR_CgaCtaId ;  /* 0x00000000000b79c3 */ /* 0x000e220000008800 */
[----:B------:R-:W1:Y:S01]  /*0d90*/  LDCU.64 UR16, c[0x0][0x388] ;  /* 0x00007100ff1077ac */ /* 0x000e620008000a00 */
[----:B------:R-:W-:Y:S01]  /*0da0*/  MOV R29, RZ ;  /* 0x000000ff001d7202 */ /* 0x000fe20000000f00 */
[----:B------:R-:W-:Y:S01]  /*0db0*/  UMOV UR7, 0x400 ;  /* 0x0000040000077882 */ /* 0x000fe20000000000 */
[----:B------:R-:W-:-:S04]  /*0dc0*/  ULOP3.LUT UR13, UR9, 0xffffff8, URZ, 0xc0, !UPT ;  /* 0x0ffffff8090d7892 */ /* 0x000fc8000f8ec0ff */
[----:B------:R-:W-:-:S06]  /*0dd0*/  UIADD3 UR13, UPT, UPT, -UR13, URZ, URZ ;  /* 0x000000ff0d0d7290 */ /* 0x000fcc000fffe1ff */
[----:B------:R-:W-:Y:S02]  /*0de0*/  MOV R27, UR13 ;  /* 0x0000000d001b7c02 */ /* 0x000fe40008000f00 */
[----:B-1----:R-:W-:-:S04]  /*0df0*/  LEA R32, P0, R26, UR16, 0x1 ;  /* 0x000000101a207c11 */ /* 0x002fc8000f8008ff */
[----:B------:R-:W-:Y:S01]  /*0e00*/  IADD3 R32, P2, PT, R32, 0x40, RZ ;  /* 0x0000004020207810 */ /* 0x000fe20007f5e0ff */
[----:B0-----:R-:W-:Y:S01]  /*0e10*/  ULEA UR7, UR11, UR7, 0x18 ;  /* 0x000000070b077291 */ /* 0x001fe2000f8ec0ff */
[----:B------:R-:W-:-:S03]  /*0e20*/  LEA.HI.X R33, R26, UR17, R25, 0x1, P0 ;  /* 0x000000111a217c11 */ /* 0x000fc600080f0c19 */
[----:B------:R-:W-:Y:S01]  /*0e30*/  UIADD3 UR7, UPT, UPT, UR7, 0x40, URZ ;  /* 0x0000004007077890 */ /* 0x000fe2000fffe0ff */
[----:B------:R-:W-:-:S05]  /*0e40*/  IADD3.X R33, PT, PT, RZ, R33, RZ, P2, !PT ;  /* 0x00000021ff217210 */ /* 0x000fca00017fe4ff */
[----:B------:R-:W-:-:S07]  /*0e50*/  MOV R28, UR7 ;  /* 0x00000007001c7c02 */ /* 0x000fce0008000f00 */
.L_x_60:
[----:B------:R-:W2:Y:S04]  /*0e60*/  LDG.E.128.CONSTANT R12, desc[UR14][R32.64+-0x40] ;  /* 0xffffc00e200c7981 */ /* 0x000ea8000c1e9d00 */
[----:B------:R-:W3:Y:S04]  /*0e70*/  LDG.E.128.CONSTANT R8, desc[UR14][R32.64+-0x30] ;  /* 0xffffd00e20087981 */ /* 0x000ee8000c1e9d00 */
[----:B------:R-:W0:Y:S02]  /*0e80*/  LDS.128 R16, [R28+-0x40] ;  /* 0xffffc0001c107984 */ /* 0x000e240000000c00 */
[----:B0-----:R-:W-:-:S02]  /*0e90*/  HADD2.F32 R5, -RZ, R16.H0_H0 ;  /* 0x20000010ff057230 */ /* 0x001fc40000004100 */
[----:B------:R-:W-:Y:S02]  /*0ea0*/  HADD2.F32 R16, -RZ, R16.H1_H1 ;  /* 0x30000010ff107230 */ /* 0x000fe40000004100 */
[--C-:B--2---:R-:W-:Y:S02]  /*0eb0*/  HADD2.F32 R4, -RZ, R12.reuse.H0_H0 ;  /* 0x2000000cff047230 */ /* 0x104fe40000004100 */
[----:B------:R-:W-:-:S03]  /*0ec0*/  HADD2.F32 R12, -RZ, R12.H1_H1 ;  /* 0x3000000cff0c7230 */ /* 0x000fc60000004100 */
[----:B------:R-:W-:Y:S01]  /*0ed0*/  FFMA R30, R5, R4, R30 ;  /* 0x00000004051e7223 */ /* 0x000fe2000000001e */
[----:B------:R-:W-:Y:S02]  /*0ee0*/  HADD2.F32 R5, -RZ, R17.H0_H0 ;  /* 0x20000011ff057230 */ /* 0x000fe40000004100 */
[--C-:B------:R-:W-:Y:S02]  /*0ef0*/  HADD2.F32 R4, -RZ, R13.reuse.H0_H0 ;  /* 0x2000000dff047230 */ /* 0x100fe40000004100 */
[----:B------:R-:W-:Y:S01]  /*0f00*/  FFMA R29, R16, R12, R29 ;  /* 0x0000000c101d7223 */ /* 0x000fe2000000001d */
[----:B------:R-:W-:Y:S02]  /*0f10*/  HADD2.F32 R13, -RZ, R13.H1_H1 ;  /* 0x3000000dff0d7230 */ /* 0x000fe40000004100 */
[----:B------:R-:W-:Y:S01]  /*0f20*/  FFMA R30, R5, R4, R30 ;  /* 0x00000004051e7223 */ /* 0x000fe2000000001e */
[----:B------:R-:W-:Y:S02]  /*0f30*/  HADD2.F32 R4, -RZ, R17.H1_H1 ;  /* 0x30000011ff047230 */ /* 0x000fe40000004100 */
[----:B------:R-:W-:-:S03]  /*0f40*/  HADD2.F32 R5, -RZ, R18.H0_H0 ;  /* 0x20000012ff057230 */ /* 0x000fc60000004100 */
[----:B------:R-:W-:Y:S01]  /*0f50*/  FFMA R29, R4, R13, R29 ;  /* 0x0000000d041d7223 */ /* 0x000fe2000000001d */
[----:B------:R-:W-:Y:S02]  /*0f60*/  HADD2.F32 R4, -RZ, R14.H0_H0 ;  /* 0x2000000eff047230 */ /* 0x000fe40000004100 */
[----:B------:R-:W-:-:S03]  /*0f70*/  HADD2.F32 R12, -RZ, R15.H0_H0 ;  /* 0x2000000fff0c7230 */ /* 0x000fc60000004100 */
[----:B------:R-:W-:Y:S01]  /*0f80*/  FFMA R4, R5, R4, R30 ;  /* 0x0000000405047223 */ /* 0x000fe2000000001e */
[--C-:B------:R-:W-:Y:S02]  /*0f90*/  HADD2.F32 R5, -RZ, R19.reuse.H0_H0 ;  /* 0x20000013ff057230 */ /* 0x100fe40000004100 */
[----:B------:R-:W-:Y:S02]  /*0fa0*/  HADD2.F32 R18, -RZ, R18.H1_H1 ;  /* 0x30000012ff127230 */ /* 0x000fe40000004100 */
[----:B------:R-:W-:Y:S02]  /*0fb0*/  HADD2.F32 R14, -RZ, R14.H1_H1 ;  /* 0x3000000eff0e7230 */ /* 0x000fe40000004100 */
[----:B------:R-:W-:Y:S02]  /*0fc0*/  FFMA R12, R5, R12, R4 ;  /* 0x0000000c050c7223 */ /* 0x000fe40000000004 */
[----:B------:R-:W0:Y:S01]  /*0fd0*/  LDS.128 R4, [R28+-0x30] ;  /* 0xffffd0001c047984 */ /* 0x000e220000000c00 */
[----:B------:R-:W-:Y:S01]  /*0fe0*/  FFMA R29, R18, R14, R29 ;  /* 0x0000000e121d7223 */ /* 0x000fe2000000001d */
[----:B------:R-:W-:-:S02]  /*0ff0*/  HADD2.F32 R14, -RZ, R19.H1_H1 ;  /* 0x30000013ff0e7230 */ /* 0x000fc40000004100 */
[----:B------:R-:W2:Y:S01]  /*1000*/  LDG.E.128.CONSTANT R16, desc[UR14][R32.64+-0x20] ;  /* 0xffffe00e20107981 */ /* 0x000ea2000c1e9d00 */
[----:B------:R-:W-:-:S05]  /*1010*/  HADD2.F32 R15, -RZ, R15.H1_H1 ;  /* 0x3000000fff0f7230 */ /* 0x000fca0000004100 */
[----:B------:R-:W-:Y:S01]  /*1020*/  FFMA R29, R14, R15, R29 ;  /* 0x0000000f0e1d7223 */ /* 0x000fe2000000001d */
[--C-:B---3--:R-:W-:Y:S02]  /*1030*/  HADD2.F32 R14, -RZ, R8.reuse.H0_H0 ;  /* 0x20000008ff0e7230 */ /* 0x108fe40000004100 */
[----:B------:R-:W-:Y:S02]  /*1040*/  HADD2.F32 R8, -RZ, R8.H1_H1 ;  /* 0x30000008ff087230 */ /* 0x000fe40000004100 */
[--C-:B0-----:R-:W-:Y:S02]  /*1050*/  HADD2.F32 R13, -RZ, R4.reuse.H0_H0 ;  /* 0x20000004ff0d7230 */ /* 0x101fe40000004100 */
        /* <DEDUP_REMOVED lines=8> */
[----:B------:R-:W-:-:S03]  /*10e0*/  HADD2.F32 R5, -RZ, R6.H0_H0 ;  /* 0x20000006ff057230 */ /* 0x000fc60000004100 */
[----:B------:R-:W-:Y:S01]  /*10f0*/  FFMA R29, R4, R9, R29 ;  /* 0x00000009041d7223 */ /* 0x000fe2000000001d */
[----:B------:R-:W-:Y:S02]  /*1100*/  HADD2.F32 R4, -RZ, R10.H0_H0 ;  /* 0x2000000aff047230 */ /* 0x000fe40000004100 */
[----:B------:R-:W-:Y:S02]  /*1110*/  HADD2.F32 R6, -RZ, R6.H1_H1 ;  /* 0x30000006ff067230 */ /* 0x000fe40000004100 */
[----:B------:R-:W-:Y:S02]  /*1120*/  HADD2.F32 R10, -RZ, R10.H1_H1 ;  /* 0x3000000aff0a7230 */ /* 0x000fe40000004100 */
[----:B------:R-:W-:Y:S01]  /*1130*/  FFMA R4, R5, R4, R12 ;  /* 0x0000000405047223 */ /* 0x000fe2000000000c */
[----:B------:R-:W-:Y:S01]  /*1140*/  HADD2.F32 R8, -RZ, R11.H0_H0 ;  /* 0x2000000bff087230 */ /* 0x000fe20000004100 */
[----:B------:R-:W0:Y:S01]  /*1150*/  LDS.128 R12, [R28+-0x20] ;  /* 0xffffe0001c0c7984 */ /* 0x000e220000000c00 */
[----:B------:R-:W-:-:S02]  /*1160*/  HADD2.F32 R5, -RZ, R7.H0_H0 ;  /* 0x20000007ff057230 */ /* 0x000fc40000004100 */
[----:B------:R-:W-:Y:S01]  /*1170*/  FFMA R29, R6, R10, R29 ;  /* 0x0000000a061d7223 */ /* 0x000fe2000000001d */
[----:B------:R-:W-:Y:S02]  /*1180*/  HADD2.F32 R6, -RZ, R7.H1_H1 ;  /* 0x30000007ff067230 */ /* 0x000fe40000004100 */
[----:B------:R-:W-:Y:S02]  /*1190*/  HADD2.F32 R11, -RZ, R11.H1_H1 ;  /* 0x3000000bff0b7230 */ /* 0x000fe40000004100 */
[----:B------:R-:W-:-:S03]  /*11a0*/  FFMA R4, R5, R8, R4 ;  /* 0x0000000805047223 */ /* 0x000fc60000000004 */
[----:B------:R-:W-:Y:S02]  /*11b0*/  FFMA R29, R6, R11, R29 ;  /* 0x0000000b061d7223 */ /* 0x000fe4000000001d */
[----:B------:R-:W3:Y:S01]  /*11c0*/  LDG.E.128.CONSTANT R8, desc[UR14][R32.64+-0x10] ;  /* 0xfffff00e20087981 */ /* 0x000ee2000c1e9d00 */
[--C-:B0-----:R-:W-:Y:S02]  /*11d0*/  HADD2.F32 R5, -RZ, R12.reuse.H0_H0 ;  /* 0x2000000cff057230 */ /* 0x101fe40000004100 */
        /* <DEDUP_REMOVED lines=15> */
[----:B------:R-:W-:-:S05]  /*12d0*/  HADD2.F32 R5, -RZ, R15.H0_H0 ;  /* 0x2000000fff057230 */ /* 0x000fca0000004100 */
[----:B------:R-:W-:Y:S02]  /*12e0*/  FFMA R12, R5, R12, R4 ;  /* 0x0000000c050c7223 */ /* 0x000fe40000000004 */
[----:B------:R-:W0:Y:S01]  /*12f0*/  LDS.128 R4, [R28+-0x10] ;  /* 0xfffff0001c047984 */ /* 0x000e220000000c00 */
[----:B------:R-:W-:Y:S02]  /*1300*/  HADD2.F32 R14, -RZ, R14.H1_H1 ;  /* 0x3000000eff0e7230 */ /* 0x000fe40000004100 */
[----:B------:R-:W-:Y:S02]  /*1310*/  HADD2.F32 R18, -RZ, R18.H1_H1 ;  /* 0x30000012ff127230 */ /* 0x000fe40000004100 */
[----:B------:R-:W-:-:S03]  /*1320*/  HADD2.F32 R19, -RZ, R19.H1_H1 ;  /* 0x30000013ff137230 */ /* 0x000fc60000004100 */
[----:B------:R-:W-:Y:S01]  /*1330*/  FFMA R29, R14, R18, R29 ;  /* 0x000000120e1d7223 */ /* 0x000fe2000000001d */
[----:B------:R-:W-:-:S05]  /*1340*/  HADD2.F32 R14, -RZ, R15.H1_H1 ;  /* 0x3000000fff0e7230 */ /* 0x000fca0000004100 */
[----:B------:R-:W-:Y:S01]  /*1350*/  FFMA R29, R14, R19, R29 ;  /* 0x000000130e1d7223 */ /* 0x000fe2000000001d */
[----:B0-----:R-:W-:Y:S02]  /*1360*/  HADD2.F32 R13, -RZ, R4.H0_H0 ;  /* 0x20000004ff0d7230 */ /* 0x001fe40000004100 */
[----:B---3--:R-:W-:-:S05]  /*1370*/  HADD2.F32 R16, -RZ, R8.H0_H0 ;  /* 0x20000008ff107230 */ /* 0x008fca0000004100 */
[----:B------:R-:W-:Y:S02]  /*1380*/  FFMA R16, R13, R16, R12 ;  /* 0x000000100d107223 */ /* 0x000fe4000000000c */
[----:B------:R-:W2:Y:S01]  /*1390*/  LDG.E.128.CONSTANT R12, desc[UR14][R32.64] ;  /* 0x0000000e200c7981 */ /* 0x000ea2000c1e9d00 */
[----:B------:R-:W-:Y:S02]  /*13a0*/  HADD2.F32 R4, -RZ, R4.H1_H1 ;  /* 0x30000004ff047230 */ /* 0x000fe40000004100 */
[----:B------:R-:W-:Y:S02]  /*13b0*/  HADD2.F32 R8, -RZ, R8.H1_H1 ;  /* 0x30000008ff087230 */ /* 0x000fe40000004100 */
[----:B------:R-:W-:-:S03]  /*13c0*/  HADD2.F32 R17, -RZ, R5.H0_H0 ;  /* 0x20000005ff117230 */ /* 0x000fc60000004100 */
[----:B------:R-:W-:Y:S01]  /*13d0*/  FFMA R29, R4, R8, R29 ;  /* 0x00000008041d7223 */ /* 0x000fe2000000001d */
[--C-:B------:R-:W-:Y:S02]  /*13e0*/  HADD2.F32 R4, -RZ, R9.reuse.H0_H0 ;  /* 0x20000009ff047230 */ /* 0x100fe40000004100 */
[----:B------:R-:W-:-:S03]  /*13f0*/  HADD2.F32 R9, -RZ, R9.H1_H1 ;  /* 0x30000009ff097230 */ /* 0x000fc60000004100 */
[----:B------:R-:W-:Y:S01]  /*1400*/  FFMA R16, R17, R4, R16 ;  /* 0x0000000411107223 */ /* 0x000fe20000000010 */
[----:B------:R-:W-:Y:S02]  /*1410*/  HADD2.F32 R4, -RZ, R5.H1_H1 ;  /* 0x30000005ff047230 */ /* 0x000fe40000004100 */
[----:B------:R-:W-:-:S03]  /*1420*/  HADD2.F32 R5, -RZ, R6.H0_H0 ;  /* 0x20000006ff057230 */ /* 0x000fc60000004100 */
[----:B------:R-:W-:Y:S01]  /*1430*/  FFMA R29, R4, R9, R29 ;  /* 0x00000009041d7223 */ /* 0x000fe2000000001d */
[----:B------:R-:W-:-:S05]  /*1440*/  HADD2.F32 R4, -RZ, R10.H0_H0 ;  /* 0x2000000aff047230 */ /* 0x000fca0000004100 */
[----:B------:R-:W-:Y:S02]  /*1450*/  FFMA R4, R5, R4, R16 ;  /* 0x0000000405047223 */ /* 0x000fe40000000010 */
[----:B------:R-:W0:Y:S01]  /*1460*/  LDS.128 R16, [R28] ;  /* 0x000000001c107984 */ /* 0x000e220000000c00 */
        /* <DEDUP_REMOVED lines=9> */
[----:B0-----:R-:W-:Y:S02]  /*1500*/  HADD2.F32 R5, -RZ, R16.H0_H0 ;  /* 0x20000010ff057230 */ /* 0x001fe40000004100 */
[----:B--2---:R-:W-:-:S05]  /*1510*/  HADD2.F32 R8, -RZ, R12.H0_H0 ;  /* 0x2000000cff087230 */ /* 0x004fca0000004100 */
[----:B------:R-:W-:Y:S02]  /*1520*/  FFMA R8, R5, R8, R4 ;  /* 0x0000000805087223 */ /* 0x000fe40000000004 */
[----:B------:R-:W2:Y:S01]  /*1530*/  LDG.E.128.CONSTANT R4, desc[UR14][R32.64+0x10] ;  /* 0x0000100e20047981 */ /* 0x000ea2000c1e9d00 */
[----:B------:R-:W-:Y:S02]  /*1540*/  HADD2.F32 R9, -RZ, R17.H0_H0 ;  /* 0x20000011ff097230 */ /* 0x000fe40000004100 */
[----:B------:R-:W-:Y:S02]  /*1550*/  HADD2.F32 R10, -RZ, R13.H0_H0 ;  /* 0x2000000dff0a7230 */ /* 0x000fe40000004100 */
[----:B------:R-:W-:Y:S02]  /*1560*/  HADD2.F32 R16, -RZ, R16.H1_H1 ;  /* 0x30000010ff107230 */ /* 0x000fe40000004100 */
[----:B------:R-:W-:Y:S02]  /*1570*/  HADD2.F32 R12, -RZ, R12.H1_H1 ;  /* 0x3000000cff0c7230 */ /* 0x000fe40000004100 */
[----:B------:R-:W-:Y:S01]  /*1580*/  FFMA R8, R9, R10, R8 ;  /* 0x0000000a09087223 */ /* 0x000fe20000000008 */
[----:B------:R-:W-:-:S02]  /*1590*/  HADD2.F32 R10, -RZ, R17.H1_H1 ;  /* 0x30000011ff0a7230 */ /* 0x000fc40000004100 */
[----:B------:R-:W-:Y:S02]  /*15a0*/  HADD2.F32 R13, -RZ, R13.H1_H1 ;  /* 0x3000000dff0d7230 */ /* 0x000fe40000004100 */
[----:B------:R-:W-:Y:S01]  /*15b0*/  FFMA R29, R16, R12, R29 ;  /* 0x0000000c101d7223 */ /* 0x000fe2000000001d */
[----:B------:R-:W-:-:S03]  /*15c0*/  HADD2.F32 R9, -RZ, R18.H0_H0 ;  /* 0x20000012ff097230 */ /* 0x000fc60000004100 */
[----:B------:R-:W-:Y:S01]  /*15d0*/  FFMA R29, R10, R13, R29 ;  /* 0x0000000d0a1d7223 */ /* 0x000fe2000000001d */
[----:B------:R-:W-:Y:S02]  /*15e0*/  HADD2.F32 R10, -RZ, R14.H0_H0 ;  /* 0x2000000eff0a7230 */ /* 0x000fe40000004100 */
[----:B------:R-:W-:-:S03]  /*15f0*/  HADD2.F32 R12, -RZ, R15.H0_H0 ;  /* 0x2000000fff0c7230 */ /* 0x000fc60000004100 */
[----:B------:R-:W-:Y:S01]  /*1600*/  FFMA R8, R9, R10, R8 ;  /* 0x0000000a09087223 */ /* 0x000fe20000000008 */
[----:B------:R-:W-:-:S05]  /*1610*/  HADD2.F32 R9, -RZ, R19.H0_H0 ;  /* 0x20000013ff097230 */ /* 0x000fca0000004100 */
[----:B------:R-:W-:Y:S02]  /*1620*/  FFMA R12, R9, R12, R8 ;  /* 0x0000000c090c7223 */ /* 0x000fe40000000008 */
[----:B------:R-:W0:Y:S01]  /*1630*/  LDS.128 R8, [R28+0x10] ;  /* 0x000010001c087984 */ /* 0x000e220000000c00 */
[----:B------:R-:W-:Y:S02]  /*1640*/  HADD2.F32 R18, -RZ, R18.H1_H1 ;  /* 0x30000012ff127230 */ /* 0x000fe40000004100 */
[----:B------:R-:W-:Y:S02]  /*1650*/  HADD2.F32 R14, -RZ, R14.H1_H1 ;  /* 0x3000000eff0e7230 */ /* 0x000fe40000004100 */
[----:B------:R-:W-:-:S03]  /*1660*/  HADD2.F32 R15, -RZ, R15.H1_H1 ;  /* 0x3000000fff0f7230 */ /* 0x000fc60000004100 */
[----:B------:R-:W-:Y:S01]  /*1670*/  FFMA R29, R18, R14, R29 ;  /* 0x0000000e121d7223 */ /* 0x000fe2000000001d */
[----:B------:R-:W-:-:S05]  /*1680*/  HADD2.F32 R14, -RZ, R19.H1_H1 ;  /* 0x30000013ff0e7230 */ /* 0x000fca0000004100 */
[----:B------:R-:W-:Y:S01]  /*1690*/  FFMA R29, R14, R15, R29 ;  /* 0x0000000f0e1d7223 */ /* 0x000fe2000000001d */
[----:B0-----:R-:W-:Y:S02]  /*16a0*/  HADD2.F32 R13, -RZ, R8.H0_H0 ;  /* 0x20000008ff0d7230 */ /* 0x001fe40000004100 */
[----:B--2---:R-:W-:-:S05]  /*16b0*/  HADD2.F32 R16, -RZ, R4.H0_H0 ;  /* 0x20000004ff107230 */ /* 0x004fca0000004100 */
        /* <DEDUP_REMOVED lines=9> */
[----:B------:R-:W-:-:S05]  /*1750*/  HADD2.F32 R4, -RZ, R9.H1_H1 ;  /* 0x30000009ff047230 */ /* 0x000fca0000004100 */
[----:B------:R-:W-:Y:S01]  /*1760*/  FFMA R29, R4, R5, R29 ;  /* 0x00000005041d7223 */ /* 0x000fe2000000001d */
[----:B------:R-:W-:Y:S02]  /*1770*/  HADD2.F32 R5, -RZ, R10.H0_H0 ;  /* 0x2000000aff057230 */ /* 0x000fe40000004100 */
[----:B------:R-:W-:-:S05]  /*1780*/  HADD2.F32 R4, -RZ, R6.H0_H0 ;  /* 0x20000006ff047230 */ /* 0x000fca0000004100 */
        /* <DEDUP_REMOVED lines=14> */
[----:B------:R0:W2:Y:S01]  /*1870*/  LDG.E.128.CONSTANT R4, desc[UR14][R32.64+0x30] ;  /* 0x0000300e20047981 */ /* 0x0000a2000c1e9d00 */
        /* <DEDUP_REMOVED lines=15> */
[----:B------:R-:W1:Y:S01]  /*1970*/  LDS.128 R8, [R28+0x30] ;  /* 0x000030001c087984 */ /* 0x000e620000000c00 */
[----:B------:R-:W-:Y:S02]  /*1980*/  HADD2.F32 R18, -RZ, R18.H1_H1 ;  /* 0x30000012ff127230 */ /* 0x000fe40000004100 */
[----:B------:R-:W-:Y:S02]  /*1990*/  HADD2.F32 R14, -RZ, R14.H1_H1 ;  /* 0x3000000eff0e7230 */ /* 0x000fe40000004100 */
[----:B------:R-:W-:-:S03]  /*19a0*/  HADD2.F32 R15, -RZ, R15.H1_H1 ;  /* 0x3000000fff0f7230 */ /* 0x000fc60000004100 */
[----:B------:R-:W-:Y:S01]  /*19b0*/  FFMA R29, R18, R14, R29 ;  /* 0x0000000e121d7223 */ /* 0x000fe2000000001d */
[----:B------:R-:W-:-:S05]  /*19c0*/  HADD2.F32 R14, -RZ, R19.H1_H1 ;  /* 0x30000013ff0e7230 */ /* 0x000fca0000004100 */
[----:B------:R-:W-:Y:S01]  /*19d0*/  FFMA R14, R14, R15, R29 ;  /* 0x0000000f0e0e7223 */ /* 0x000fe2000000001d */
[----:B------:R-:W-:-:S04]  /*19e0*/  IADD3 R27, PT, PT, R27, 0x8, RZ ;  /* 0x000000081b1b7810 */ /* 0x000fc80007ffe0ff */
[----:B------:R-:W-:Y:S01]  /*19f0*/  ISETP.NE.AND P0, PT, R27, RZ, PT ;  /* 0x000000ff1b00720c */ /* 0x000fe20003f05270 */
[--C-:B-1----:R-:W-:Y:S02]  /*1a00*/  HADD2.F32 R13, -RZ, R8.reuse.H0_H0 ;  /* 0x20000008ff0d7230 */ /* 0x102fe40000004100 */
[----:B------:R-:W-:Y:S02]  /*1a10*/  HADD2.F32 R15, -RZ, R8.H1_H1 ;  /* 0x30000008ff0f7230 */ /* 0x000fe40000004100 */
[--C-:B------:R-:W-:Y:S01]  /*1a20*/  HADD2.F32 R30, -RZ, R11.reuse.H0_H0 ;  /* 0x2000000bff1e7230 */ /* 0x100fe20000004100 */
[----:B0-----:R-:W-:Y:S01]  /*1a30*/  IADD3 R32, P2, PT, R32, 0x80, RZ ;  /* 0x0000008020207810 */ /* 0x001fe20007f5e0ff */
[----:B------:R-:W-:Y:S01]  /*1a40*/  HADD2.F32 R11, -RZ, R11.H1_H1 ;  /* 0x3000000bff0b7230 */ /* 0x000fe20000004100 */
[----:B------:R-:W-:Y:S02]  /*1a50*/  IADD3 R28, PT, PT, R28, 0x80, RZ ;  /* 0x000000801c1c7810 */ /* 0x000fe40007ffe0ff */
[----:B------:R-:W-:Y:S01]  /*1a60*/  IADD3.X R33, PT, PT, RZ, R33, RZ, P2, !PT ;  /* 0x00000021ff217210 */ /* 0x000fe200017fe4ff */
[----:B--2---:R-:W-:-:S02]  /*1a70*/  HADD2.F32 R8, -RZ, R4.H0_H0 ;  /* 0x20000004ff087230 */ /* 0x004fc40000004100 */
[----:B------:R-:W-:-:S03]  /*1a80*/  HADD2.F32 R4, -RZ, R4.H1_H1 ;  /* 0x30000004ff047230 */ /* 0x000fc60000004100 */
[----:B------:R-:W-:Y:S01]  /*1a90*/  FFMA R8, R13, R8, R12 ;  /* 0x000000080d087223 */ /* 0x000fe2000000000c */
[----:B------:R-:W-:Y:S02]  /*1aa0*/  HADD2.F32 R13, -RZ, R9.H0_H0 ;  /* 0x20000009ff0d7230 */ /* 0x000fe40000004100 */
[----:B------:R-:W-:Y:S02]  /*1ab0*/  HADD2.F32 R12, -RZ, R5.H0_H0 ;  /* 0x20000005ff0c7230 */ /* 0x000fe40000004100 */
[----:B------:R-:W-:Y:S01]  /*1ac0*/  FFMA R4, R15, R4, R14 ;  /* 0x000000040f047223 */ /* 0x000fe2000000000e */
[----:B------:R-:W-:Y:S02]  /*1ad0*/  HADD2.F32 R9, -RZ, R9.H1_H1 ;  /* 0x30000009ff097230 */ /* 0x000fe40000004100 */
[----:B------:R-:W-:Y:S01]  /*1ae0*/  FFMA R8, R13, R12, R8 ;  /* 0x0000000c0d087223 */ /* 0x000fe20000000008 */
[----:B------:R-:W-:Y:S02]  /*1af0*/  HADD2.F32 R12, -RZ, R5.H1_H1 ;  /* 0x30000005ff0c7230 */ /* 0x000fe40000004100 */
[----:B------:R-:W-:-:S03]  /*1b00*/  HADD2.F32 R5, -RZ, R10.H0_H0 ;  /* 0x2000000aff057230 */ /* 0x000fc60000004100 */
[----:B------:R-:W-:Y:S01]  /*1b10*/  FFMA R9, R9, R12, R4 ;  /* 0x0000000c09097223 */ /* 0x000fe20000000004 */
[----:B------:R-:W-:Y:S02]  /*1b20*/  HADD2.F32 R4, -RZ, R6.H0_H0 ;  /* 0x20000006ff047230 */ /* 0x000fe40000004100 */
[----:B------:R-:W-:Y:S02]  /*1b30*/  HADD2.F32 R10, -RZ, R10.H1_H1 ;  /* 0x3000000aff0a7230 */ /* 0x000fe40000004100 */
[----:B------:R-:W-:Y:S02]  /*1b40*/  HADD2.F32 R6, -RZ, R6.H1_H1 ;  /* 0x30000006ff067230 */ /* 0x000fe40000004100 */
[--C-:B------:R-:W-:Y:S02]  /*1b50*/  HADD2.F32 R12, -RZ, R7.reuse.H0_H0 ;  /* 0x20000007ff0c7230 */ /* 0x100fe40000004100 */
[----:B------:R-:W-:Y:S01]  /*1b60*/  FFMA R5, R5, R4, R8 ;  /* 0x0000000405057223 */ /* 0x000fe20000000008 */
[----:B------:R-:W-:-:S02]  /*1b70*/  HADD2.F32 R7, -RZ, R7.H1_H1 ;  /* 0x30000007ff077230 */ /* 0x000fc40000004100 */
[----:B------:R-:W-:Y:S01]  /*1b80*/  FFMA R6, R10, R6, R9 ;  /* 0x000000060a067223 */ /* 0x000fe20000000009 */
[----:B------:R-:W-:-:S03]  /*1b90*/  FFMA R30, R30, R12, R5 ;  /* 0x0000000c1e1e7223 */ /* 0x000fc60000000005 */
[----:B------:R-:W-:Y:S01]  /*1ba0*/  FFMA R29, R11, R7, R6 ;  /* 0x000000070b1d7223 */ /* 0x000fe20000000006 */
[----:B------:R-:W-:Y:S06]  /*1bb0*/  @P0 BRA `(.L_x_60) ;  /* 0xfffffff000a80947 */ /* 0x000fec000383ffff */
[----:B------:R-:W-:-:S06]  /*1bc0*/  ULOP3.LUT UR7, UR9, 0xffffff8, URZ, 0xc0, !UPT ;  /* 0x0ffffff809077892 */ /* 0x000fcc000f8ec0ff */
[----:B------:R-:W-:-:S07]  /*1bd0*/  MOV R27, UR7 ;  /* 0x00000007001b7c02 */ /* 0x000fce0008000f00 */
.L_x_59:
        /* <DEDUP_REMOVED lines=16> */
[----:B0-----:R-:W-:-:S06]  /*1ce0*/  ULEA UR7, UR11, UR7, 0x18 ;  /* 0x000000070b077291 */ /* 0x001fcc000f8ec0ff */
[----:B------:R-:W-:-:S05]  /*1cf0*/  LEA R25, R27, UR7, 0x4 ;  /* 0x000000071b197c11 */ /* 0x000fca000f8e20ff */
[----:B------:R-:W0:Y:S02]  /*1d00*/  LDS.128 R16, [R25] ;  /* 0x0000000019107984 */ /* 0x000e240000000c00 */
[--C-:B0-----:R-:W-:Y:S02]  /*1d10*/  HADD2.F32 R5, -RZ, R16.reuse.H0_H0 ;  /* 0x20000010ff057230 */ /* 0x101fe40000004100 */
[----:B------:R-:W-:Y:S02]  /*1d20*/  HADD2.F32 R16, -RZ, R16.H1_H1 ;  /* 0x30000010ff107230 */ /* 0x000fe40000004100 */
[--C-:B--2---:R-:W-:Y:S02]  /*1d30*/  HADD2.F32 R4, -RZ, R12.reuse.H0_H0 ;  /* 0x2000000cff047230 */ /* 0x104fe40000004100 */
        /* <DEDUP_REMOVED lines=10> */
[--C-:B------:R-:W-:Y:S02]  /*1de0*/  HADD2.F32 R4, -RZ, R14.reuse.H0_H0 ;  /* 0x2000000eff047230 */ /* 0x100fe40000004100 */
[----:B------:R-:W-:Y:S02]  /*1df0*/  HADD2.F32 R14, -RZ, R14.H1_H1 ;  /* 0x3000000eff0e7230 */ /* 0x000fe40000004100 */
[----:B------:R-:W-:Y:S02]  /*1e00*/  HADD2.F32 R18, -RZ, R18.H1_H1 ;  /* 0x30000012ff127230 */ /* 0x000fe40000004100 */
[----:B------:R-:W-:Y:S01]  /*1e10*/  FFMA R4, R5, R4, R30 ;  /* 0x0000000405047223 */ /* 0x000fe2000000001e */
[--C-:B------:R-:W-:Y:S02]  /*1e20*/  HADD2.F32 R5, -RZ, R19.reuse.H0_H0 ;  /* 0x20000013ff057230 */ /* 0x100fe40000004100 */
[----:B------:R-:W-:Y:S01]  /*1e30*/  FFMA R29, R18, R14, R29 ;  /* 0x0000000e121d7223 */ /* 0x000fe2000000001d */
[----:B------:R-:W-:-:S02]  /*1e40*/  HADD2.F32 R14, -RZ, R19.H1_H1 ;  /* 0x30000013ff0e7230 */ /* 0x000fc40000004100 */
[----:B------:R-:W2:Y:S01]  /*1e50*/  LDG.E.128.CONSTANT R16, desc[UR14][R34.64+0x20] ;  /* 0x0000200e22107981 */ /* 0x000ea2000c1e9d00 */
[----:B------:R-:W-:-:S05]  /*1e60*/  HADD2.F32 R12, -RZ, R15.H0_H0 ;  /* 0x2000000fff0c7230 */ /* 0x000fca0000004100 */
[----:B------:R-:W-:Y:S02]  /*1e70*/  FFMA R12, R5, R12, R4 ;  /* 0x0000000c050c7223 */ /* 0x000fe40000000004 */
[----:B------:R-:W0:Y:S01]  /*1e80*/  LDS.128 R4, [R25+0x10] ;  /* 0x0000100019047984 */ /* 0x000e220000000c00 */
        /* <DEDUP_REMOVED lines=54> */
[----:B---3--:R-:W-:Y:S02]  /*21f0*/  HADD2.F32 R6, -RZ, R12.H0_H0 ;  /* 0x2000000cff067230 */ /* 0x008fe40000004100 */
[----:B0-----:R-:W-:Y:S02]  /*2200*/  HADD2.F32 R4, -RZ, R8.H0_H0 ;  /* 0x20000008ff047230 */ /* 0x001fe40000004100 */
[----:B------:R-:W-:Y:S02]  /*2210*/  HADD2.F32 R12, -RZ, R12.H1_H1 ;  /* 0x3000000cff0c7230 */ /* 0x000fe40000004100 */
[----:B------:R-:W-:Y:S02]  /*2220*/  HADD2.F32 R8, -RZ, R8.H1_H1 ;  /* 0x30000008ff087230 */ /* 0x000fe40000004100 */
[----:B------:R-:W-:Y:S01]  /*2230*/  FFMA R5, R4, R6, R5 ;  /* 0x0000000604057223 */ /* 0x000fe20000000005 */
[----:B------:R-:W-:-:S02]  /*2240*/  HADD2.F32 R4, -RZ, R13.H0_H0 ;  /* 0x2000000dff047230 */ /* 0x000fc40000004100 */
[----:B------:R-:W-:Y:S02]  /*2250*/  HADD2.F32 R13, -RZ, R13.H1_H1 ;  /* 0x3000000dff0d7230 */ /* 0x000fe40000004100 */
[----:B------:R-:W-:Y:S01]  /*2260*/  FFMA R7, R8, R12, R7 ;  /* 0x0000000c08077223 */ /* 0x000fe20000000007 */
[--C-:B------:R-:W-:Y:S02]  /*2270*/  HADD2.F32 R8, -RZ, R9.reuse.H0_H0 ;  /* 0x20000009ff087230 */ /* 0x100fe40000004100 */
[----:B------:R-:W-:Y:S02]  /*2280*/  HADD2.F32 R12, -RZ, R9.H1_H1 ;  /* 0x30000009ff0c7230 */ /* 0x000fe40000004100 */
[----:B------:R-:W-:Y:S02]  /*2290*/  HADD2.F32 R6, -RZ, R14.H0_H0 ;  /* 0x2000000eff067230 */ /* 0x000fe40000004100 */
[----:B------:R-:W-:Y:S02]  /*22a0*/  HADD2.F32 R16, -RZ, R10.H0_H0 ;  /* 0x2000000aff107230 */ /* 0x000fe40000004100 */
[----:B------:R-:W-:Y:S01]  /*22b0*/  FFMA R5, R8, R4, R5 ;  /* 0x0000000408057223 */ /* 0x000fe20000000005 */
[----:B------:R-:W-:-:S02]  /*22c0*/  HADD2.F32 R14, -RZ, R14.H1_H1 ;  /* 0x3000000eff0e7230 */ /* 0x000fc40000004100 */
[----:B------:R-:W-:Y:S01]  /*22d0*/  FFMA R7, R12, R13, R7 ;  /* 0x0000000d0c077223 */ /* 0x000fe20000000007 */
[----:B------:R-:W-:Y:S02]  /*22e0*/  HADD2.F32 R10, -RZ, R10.H1_H1 ;  /* 0x3000000aff0a7230 */ /* 0x000fe40000004100 */
[----:B------:R-:W-:Y:S02]  /*22f0*/  HADD2.F32 R30, -RZ, R15.H0_H0 ;  /* 0x2000000fff1e7230 */ /* 0x000fe40000004100 */
[----:B------:R-:W-:Y:S02]  /*2300*/  HADD2.F32 R4, -RZ, R11.H0_H0 ;  /* 0x2000000bff047230 */ /* 0x000fe40000004100 */
[----:B------:R-:W-:Y:S01]  /*2310*/  FFMA R5, R16, R6, R5 ;  /* 0x0000000610057223 */ /* 0x000fe20000000005 */
[----:B------:R-:W-:Y:S02]  /*2320*/  HADD2.F32 R15, -RZ, R15.H1_H1 ;  /* 0x3000000fff0f7230 */ /* 0x000fe40000004100 */
[----:B------:R-:W-:Y:S01]  /*2330*/  FFMA R10, R10, R14, R7 ;  /* 0x0000000e0a0a7223 */ /* 0x000fe20000000007 */
[----:B------:R-:W-:-:S02]  /*2340*/  HADD2.F32 R11, -RZ, R11.H1_H1 ;  /* 0x3000000bff0b7230 */ /* 0x000fc40000004100 */
[----:B------:R-:W-:-:S03]  /*2350*/  FFMA R30, R4, R30, R5 ;  /* 0x0000001e041e7223 */ /* 0x000fc60000000005 */
[----:B------:R-:W-:-:S07]  /*2360*/  FFMA R29, R11, R15, R10 ;  /* 0x0000000f0b1d7223 */ /* 0x000fce000000000a */
.L_x_62:
        /* <DEDUP_REMOVED lines=9> */
[----:B-1----:R-:W-:-:S06]  /*2400*/  ULEA UR7, UR11, UR7, 0x18 ;  /* 0x000000070b077291 */ /* 0x002fcc000f8ec0ff */
[C---:B------:R-:W-:Y:S02]  /*2410*/  LEA R18, R27.reuse, UR7, 0x4 ;  /* 0x000000071b127c11 */ /* 0x040fe4000f8e20ff */
[----:B------:R-:W-:-:S03]  /*2420*/  IADD3 R27, PT, PT, R27, 0x2, RZ ;  /* 0x000000021b1b7810 */ /* 0x000fc60007ffe0ff */
[----:B------:R-:W1:Y:S02]  /*2430*/  LDS.128 R12, [R18] ;  /* 0x00000000120c7984 */ /* 0x000e640000000c00 */
[--C-:B-1----:R-:W-:Y:S02]  /*2440*/  HADD2.F32 R19, -RZ, R12.reuse.H0_H0 ;  /* 0x2000000cff137230 */ /* 0x102fe40000004100 */
[----:B------:R-:W-:Y:S02]  /*2450*/  HADD2.F32 R12, -RZ, R12.H1_H1 ;  /* 0x3000000cff0c7230 */ /* 0x000fe40000004100 */
[----:B0-----:R-:W-:Y:S02]  /*2460*/  HADD2.F32 R17, -RZ, R13.H0_H0 ;  /* 0x2000000dff117230 */ /* 0x001fe40000004100 */
[--C-:B--2---:R-:W-:Y:S02]  /*2470*/  HADD2.F32 R25, -RZ, R4.reuse.H0_H0 ;  /* 0x20000004ff197230 */ /* 0x104fe40000004100 */
[----:B------:R-:W-:-:S03]  /*2480*/  HADD2.F32 R4, -RZ, R4.H1_H1 ;  /* 0x30000004ff047230 */ /* 0x000fc60000004100 */
[----:B------:R-:W-:Y:S02]  /*2490*/  FFMA R30, R19, R25, R30 ;  /* 0x00000019131e7223 */ /* 0x000fe4000000001e */
[----:B------:R-:W-:Y:S01]  /*24a0*/  FFMA R29, R12, R4, R29 ;  /* 0x000000040c1d7223 */ /* 0x000fe2000000001d */
[--C-:B------:R-:W-:Y:S02]  /*24b0*/  HADD2.F32 R4, -RZ, R5.reuse.H0_H0 ;  /* 0x20000005ff047230 */ /* 0x100fe40000004100 */
[----:B------:R-:W-:Y:S02]  /*24c0*/  HADD2.F32 R5, -RZ, R5.H1_H1 ;  /* 0x30000005ff057230 */ /* 0x000fe40000004100 */
[----:B------:R-:W-:Y:S02]  /*24d0*/  HADD2.F32 R12, -RZ, R14.H0_H0 ;  /* 0x2000000eff0c7230 */ /* 0x000fe40000004100 */
[----:B------:R-:W-:Y:S01]  /*24e0*/  FFMA R17, R17, R4, R30 ;  /* 0x0000000411117223 */ /* 0x000fe2000000001e */
[----:B------:R-:W-:-:S02]  /*24f0*/  HADD2.F32 R4, -RZ, R13.H1_H1 ;  /* 0x3000000dff047230 */ /* 0x000fc40000004100 */
[--C-:B------:R-:W-:Y:S02]  /*2500*/  HADD2.F32 R13, -RZ, R6.reuse.H0_H0 ;  /* 0x20000006ff0d7230 */ /* 0x100fe40000004100 */
[----:B------:R-:W-:Y:S02]  /*2510*/  HADD2.F32 R6, -RZ, R6.H1_H1 ;  /* 0x30000006ff067230 */ /* 0x000fe40000004100 */
[----:B------:R-:W-:Y:S01]  /*2520*/  FFMA R29, R4, R5, R29 ;  /* 0x00000005041d7223 */ /* 0x000fe2000000001d */
[----:B------:R-:W-:Y:S02]  /*2530*/  HADD2.F32 R14, -RZ, R14.H1_H1 ;  /* 0x3000000eff0e7230 */ /* 0x000fe40000004100 */
[----:B------:R-:W-:Y:S01]  /*2540*/  FFMA R4, R12, R13, R17 ;  /* 0x0000000d0c047223 */ /* 0x000fe20000000011 */
[----:B------:R-:W-:Y:S01]  /*2550*/  HADD2.F32 R5, -RZ, R15.H0_H0 ;  /* 0x2000000fff057230 */ /* 0x000fe20000004100 */
[----:B------:R-:W0:Y:S01]  /*2560*/  LDS.128 R16, [R18+0x10] ;  /* 0x0000100012107984 */ /* 0x000e220000000c00 */
[----:B------:R-:W-:-:S02]  /*2570*/  HADD2.F32 R12, -RZ, R7.H0_H0 ;  /* 0x20000007ff0c7230 */ /* 0x000fc40000004100 */
[----:B------:R-:W-:Y:S01]  /*2580*/  FFMA R6, R14, R6, R29 ;  /* 0x000000060e067223 */ /* 0x000fe2000000001d */
[----:B------:R-:W-:Y:S02]  /*2590*/  HADD2.F32 R15, -RZ, R15.H1_H1 ;  /* 0x3000000fff0f7230 */ /* 0x000fe40000004100 */
[----:B------:R-:W-:Y:S02]  /*25a0*/  HADD2.F32 R7, -RZ, R7.H1_H1 ;  /* 0x30000007ff077230 */ /* 0x000fe40000004100 */
[----:B------:R-:W-:Y:S01]  /*25b0*/  FFMA R5, R5, R12, R4 ;  /* 0x0000000c05057223 */ /* 0x000fe20000000004 */
[--C-:B---3--:R-:W-:Y:S02]  /*25c0*/  HADD2.F32 R30, -RZ, R11.reuse.H0_H0 ;  /* 0x2000000bff1e7230 */ /* 0x108fe40000004100 */
[----:B------:R-:W-:Y:S02]  /*25d0*/  HADD2.F32 R11, -RZ, R11.H1_H1 ;  /* 0x3000000bff0b7230 */ /* 0x000fe40000004100 */
[----:B------:R-:W-:Y:S01]  /*25e0*/  FFMA R7, R15, R7, R6 ;  /* 0x000000070f077223 */ /* 0x000fe20000000006 */
[----:B------:R-:W-:-:S02]  /*25f0*/  HADD2.F32 R6, -RZ, R8.H0_H0 ;  /* 0x20000008ff067230 */ /* 0x000fc40000004100 */
[----:B------:R-:W-:Y:S02]  /*2600*/  HADD2.F32 R8, -RZ, R8.H1_H1 ;  /* 0x30000008ff087230 */ /* 0x000fe40000004100 */
        /* <DEDUP_REMOVED lines=20> */
.L_x_63:
[----:B------:R-:W-:Y:S05]  /*2750*/  BRA.U !UP2, `(.L_x_61) ;  /* 0x000000010a7c7547 */ /* 0x000fea000b800000 */
[----:B------:R-:W-:-:S06]  /*2760*/  IMAD.WIDE.U32 R6, R27, 0x10, R32 ;  /* 0x000000101b067825 */ /* 0x000fcc00078e0020 */
[----:B------:R-:W2:Y:S01]  /*2770*/  LDG.E.128.CONSTANT R4, desc[UR14][R6.64] ;  /* 0x0000000e06047981 */ /* 0x000ea2000c1e9d00 */
[----:B------:R-:W0:Y:S01]  /*2780*/  S2UR UR11, SR_CgaCtaId ;  /* 0x00000000000b79c3 */ /* 0x000e220000008800 */
[----:B------:R-:W-:Y:S02]  /*2790*/  UMOV UR7, 0x400 ;  /* 0x0000040000077882 */ /* 0x000fe40000000000 */
[----:B0-----:R-:W-:-:S06]  /*27a0*/  ULEA UR7, UR11, UR7, 0x18 ;  /* 0x000000070b077291 */ /* 0x001fcc000f8ec0ff */
[----:B------:R-:W-:-:S06]  /*27b0*/  LEA R9, R27, UR7, 0x4 ;  /* 0x000000071b097c11 */ /* 0x000fcc000f8e20ff */
[----:B------:R-:W0:Y:S02]  /*27c0*/  LDS.128 R8, [R9] ;  /* 0x0000000009087984 */ /* 0x000e240000000c00 */
[----:B0-----:R-:W-:Y:S02]  /*27d0*/  HADD2.F32 R13, -RZ, R8.H0_H0 ;  /* 0x20000008ff0d7230 */ /* 0x001fe40000004100 */
[--C-:B------:R-:W-:Y:S02]  /*27e0*/  HADD2.F32 R16, -RZ, R9.reuse.H0_H0 ;  /* 0x20000009ff107230 */ /* 0x100fe40000004100 */
[----:B------:R-:W-:Y:S02]  /*27f0*/  HADD2.F32 R15, -RZ, R9.H1_H1 ;  /* 0x30000009ff0f7230 */ /* 0x000fe40000004100 */
[--C-:B--2---:R-:W-:Y:S02]  /*2800*/  HADD2.F32 R14, -RZ, R4.reuse.H0_H0 ;  /* 0x20000004ff0e7230 */ /* 0x104fe40000004100 */
[----:B------:R-:W-:-:S02]  /*2810*/  HADD2.F32 R12, -RZ, R4.H1_H1 ;  /* 0x30000004ff0c7230 */ /* 0x000fc40000004100 */
[--C-:B------:R-:W-:Y:S02]  /*2820*/  HADD2.F32 R4, -RZ, R5.reuse.H0_H0 ;  /* 0x20000005ff047230 */ /* 0x100fe40000004100 */
[----:B------:R-:W-:Y:S01]  /*2830*/  FFMA R13, R13, R14, R30 ;  /* 0x0000000e0d0d7223 */ /* 0x000fe2000000001e */
[----:B------:R-:W-:Y:S02]  /*2840*/  HADD2.F32 R14, -RZ, R8.H1_H1 ;  /* 0x30000008ff0e7230 */ /* 0x000fe40000004100 */
[----:B------:R-:W-:Y:S02]  /*2850*/  HADD2.F32 R5, -RZ, R5.H1_H1 ;  /* 0x30000005ff057230 */ /* 0x000fe40000004100 */
[----:B------:R-:W-:Y:S01]  /*2860*/  FFMA R13, R16, R4, R13 ;  /* 0x00000004100d7223 */ /* 0x000fe2000000000d */
[----:B------:R-:W-:Y:S02]  /*2870*/  HADD2.F32 R8, -RZ, R10.H0_H0 ;  /* 0x2000000aff087230 */ /* 0x000fe40000004100 */
[----:B------:R-:W-:Y:S01]  /*2880*/  FFMA R12, R14, R12, R29 ;  /* 0x0000000c0e0c7223 */ /* 0x000fe2000000001d */
[----:B------:R-:W-:-:S02]  /*2890*/  HADD2.F32 R4, -RZ, R6.H0_H0 ;  /* 0x20000006ff047230 */ /* 0x000fc40000004100 */
[----:B------:R-:W-:Y:S02]  /*28a0*/  HADD2.F32 R10, -RZ, R10.H1_H1 ;  /* 0x3000000aff0a7230 */ /* 0x000fe40000004100 */
[----:B------:R-:W-:Y:S01]  /*28b0*/  FFMA R5, R15, R5, R12 ;  /* 0x000000050f057223 */ /* 0x000fe2000000000c */
[----:B------:R-:W-:Y:S02]  /*28c0*/  HADD2.F32 R6, -RZ, R6.H1_H1 ;  /* 0x30000006ff067230 */ /* 0x000fe40000004100 */
[----:B------:R-:W-:Y:S01]  /*28d0*/  FFMA R13, R8, R4, R13 ;  /* 0x00000004080d7223 */ /* 0x000fe2000000000d */
[----:B------:R-:W-:Y:S02]  /*28e0*/  HADD2.F32 R30, -RZ, R11.H0_H0 ;  /* 0x2000000bff1e7230 */ /* 0x000fe40000004100 */
[----:B------:R-:W-:Y:S02]  /*28f0*/  HADD2.F32 R9, -RZ, R7.H0_H0 ;  /* 0x20000007ff097230 */ /* 0x000fe40000004100 */
[----:B------:R-:W-:Y:S01]  /*2900*/  FFMA R6, R10, R6, R5 ;  /* 0x000000060a067223 */ /* 0x000fe20000000005 */
[----:B------:R-:W-:-:S02]  /*2910*/  HADD2.F32 R11, -RZ, R11.H1_H1 ;  /* 0x3000000bff0b7230 */ /* 0x000fc40000004100 */
[----:B------:R-:W-:Y:S02]  /*2920*/  HADD2.F32 R7, -RZ, R7.H1_H1 ;  /* 0x30000007ff077230 */ /* 0x000fe40000004100 */
[----:B------:R-:W-:-:S03]  /*2930*/  FFMA R30, R30, R9, R13 ;  /* 0x000000091e1e7223 */ /* 0x000fc6000000000d */
[----:B------:R-:W-:-:S07]  /*2940*/  FFMA R29, R11, R7, R6 ;  /* 0x000000070b1d7223 */ /* 0x000fce0000000006 */
.L_x_61:
[----:B------:R-:W-:-:S07]  /*2950*/  FADD R29, R30, R29 ;  /* 0x0000001d1e1d7221 */ /* 0x000fce0000000000 */
.L_x_58:
[----:B------:R-:W0:Y:S01]  /*2960*/  LDCU UR7, c[0x0][0x3bc] ;  /* 0x00007780ff0777ac */ /* 0x000e220008000800 */
[C---:B------:R-:W-:Y:S02]  /*2970*/  LEA R5, R20.reuse, UR10, 0x2 ;  /* 0x0000000a14057c11 */ /* 0x040fe4000f8e10ff */
[----:B------:R-:W-:Y:S01]  /*2980*/  IADD3 R20, PT, PT, R20, 0x80, RZ ;  /* 0x0000008014147810 */ /* 0x000fe20007ffe0ff */
[----:B------:R-:W-:-:S06]  /*2990*/  UIADD3 UR11, UPT, UPT, UR12, 0x100, URZ ;  /* 0x000001000c0b7890 */ /* 0x000fcc000fffe0ff */
[----:B------:R-:W-:-:S04]  /*29a0*/  MOV R7, UR11 ;  /* 0x0000000b00077c02 */ /* 0x000fc80008000f00 */
[----:B------:R-:W-:Y:S01]  /*29b0*/  VIADDMNMX R6, R24, 0x1, R7, PT ;  /* 0x0000000118067846 */ /* 0x000fe20003800107 */
[----:B0-----:R-:W-:-:S03]  /*29c0*/  FMUL R4, R29, UR7 ;  /* 0x000000071d047c20 */ /* 0x001fc60008400000 */
[----:B------:R-:W-:Y:S02]  /*29d0*/  IADD3 R7, PT, PT, R6, -UR12, RZ ;  /* 0x8000000c06077c10 */ /* 0x000fe4000fffe0ff */
[----:B------:R0:W-:Y:S02]  /*29e0*/  STS [R5], R4 ;  /* 0x0000000405007388 */ /* 0x0001e40000000800 */
[----:B------:R-:W-:Y:S02]  /*29f0*/  ISETP.GE.AND P0, PT, R20, R7, PT ;  /* 0x000000071400720c */ /* 0x000fe40003f06270 */
[----:B------:R-:W-:-:S11]  /*2a00*/  FMNMX R21, R4, R21, !PT ;  /* 0x0000001504157209 */ /* 0x000fd60007800000 */
[----:B0-----:R-:W-:Y:S05]  /*2a10*/  @!P0 BRA `(.L_x_64) ;  /* 0xffffffe000a08947 */ /* 0x001fea000383ffff */
.L_x_57:
[----:B------:R-:W-:Y:S05]  /*2a20*/  BSYNC.RECONVERGENT B0 ;  /* 0x0000000000007941 */ /* 0x000fea0003800200 */
.L_x_56:
[----:B------:R-:W0:Y:S01]  /*2a30*/  SHFL.BFLY PT, R4, R21, 0x10, 0x1f ;  /* 0x0e001f0015047f89 */ /* 0x000e2200000e0000 */
[----:B------:R-:W-:Y:S01]  /*2a40*/  UIADD3 UR7, UPT, UPT, UR12, 0x100, URZ ;  /* 0x000001000c077890 */ /* 0x000fe2000fffe0ff */
[----:B------:R-:W-:Y:S01]  /*2a50*/  BSSY.RECONVERGENT B0, `(.L_x_65) ;  /* 0x0000036000007945 */ /* 0x000fe20003800200 */
[----:B------:R-:W-:Y:S04]  /*2a60*/  BAR.SYNC.DEFER_BLOCKING 0x0 ;  /* 0x0000000000007b1d */ /* 0x000fe80000010000 */
[----:B------:R-:W-:-:S04]  /*2a70*/  MOV R11, UR7 ;  /* 0x00000007000b7c02 */ /* 0x000fc80008000f00 */
[----:B------:R-:W-:-:S04]  /*2a80*/  VIADDMNMX R11, R24, 0x1, R11, PT ;  /* 0x00000001180b7846 */ /* 0x000fc8000380010b */
[----:B------:R-:W-:Y:S02]  /*2a90*/  R2UR UR20, R11 ;  /* 0x000000000b1472ca */ /* 0x000fe400000e0000 */
[----:B0-----:R-:W-:-:S11]  /*2aa0*/  FMNMX R6, R4, R21, !PT ;  /* 0x0000001504067209 */ /* 0x001fd60007800000 */
[----:B------:R-:W-:Y:S01]  /*2ab0*/  UIADD3 UR7, UPT, UPT, UR20, -UR12, URZ ;  /* 0x8000000c14077290 */ /* 0x000fe2000fffe0ff */
[----:B------:R-:W0:Y:S02]  /*2ac0*/  SHFL.BFLY PT, R5, R6, 0x8, 0x1f ;  /* 0x0d001f0006057f89 */ /* 0x000e2400000e0000 */
[----:B0-----:R-:W-:-:S05]  /*2ad0*/  FMNMX R7, R6, R5, !PT ;  /* 0x0000000506077209 */ /* 0x001fca0007800000 */
[----:B------:R-:W0:Y:S02]  /*2ae0*/  SHFL.BFLY PT, R4, R7, 0x4, 0x1f ;  /* 0x0c801f0007047f89 */ /* 0x000e2400000e0000 */
[----:B0-----:R-:W-:Y:S02]  /*2af0*/  FMNMX R8, R7, R4, !PT ;  /* 0x0000000407087209 */ /* 0x001fe40007800000 */
[----:B------:R-:W-:-:S03]  /*2b00*/  LOP3.LUT P0, R4, R3, 0x1f, RZ, 0xc0, !PT ;  /* 0x0000001f03047812 */ /* 0x000fc6000780c0ff */
[----:B------:R-:W0:Y:S02]  /*2b10*/  SHFL.BFLY PT, R5, R8, 0x2, 0x1f ;  /* 0x0c401f0008057f89 */ /* 0x000e2400000e0000 */
[----:B0-----:R-:W-:Y:S02]  /*2b20*/  FMNMX R9, R8, R5, !PT ;  /* 0x0000000508097209 */ /* 0x001fe40007800000 */
[----:B------:R-:W-:-:S03]  /*2b30*/  SHF.R.U32.HI R5, RZ, 0x3, R3 ;  /* 0x00000003ff057819 */ /* 0x000fc60000011603 */
[----:B------:R-:W0:Y:S01]  /*2b40*/  SHFL.BFLY PT, R10, R9, 0x1, 0x1f ;  /* 0x0c201f00090a7f89 */ /* 0x000e2200000e0000 */
[----:B------:R-:W-:Y:S02]  /*2b50*/  LOP3.LUT R5, R5, 0x7c, RZ, 0xc0, !PT ;  /* 0x0000007c05057812 */ /* 0x000fe400078ec0ff */
[----:B0-----:R-:W-:-:S05]  /*2b60*/  FMNMX R10, R9, R10, !PT ;  /* 0x0000000a090a7209 */ /* 0x001fca0007800000 */
[----:B------:R-:W-:Y:S01]  /*2b70*/  @!P0 STS [R5+UR10+0x400], R10 ;  /* 0x0004000a05008988 */ /* 0x000fe2000800080a */
[----:B------:R-:W-:Y:S01]  /*2b80*/  BAR.SYNC.DEFER_BLOCKING 0x0 ;  /* 0x0000000000007b1d */ /* 0x000fe20000010000 */
[----:B------:R-:W-:-:S05]  /*2b90*/  ISETP.GE.AND P0, PT, R3, UR7, PT ;  /* 0x0000000703007c0c */ /* 0x000fca000bf06270 */
[----:B------:R-:W-:Y:S04]  /*2ba0*/  LDS R6, [UR10+0x400] ;  /* 0x0004000aff067984 */ /* 0x000fe80008000800 */
[----:B------:R-:W-:Y:S04]  /*2bb0*/  LDS R7, [UR10+0x404] ;  /* 0x0004040aff077984 */ /* 0x000fe80008000800 */
[----:B------:R-:W0:Y:S04]  /*2bc0*/  LDS R8, [UR10+0x408] ;  /* 0x0004080aff087984 */ /* 0x000e280008000800 */
[----:B------:R-:W1:Y:S01]  /*2bd0*/  LDS R9, [UR10+0x40c] ;  /* 0x00040c0aff097984 */ /* 0x000e620008000800 */
[----:B0-----:R-:W-:Y:S01]  /*2be0*/  FMNMX3 R6, R6, R7, R8, !PT ;  /* 0x0000000706067276 */ /* 0x001fe20007800008 */
[----:B------:R-:W-:-:S03]  /*2bf0*/  HFMA2 R7, -RZ, RZ, 0, 0 ;  /* 0x00000000ff077431 */ /* 0x000fc600000001ff */
[----:B-1----:R-:W-:Y:S01]  /*2c00*/  FMNMX3 R23, R6, R9, R23, !PT ;  /* 0x0000000906177276 */ /* 0x002fe20007800017 */
[----:B------:R-:W-:Y:S06]  /*2c10*/  @P0 BRA `(.L_x_66) ;  /* 0x0000000000640947 */ /* 0x000fec0003800000 */
[----:B------:R-:W-:Y:S02]  /*2c20*/  MOV R7, RZ ;  /* 0x000000ff00077202 */ /* 0x000fe40000000f00 */
[----:B------:R-:W-:-:S07]  /*2c30*/  MOV R6, R3 ;  /* 0x0000000300067202 */ /* 0x000fce0000000f00 */
.L_x_69:
        /* <DEDUP_REMOVED lines=17> */
.L_x_68:
[----:B------:R-:W-:Y:S05]  /*2d50*/  BSYNC.RECONVERGENT B1 ;  /* 0x0000000000017941 */ /* 0x000fea0003800200 */
.L_x_67:
[----:B------:R0:W-:Y:S01]  /*2d60*/  STS [R11], R8 ;  /* 0x000000080b007388 */ /* 0x0001e20000000800 */
[----:B------:R-:W-:Y:S01]  /*2d70*/  IADD3 R6, PT, PT, R6, 0x80, RZ ;  /* 0x0000008006067810 */ /* 0x000fe20007ffe0ff */
[----:B------:R-:W-:-:S03]  /*2d80*/  FADD R7, R8, R7 ;  /* 0x0000000708077221 */ /* 0x000fc60000000000 */
[----:B------:R-:W-:-:S13]  /*2d90*/  ISETP.GE.AND P0, PT, R6, UR7, PT ;  /* 0x0000000706007c0c */ /* 0x000fda000bf06270 */
[----:B0-----:R-:W-:Y:S05]  /*2da0*/  @!P0 BRA `(.L_x_69) ;  /* 0xfffffffc00a48947 */ /* 0x001fea000383ffff */
.L_x_66:
[----:B------:R-:W-:Y:S05]  /*2db0*/  BSYNC.RECONVERGENT B0 ;  /* 0x0000000000007941 */ /* 0x000fea0003800200 */
.L_x_65:
[----:B------:R-:W0:Y:S01]  /*2dc0*/  SHFL.BFLY PT, R6, R7, 0x10, 0x1f ;  /* 0x0e001f0007067f89 */ /* 0x000e2200000e0000 */
[----:B------:R-:W-:Y:S01]  /*2dd0*/  ISETP.NE.AND P0, PT, R4, RZ, PT ;  /* 0x000000ff0400720c */ /* 0x000fe20003f05270 */
[----:B------:R-:W-:Y:S02]  /*2de0*/  HFMA2 R13, -RZ, RZ, 0.96630859375, -0.0022525787353515625 ;  /* 0x3bbb989dff0d7431 */ /* 0x000fe400000001ff */
[----:B------:R-:W-:Y:S01]  /*2df0*/  FADD R2, -R23, R2 ;  /* 0x0000000217027221 */ /* 0x000fe20000000100 */
[----:B------:R-:W-:Y:S01]  /*2e00*/  BAR.SYNC.DEFER_BLOCKING 0x0 ;  /* 0x0000000000007b1d */ /* 0x000fe20000010000 */
[----:B------:R-:W-:Y:S01]  /*2e10*/  MOV R15, 0x437c0000 ;  /* 0x437c0000000f7802 */ /* 0x000fe20000000f00 */
[----:B------:R-:W-:-:S04]  /*2e20*/  UISETP.GE.AND UP1, UPT, UR7, 0x1, UPT ;  /* 0x000000010700788c */ /* 0x000fc8000bf26270 */
[----:B------:R-:W1:Y:S01]  /*2e30*/  LDCU UR16, c[0x0][0x3b0] ;  /* 0x00007600ff1077ac */ /* 0x000e620008000800 */
[----:B------:R-:W-:Y:S01]  /*2e40*/  BSSY.RECONVERGENT B0, `(.L_x_70) ;  /* 0x00000f0000007945 */ /* 0x000fe20003800200 */
[----:B0-----:R-:W-:-:S05]  /*2e50*/  FADD R6, R6, R7 ;  /* 0x0000000706067221 */ /* 0x001fca0000000000 */
[----:B------:R-:W0:Y:S02]  /*2e60*/  SHFL.BFLY PT, R9, R6, 0x8, 0x1f ;  /* 0x0d001f0006097f89 */ /* 0x000e2400000e0000 */
[----:B0-----:R-:W-:Y:S01]  /*2e70*/  FADD R9, R6, R9 ;  /* 0x0000000906097221 */ /* 0x001fe20000000000 */
[----:B------:R-:W-:-:S04]  /*2e80*/  FFMA.SAT R6, R2, R13, 0.5 ;  /* 0x3f00000002067423 */ /* 0x000fc8000000200d */
[----:B------:R-:W0:Y:S01]  /*2e90*/  SHFL.BFLY PT, R8, R9, 0x4, 0x1f ;  /* 0x0c801f0009087f89 */ /* 0x000e2200000e0000 */
[----:B------:R-:W-:Y:S01]  /*2ea0*/  FFMA.RM R6, R6, R15, 12582913 ;  /* 0x4b40000106067423 */ /* 0x000fe2000000400f */
[----:B0-----:R-:W-:-:S05]  /*2eb0*/  FADD R8, R9, R8 ;  /* 0x0000000809087221 */ /* 0x001fca0000000000 */
[----:B------:R-:W0:Y:S02]  /*2ec0*/  SHFL.BFLY PT, R11, R8, 0x2, 0x1f ;  /* 0x0c401f00080b7f89 */ /* 0x000e2400000e0000 */
[----:B0-----:R-:W-:-:S05]  /*2ed0*/  FADD R11, R8, R11 ;  /* 0x0000000b080b7221 */ /* 0x001fca0000000000 */
[----:B------:R-:W0:Y:S02]  /*2ee0*/  SHFL.BFLY PT, R10, R11, 0x1, 0x1f ;  /* 0x0c201f000b0a7f89 */ /* 0x000e2400000e0000 */
[----:B0-----:R-:W-:-:S05]  /*2ef0*/  FADD R10, R11, R10 ;  /* 0x0000000a0b0a7221 */ /* 0x001fca0000000000 */
[----:B------:R0:W-:Y:S01]  /*2f00*/  @!P0 STS [R5+UR10+0x410], R10 ;  /* 0x0004100a05008988 */ /* 0x0001e2000800080a */
[----:B------:R-:W-:Y:S01]  /*2f10*/  BAR.SYNC.DEFER_BLOCKING 0x0 ;  /* 0x0000000000007b1d */ /* 0x000fe20000010000 */
[----:B------:R-:W-:-:S04]  /*2f20*/  PLOP3.LUT P0, PT, PT, PT, UP1, 0x80, 0x8 ;  /* 0x000000000008781c */ /* 0x000fc80003f0f018 */
[----:B-1----:R-:W-:Y:S01]  /*2f30*/  ISETP.GE.OR P0, PT, R3, UR16, !P0 ;  /* 0x0000001003007c0c */ /* 0x002fe2000c706670 */
[----:B0-----:R-:W-:-:S04]  /*2f40*/  FADD R5, R6, -12583039 ;  /* 0xcb40007f06057421 */ /* 0x001fc80000000000 */
[----:B------:R-:W-:-:S04]  /*2f50*/  FFMA R5, R2, 1.4426950216293334961, -R5 ;  /* 0x3fb8aa3b02057823 */ /* 0x000fc80000000805 */
[----:B------:R-:W-:Y:S01]  /*2f60*/  FFMA R2, R2, 1.925963033500011079e-08, R5 ;  /* 0x32a5706002027823 */ /* 0x000fe20000000005 */
[----:B------:R-:W-:-:S05]  /*2f70*/  SHF.L.U32 R5, R6, 0x17, RZ ;  /* 0x0000001706057819 */ /* 0x000fca00000006ff */
[----:B------:R-:W0:Y:S01]  /*2f80*/  MUFU.EX2 R2, R2 ;  /* 0x0000000200027308 */ /* 0x000e220000000800 */
[----:B------:R-:W-:Y:S04]  /*2f90*/  LDS R4, [UR10+0x410] ;  /* 0x0004100aff047984 */ /* 0x000fe80008000800 */
[----:B------:R-:W1:Y:S04]  /*2fa0*/  LDS R7, [UR10+0x414] ;  /* 0x0004140aff077984 */ /* 0x000e680008000800 */
[----:B------:R-:W2:Y:S04]  /*2fb0*/  LDS R9, [UR10+0x418] ;  /* 0x0004180aff097984 */ /* 0x000ea80008000800 */
[----:B------:R-:W3:Y:S01]  /*2fc0*/  LDS R11, [UR10+0x41c] ;  /* 0x00041c0aff0b7984 */ /* 0x000ee20008000800 */
[----:B0-----:R-:W-:-:S04]  /*2fd0*/  FMUL R5, R5, R2 ;  /* 0x0000000205057220 */ /* 0x001fc80000400000 */
[----:B------:R-:W-:Y:S01]  /*2fe0*/  FMUL R22, R5, R22 ;  /* 0x0000001605167220 */ /* 0x000fe20000400000 */
[----:B-1----:R-:W-:-:S04]  /*2ff0*/  FADD R4, R4, R7 ;  /* 0x0000000704047221 */ /* 0x002fc80000000000 */
[----:B--2---:R-:W-:-:S04]  /*3000*/  FADD R4, R4, R9 ;  /* 0x0000000904047221 */ /* 0x004fc80000000000 */
[----:B---3--:R-:W-:Y:S01]  /*3010*/  FADD R4, R4, R11 ;  /* 0x0000000b04047221 */ /* 0x008fe20000000000 */
[----:B------:R-:W-:Y:S06]  /*3020*/  @P0 BRA `(.L_x_71) ;  /* 0x0000000c00440947 */ /* 0x000fec0003800000 */
[----:B------:R-:W-:Y:S01]  /*3030*/  USHF.L.U32 UR7, UR5, 0x8, URZ ;  /* 0x0000000805077899 */ /* 0x000fe200080006ff */
[----:B------:R-:W-:-:S03]  /*3040*/  SHF.R.S32.HI R2, RZ, 0x1f, R0 ;  /* 0x0000001fff027819 */ /* 0x000fc60000011400 */
[----:B------:R-:W-:-:S04]  /*3050*/  ULOP3.LUT UR7, URZ, UR7, URZ, 0x33, !UPT ;  /* 0x00000007ff077292 */ /* 0x000fc8000f8e33ff */
[----:B------:R-:W-:-:S04]  /*3060*/  UIADD3 UR7, UPT, UPT, UR20, UR7, URZ ;  /* 0x0000000714077290 */ /* 0x000fc8000fffe0ff */
[----:B------:R-:W-:-:S03]  /*3070*/  UISETP.GE.U32.AND UP1, UPT, UR7, 0x7, UPT ;  /* 0x000000070700788c */ /* 0x000fc6000bf26070 */
[----:B------:R-:W-:-:S06]  /*3080*/  UMOV UR7, URZ ;  /* 0x000000ff00077c82 */ /* 0x000fcc0008000000 */
[----:B------:R-:W-:Y:S05]  /*3090*/  BRA.U !UP1, `(.L_x_72) ;  /* 0x00000005098c7547 */ /* 0x000fea000b800000 */
[----:B------:R-:W0:Y:S01]  /*30a0*/  LDCU UR17, c[0x0][0x3b8] ;  /* 0x00007700ff1177ac */ /* 0x000e220008000800 */
[----:B------:R-:W1:Y:S01]  /*30b0*/  LDCU.64 UR18, c[0x0][0x390] ;  /* 0x00007200ff1277ac */ /* 0x000e620008000a00 */
[----:B------:R-:W-:-:S05]  /*30c0*/  UMOV UR7, URZ ;  /* 0x000000ff00077c82 */ /* 0x000fca0008000000 */
.L_x_73:
[----:B------:R-:W-:Y:S01]  /*30d0*/  UIADD3 UR11, UPT, UPT, UR7, UR12, URZ ;  /* 0x0000000c070b7290 */ /* 0x000fe2000fffe0ff */
[----:B0-----:R-:W-:Y:S02]  /*30e0*/  MOV R14, UR17 ;  /* 0x00000011000e7c02 */ /* 0x001fe40008000f00 */
[----:B------:R-:W-:-:S03]  /*30f0*/  IADD3 R9, P0, PT, R0, R3, RZ ;  /* 0x0000000300097210 */ /* 0x000fc60007f1e0ff */
[----:B------:R-:W-:Y:S01]  /*3100*/  IMAD R14, R14, UR11, RZ ;  /* 0x0000000b0e0e7c24 */ /* 0x000fe2000f8e02ff */
[----:B------:R-:W-:Y:S02]  /*3110*/  MOV R30, UR11 ;  /* 0x0000000b001e7c02 */ /* 0x000fe40008000f00 */
[----:B------:R-:W-:Y:S02]  /*3120*/  MOV R18, UR11 ;  /* 0x0000000b00127c02 */ /* 0x000fe40008000f00 */
[----:B------:R-:W-:Y:S02]  /*3130*/  IADD3.X R25, PT, PT, RZ, R2, RZ, P0, !PT ;  /* 0x00000002ff197210 */ /* 0x000fe400007fe4ff */
[----:B------:R-:W-:Y:S02]  /*3140*/  MOV R32, UR11 ;  /* 0x0000000b00207c02 */ /* 0x000fe40008000f00 */
[----:B------:R-:W-:Y:S02]  /*3150*/  MOV R34, UR11 ;  /* 0x0000000b00227c02 */ /* 0x000fe40008000f00 */
[----:B------:R-:W-:-:S02]  /*3160*/  MOV R26, UR11 ;  /* 0x0000000b001a7c02 */ /* 0x000fc40008000f00 */
[----:B------:R-:W-:Y:S02]  /*3170*/  MOV R16, UR11 ;  /* 0x0000000b00107c02 */ /* 0x000fe40008000f00 */
[----:B------:R-:W-:Y:S02]  /*3180*/  IADD3 R30, PT, PT, R30, 0x2, RZ ;  /* 0x000000021e1e7810 */ /* 0x000fe40007ffe0ff */
[----:B------:R-:W-:Y:S02]  /*3190*/  IADD3 R18, PT, PT, R18, 0x5, RZ ;  /* 0x0000000512127810 */ /* 0x000fe40007ffe0ff */
[----:B------:R-:W-:Y:S01]  /*31a0*/  IADD3 R19, P0, PT, R14, R9, RZ ;  /* 0x000000090e137210 */ /* 0x000fe20007f1e0ff */
[----:B------:R-:W-:Y:S01]  /*31b0*/  IMAD R30, R30, UR17, RZ ;  /* 0x000000111e1e7c24 */ /* 0x000fe2000f8e02ff */
[----:B------:R-:W-:Y:S01]  /*31c0*/  IADD3 R6, PT, PT, R14, UR17, RZ ;  /* 0x000000110e067c10 */ /* 0x000fe2000fffe0ff */
[----:B------:R-:W-:Y:S01]  /*31d0*/  IMAD R18, R18, UR17, RZ ;  /* 0x0000001112127c24 */ /* 0x000fe2000f8e02ff */
[----:B------:R-:W-:-:S02]  /*31e0*/  IADD3 R32, PT, PT, R32, 0x3, RZ ;  /* 0x0000000320207810 */ /* 0x000fc40007ffe0ff */
[----:B------:R-:W-:Y:S02]  /*31f0*/  IADD3 R34, PT, PT, R34, 0x4, RZ ;  /* 0x0000000422227810 */ /* 0x000fe40007ffe0ff */
[----:B------:R-:W-:Y:S01]  /*3200*/  IADD3 R26, PT, PT, R26, 0x6, RZ ;  /* 0x000000061a1a7810 */ /* 0x000fe20007ffe0ff */
[----:B------:R-:W-:Y:S01]  /*3210*/  IMAD R32, R32, UR17, RZ ;  /* 0x0000001120207c24 */ /* 0x000fe2000f8e02ff */
[----:B------:R-:W-:Y:S01]  /*3220*/  IADD3 R16, PT, PT, R16, 0x7, RZ ;  /* 0x0000000710107810 */ /* 0x000fe20007ffe0ff */
[----:B------:R-:W-:Y:S01]  /*3230*/  IMAD R34, R34, UR17, RZ ;  /* 0x0000001122227c24 */ /* 0x000fe2000f8e02ff */
[----:B------:R-:W-:Y:S01]  /*3240*/  LEA.HI.X.SX32 R14, R14, R25, 0x1, P0 ;  /* 0x000000190e0e7211 */ /* 0x000fe200000f0eff */
[----:B------:R-:W-:Y:S01]  /*3250*/  IMAD R26, R26, UR17, RZ ;  /* 0x000000111a1a7c24 */ /* 0x000fe2000f8e02ff */
[-C--:B------:R-:W-:Y:S01]  /*3260*/  IADD3 R12, P0, PT, R6, R9.reuse, RZ ;  /* 0x00000009060c7210 */ /* 0x080fe20007f1e0ff */
[----:B------:R-:W-:Y:S01]  /*3270*/  IMAD R16, R16, UR17, RZ ;  /* 0x0000001110107c24 */ /* 0x000fe2000f8e02ff */
[----:B------:R-:W-:-:S02]  /*3280*/  IADD3 R28, P2, PT, R32, R9, RZ ;  /* 0x00000009201c7210 */ /* 0x000fc40007f5e0ff */
[----:B------:R-:W-:Y:S02]  /*3290*/  LEA.HI.X.SX32 R15, R6, R25, 0x1, P0 ;  /* 0x00000019060f7211 */ /* 0x000fe400000f0eff */
[-C--:B------:R-:W-:Y:S02]  /*32a0*/  IADD3 R10, P0, PT, R30, R9.reuse, RZ ;  /* 0x000000091e0a7210 */ /* 0x080fe40007f1e0ff */
[-C--:B------:R-:W-:Y:S02]  /*32b0*/  IADD3 R6, P4, PT, R18, R9.reuse, RZ ;  /* 0x0000000912067210 */ /* 0x080fe40007f9e0ff */
[-C--:B------:R-:W-:Y:S02]  /*32c0*/  IADD3 R20, P3, PT, R34, R9.reuse, RZ ;  /* 0x0000000922147210 */ /* 0x080fe40007f7e0ff */
[-C--:B------:R-:W-:Y:S02]  /*32d0*/  IADD3 R7, P5, PT, R26, R9.reuse, RZ ;  /* 0x000000091a077210 */ /* 0x080fe40007fbe0ff */
[----:B------:R-:W-:-:S02]  /*32e0*/  IADD3 R8, P6, PT, R16, R9, RZ ;  /* 0x0000000910087210 */ /* 0x000fc40007fde0ff */
[-C--:B------:R-:W-:Y:S02]  /*32f0*/  LEA.HI.X.SX32 R13, R30, R25.reuse, 0x1, P0 ;  /* 0x000000191e0d7211 */ /* 0x080fe400000f0eff */
[-C--:B------:R-:W-:Y:S02]  /*3300*/  LEA.HI.X.SX32 R9, R18, R25.reuse, 0x1, P4 ;  /* 0x0000001912097211 */ /* 0x080fe400020f0eff */
[C---:B-1----:R-:W-:Y:S02]  /*3310*/  LEA R18, P0, R19.reuse, UR18, 0x1 ;  /* 0x0000001213127c11 */ /* 0x042fe4000f8008ff */
[----:B------:R-:W-:Y:S02]  /*3320*/  LEA.HI.X.SX32 R11, R32, R25, 0x1, P2 ;  /* 0x00000019200b7211 */ /* 0x000fe400010f0eff */
[----:B------:R-:W-:Y:S02]  /*3330*/  LEA.HI.X R19, R19, UR19, R14, 0x1, P0 ;  /* 0x0000001313137c11 */ /* 0x000fe400080f0c0e */
[----:B------:R-:W-:-:S02]  /*3340*/  LEA R14, P0, R12, UR18, 0x1 ;  /* 0x000000120c0e7c11 */ /* 0x000fc4000f8008ff */
[-C--:B------:R-:W-:Y:S01]  /*3350*/  LEA.HI.X.SX32 R17, R34, R25.reuse, 0x1, P3 ;  /* 0x0000001922117211 */ /* 0x080fe200018f0eff */
[----:B------:R0:W2:Y:S01]  /*3360*/  LDG.E.U16.CONSTANT R18, desc[UR14][R18.64] ;  /* 0x0000000e12127981 */ /* 0x0000a2000c1e9500 */
[----:B------:R-:W-:Y:S02]  /*3370*/  LEA.HI.X R15, R12, UR19, R15, 0x1, P0 ;  /* 0x000000130c0f7c11 */ /* 0x000fe400080f0c0f */
[----:B------:R-:W-:Y:S02]  /*3380*/  LEA R12, P0, R10, UR18, 0x1 ;  /* 0x000000120a0c7c11 */ /* 0x000fe4000f8008ff */
[----:B------:R-:W-:Y:S01]  /*3390*/  LEA.HI.X.SX32 R26, R26, R25, 0x1, P5 ;  /* 0x000000191a1a7211 */ /* 0x000fe200028f0eff */
[----:B------:R1:W3:Y:S01]  /*33a0*/  LDG.E.U16.CONSTANT R14, desc[UR14][R14.64] ;  /* 0x0000000e0e0e7981 */ /* 0x0002e2000c1e9500 */
[----:B------:R-:W-:Y:S02]  /*33b0*/  LEA.HI.X R13, R10, UR19, R13, 0x1, P0 ;  /* 0x000000130a0d7c11 */ /* 0x000fe400080f0c0d */
[----:B------:R-:W-:-:S02]  /*33c0*/  LEA R10, P0, R28, UR18, 0x1 ;  /* 0x000000121c0a7c11 */ /* 0x000fc4000f8008ff */
[----:B------:R-:W-:Y:S01]  /*33d0*/  LEA.HI.X.SX32 R25, R16, R25, 0x1, P6 ;  /* 0x0000001910197211 */ /* 0x000fe200030f0eff */
[----:B------:R4:W5:Y:S01]  /*33e0*/  LDG.E.U16.CONSTANT R12, desc[UR14][R12.64] ;  /* 0x0000000e0c0c7981 */ /* 0x000962000c1e9500 */
[----:B------:R-:W-:Y:S02]  /*33f0*/  LEA R16, P2, R20, UR18, 0x1 ;  /* 0x0000001214107c11 */ /* 0x000fe4000f8408ff */
[----:B------:R-:W-:Y:S02]  /*3400*/  LEA.HI.X R11, R28, UR19, R11, 0x1, P0 ;  /* 0x000000131c0b7c11 */ /* 0x000fe400080f0c0b */
[----:B------:R-:W-:Y:S02]  /*3410*/  LEA.HI.X R17, R20, UR19, R17, 0x1, P2 ;  /* 0x0000001314117c11 */ /* 0x000fe400090f0c11 */
[----:B------:R-:W-:Y:S01]  /*3420*/  LEA R20, P0, R6, UR18, 0x1 ;  /* 0x0000001206147c11 */ /* 0x000fe2000f8008ff */
[----:B------:R4:W5:Y:S01]  /*3430*/  LDG.E.U16.CONSTANT R10, desc[UR14][R10.64] ;  /* 0x0000000e0a0a7981 */ /* 0x000962000c1e9500 */
[----:B------:R-:W-:-:S02]  /*3440*/  LEA R28, P2, R7, UR18, 0x1 ;  /* 0x00000012071c7c11 */ /* 0x000fc4000f8408ff */
[----:B------:R-:W-:Y:S01]  /*3450*/  LEA.HI.X R21, R6, UR19, R9, 0x1, P0 ;  /* 0x0000001306157c11 */ /* 0x000fe200080f0c09 */
[----:B------:R-:W5:Y:S01]  /*3460*/  LDG.E.U16.CONSTANT R16, desc[UR14][R16.64] ;  /* 0x0000000e10107981 */ /* 0x000f62000c1e9500 */
[----:B------:R-:W-:Y:S02]  /*3470*/  LEA.HI.X R29, R7, UR19, R26, 0x1, P2 ;  /* 0x00000013071d7c11 */ /* 0x000fe400090f0c1a */
[C---:B------:R-:W-:Y:S01]  /*3480*/  LEA R6, P0, R8.reuse, UR18, 0x1 ;  /* 0x0000001208067c11 */ /* 0x040fe2000f8008ff */
[----:B------:R-:W5:Y:S03]  /*3490*/  LDG.E.U16.CONSTANT R20, desc[UR14][R20.64] ;  /* 0x0000000e14147981 */ /* 0x000f66000c1e9500 */
[----:B------:R-:W-:Y:S01]  /*34a0*/  LEA.HI.X R7, R8, UR19, R25, 0x1, P0 ;  /* 0x0000001308077c11 */ /* 0x000fe200080f0c19 */
[----:B------:R-:W5:Y:S04]  /*34b0*/  LDG.E.U16.CONSTANT R28, desc[UR14][R28.64] ;  /* 0x0000000e1c1c7981 */ /* 0x000f68000c1e9500 */
[----:B------:R-:W5:Y:S01]  /*34c0*/  LDG.E.U16.CONSTANT R6, desc[UR14][R6.64] ;  /* 0x0000000e06067981 */ /* 0x000f62000c1e9500 */
[----:B------:R-:W-:-:S09]  /*34d0*/  ULEA UR11, UR7, UR10, 0x2 ;  /* 0x0000000a070b7291 */ /* 0x000fd2000f8e10ff */
[----:B------:R-:W2:Y:S04]  /*34e0*/  LDS R25, [UR11] ;  /* 0x0000000bff197984 */ /* 0x000ea80008000800 */
[----:B------:R-:W3:Y:S04]  /*34f0*/  LDS R27, [UR11+0x4] ;  /* 0x0000040bff1b7984 */ /* 0x000ee80008000800 */
[----:B0-----:R-:W0:Y:S04]  /*3500*/  LDS R19, [UR11+0x8] ;  /* 0x0000080bff137984 */ /* 0x001e280008000800 */
[----:B-1----:R-:W1:Y:S04]  /*3510*/  LDS R15, [UR11+0xc] ;  /* 0x00000c0bff0f7984 */ /* 0x002e680008000800 */
[----:B----4-:R-:W4:Y:S04]  /*3520*/  LDS R13, [UR11+0x10] ;  /* 0x0000100bff0d7984 */ /* 0x010f280008000800 */
[----:B------:R-:W4:Y:S04]  /*3530*/  LDS R11, [UR11+0x14] ;  /* 0x0000140bff0b7984 */ /* 0x000f280008000800 */
[----:B------:R-:W4:Y:S04]  /*3540*/  LDS R9, [UR11+0x18] ;  /* 0x0000180bff097984 */ /* 0x000f280008000800 */
[----:B------:R-:W4:Y:S01]  /*3550*/  LDS R8, [UR11+0x1c] ;  /* 0x00001c0bff087984 */ /* 0x000f220008000800 */
[----:B------:R-:W-:-:S02]  /*3560*/  USHF.L.U32 UR11, UR5, 0x8, URZ ;  /* 0x00000008050b7899 */ /* 0x000fc400080006ff */
[----:B------:R-:W-:Y:S02]  /*3570*/  ULOP3.LUT UR13, UR20, 0x7, URZ, 0xc0, !UPT ;  /* 0x00000007140d7892 */ /* 0x000fe4000f8ec0ff */
[----:B------:R-:W-:Y:S02]  /*3580*/  UIADD3 UR7, UPT, UPT, UR7, 0x8, URZ ;  /* 0x0000000807077890 */ /* 0x000fe4000fffe0ff */
[----:B------:R-:W-:-:S04]  /*3590*/  UIADD3 UR11, UPT, UPT, -UR13, UR20, -UR11 ;  /* 0x000000140d0b7290 */ /* 0x000fc8000fffe90b */
[----:B------:R-:W-:Y:S01]  /*35a0*/  UISETP.NE.AND UP1, UPT, UR7, UR11, UPT ;  /* 0x0000000b0700728c */ /* 0x000fe2000bf25270 */
[----:B--2---:R-:W-:-:S05]  /*35b0*/  HADD2.F32 R18, -RZ, R18.H0_H0 ;  /* 0x20000012ff127230 */ /* 0x004fca0000004100 */
[----:B------:R-:W-:Y:S01]  /*35c0*/  FFMA R18, R25, R18, R22 ;  /* 0x0000001219127223 */ /* 0x000fe20000000016 */
[----:B---3--:R-:W-:-:S05]  /*35d0*/  HADD2.F32 R14, -RZ, R14.H0_H0 ;  /* 0x2000000eff0e7230 */ /* 0x008fca0000004100 */
[----:B------:R-:W-:Y:S01]  /*35e0*/  FFMA R14, R27, R14, R18 ;  /* 0x0000000e1b0e7223 */ /* 0x000fe20000000012 */
[----:B-----5:R-:W-:-:S05]  /*35f0*/  HADD2.F32 R12, -RZ, R12.H0_H0 ;  /* 0x2000000cff0c7230 */ /* 0x020fca0000004100 */
[----:B0-----:R-:W-:Y:S01]  /*3600*/  FFMA R12, R19, R12, R14 ;  /* 0x0000000c130c7223 */ /* 0x001fe2000000000e */
[----:B------:R-:W-:Y:S02]  /*3610*/  HADD2.F32 R10, -RZ, R10.H0_H0 ;  /* 0x2000000aff0a7230 */ /* 0x000fe40000004100 */
[----:B------:R-:W-:-:S03]  /*3620*/  HADD2.F32 R16, -RZ, R16.H0_H0 ;  /* 0x20000010ff107230 */ /* 0x000fc60000004100 */
[----:B-1----:R-:W-:Y:S01]  /*3630*/  FFMA R10, R15, R10, R12 ;  /* 0x0000000a0f0a7223 */ /* 0x002fe2000000000c */
[----:B------:R-:W-:-:S03]  /*3640*/  HADD2.F32 R20, -RZ, R20.H0_H0 ;  /* 0x20000014ff147230 */ /* 0x000fc60000004100 */
[----:B----4-:R-:W-:Y:S01]  /*3650*/  FFMA R10, R13, R16, R10 ;  /* 0x000000100d0a7223 */ /* 0x010fe2000000000a */
[----:B------:R-:W-:-:S03]  /*3660*/  HADD2.F32 R28, -RZ, R28.H0_H0 ;  /* 0x2000001cff1c7230 */ /* 0x000fc60000004100 */
[----:B------:R-:W-:Y:S01]  /*3670*/  FFMA R10, R11, R20, R10 ;  /* 0x000000140b0a7223 */ /* 0x000fe2000000000a */
[----:B------:R-:W-:-:S03]  /*3680*/  HADD2.F32 R6, -RZ, R6.H0_H0 ;  /* 0x20000006ff067230 */ /* 0x000fc60000004100 */
[----:B------:R-:W-:-:S04]  /*3690*/  FFMA R9, R9, R28, R10 ;  /* 0x0000001c09097223 */ /* 0x000fc8000000000a */
[----:B------:R-:W-:Y:S01]  /*36a0*/  FFMA R22, R8, R6, R9 ;  /* 0x0000000608167223 */ /* 0x000fe20000000009 */
[----:B------:R-:W-:Y:S06]  /*36b0*/  BRA.U UP1, `(.L_x_73) ;  /* 0xfffffff901847547 */ /* 0x000fec000b83ffff */
[----:B------:R-:W-:-:S05]  /*36c0*/  UMOV UR7, UR11 ;  /* 0x0000000b00077c82 */ /* 0x000fca0008000000 */
.L_x_72:
[----:B------:R-:W-:-:S04]  /*36d0*/  ULOP3.LUT UR11, UR20, 0x7, URZ, 0xc0, !UPT ;  /* 0x00000007140b7892 */ /* 0x000fc8000f8ec0ff */
[----:B------:R-:W-:-:S09]  /*36e0*/  UISETP.NE.AND UP1, UPT, UR11, URZ, UPT ;  /* 0x000000ff0b00728c */ /* 0x000fd2000bf25270 */
[----:B------:R-:W-:Y:S05]  /*36f0*/  BRA.U !UP1, `(.L_x_71) ;  /* 0x0000000509907547 */ /* 0x000fea000b800000 */
[----:B------:R-:W-:Y:S02]  /*3700*/  UISETP.GE.U32.AND UP1, UPT, UR11, 0x4, UPT ;  /* 0x000000040b00788c */ /* 0x000fe4000bf26070 */
[----:B------:R-:W-:-:S07]  /*3710*/  ULOP3.LUT UP2, UR13, UR20, 0x3, URZ, 0xc0, !UPT ;  /* 0x00000003140d7892 */ /* 0x000fce000f84c0ff */
[----:B------:R-:W-:Y:S05]  /*3720*/  BRA.U !UP1, `(.L_x_74) ;  /* 0x0000000109c07547 */ /* 0x000fea000b800000 */
[----:B------:R-:W0:Y:S01]  /*3730*/  LDCU UR17, c[0x0][0x3b8] ;  /* 0x00007700ff1177ac */ /* 0x000e220008000800 */
[----:B------:R-:W-:Y:S01]  /*3740*/  IADD3 R13, P0, PT, R0, R3, RZ ;  /* 0x00000003000d7210 */ /* 0x000fe20007f1e0ff */
[----:B------:R-:W1:Y:S03]  /*3750*/  LDCU.64 UR18, c[0x0][0x390] ;  /* 0x00007200ff1277ac */ /* 0x000e660008000a00 */
[----:B------:R-:W-:Y:S01]  /*3760*/  IADD3.X R17, PT, PT, RZ, R2, RZ, P0, !PT ;  /* 0x00000002ff117210 */ /* 0x000fe200007fe4ff */
[----:B------:R-:W-:-:S06]  /*3770*/  UIADD3 UR11, UPT, UPT, UR7, UR12, URZ ;  /* 0x0000000c070b7290 */ /* 0x000fcc000fffe0ff */
[----:B------:R-:W-:Y:S02]  /*3780*/  MOV R7, UR11 ;  /* 0x0000000b00077c02 */ /* 0x000fe40008000f00 */
[----:B------:R-:W-:Y:S02]  /*3790*/  MOV R10, UR11 ;  /* 0x0000000b000a7c02 */ /* 0x000fe40008000f00 */
[----:B0-----:R-:W-:Y:S02]  /*37a0*/  MOV R6, UR17 ;  /* 0x0000001100067c02 */ /* 0x001fe40008000f00 */
[----:B------:R-:W-:Y:S02]  /*37b0*/  IADD3 R7, PT, PT, R7, 0x2, RZ ;  /* 0x0000000207077810 */ /* 0x000fe40007ffe0ff */
[----:B------:R-:W-:Y:S01]  /*37c0*/  IADD3 R10, PT, PT, R10, 0x3, RZ ;  /* 0x000000030a0a7810 */ /* 0x000fe20007ffe0ff */
[----:B------:R-:W-:Y:S02]  /*37d0*/  IMAD R6, R6, UR11, RZ ;  /* 0x0000000b06067c24 */ /* 0x000fe4000f8e02ff */
[----:B------:R-:W-:-:S02]  /*37e0*/  IMAD R9, R7, UR17, RZ ;  /* 0x0000001107097c24 */ /* 0x000fc4000f8e02ff */
[----:B------:R-:W-:Y:S01]  /*37f0*/  IMAD R10, R10, UR17, RZ ;  /* 0x000000110a0a7c24 */ /* 0x000fe2000f8e02ff */
[C---:B------:R-:W-:Y:S02]  /*3800*/  IADD3 R11, P0, PT, R6.reuse, R13, RZ ;  /* 0x0000000d060b7210 */ /* 0x040fe40007f1e0ff */
[C---:B------:R-:W-:Y:S02]  /*3810*/  IADD3 R8, PT, PT, R6.reuse, UR17, RZ ;  /* 0x0000001106087c10 */ /* 0x040fe4000fffe0ff */
[----:B------:R-:W-:Y:S02]  /*3820*/  LEA.HI.X.SX32 R12, R6, R17, 0x1, P0 ;  /* 0x00000011060c7211 */ /* 0x000fe400000f0eff */
[C---:B-1----:R-:W-:Y:S02]  /*3830*/  LEA R6, P0, R11.reuse, UR18, 0x1 ;  /* 0x000000120b067c11 */ /* 0x042fe4000f8008ff */
[----:B------:R-:W-:Y:S02]  /*3840*/  IADD3 R15, P2, PT, R8, R13, RZ ;  /* 0x0000000d080f7210 */ /* 0x000fe40007f5e0ff */
[----:B------:R-:W-:-:S02]  /*3850*/  LEA.HI.X R7, R11, UR19, R12, 0x1, P0 ;  /* 0x000000130b077c11 */ /* 0x000fc400080f0c0c */
[-C--:B------:R-:W-:Y:S02]  /*3860*/  IADD3 R11, P3, PT, R9, R13.reuse, RZ ;  /* 0x0000000d090b7210 */ /* 0x080fe40007f7e0ff */
[----:B------:R-:W-:Y:S01]  /*3870*/  IADD3 R13, P4, PT, R10, R13, RZ ;  /* 0x0000000d0a0d7210 */ /* 0x000fe20007f9e0ff */
[----:B------:R-:W2:Y:S01]  /*3880*/  LDG.E.U16.CONSTANT R6, desc[UR14][R6.64] ;  /* 0x0000000e06067981 */ /* 0x000ea2000c1e9500 */
[-C--:B------:R-:W-:Y:S02]  /*3890*/  LEA.HI.X.SX32 R16, R8, R17.reuse, 0x1, P2 ;  /* 0x0000001108107211 */ /* 0x080fe400010f0eff */
[----:B------:R-:W-:Y:S02]  /*38a0*/  LEA R8, P0, R15, UR18, 0x1 ;  /* 0x000000120f087c11 */ /* 0x000fe4000f8008ff */
[-C--:B------:R-:W-:Y:S02]  /*38b0*/  LEA.HI.X.SX32 R14, R10, R17.reuse, 0x1, P4 ;  /* 0x000000110a0e7211 */ /* 0x080fe400020f0eff */
[----:B------:R-:W-:-:S02]  /*38c0*/  LEA.HI.X.SX32 R12, R9, R17, 0x1, P3 ;  /* 0x00000011090c7211 */ /* 0x000fc400018f0eff */
[----:B------:R-:W-:Y:S02]  /*38d0*/  LEA R10, P2, R11, UR18, 0x1 ;  /* 0x000000120b0a7c11 */ /* 0x000fe4000f8408ff */
[----:B------:R-:W-:Y:S02]  /*38e0*/  LEA.HI.X R9, R15, UR19, R16, 0x1, P0 ;  /* 0x000000130f097c11 */ /* 0x000fe400080f0c10 */
[----:B------:R-:W-:Y:S02]  /*38f0*/  LEA.HI.X R11, R11, UR19, R12, 0x1, P2 ;  /* 0x000000130b0b7c11 */ /* 0x000fe400090f0c0c */
[C---:B------:R-:W-:Y:S01]  /*3900*/  LEA R12, P0, R13.reuse, UR18, 0x1 ;  /* 0x000000120d0c7c11 */ /* 0x040fe2000f8008ff */
[----:B------:R-:W3:Y:S03]  /*3910*/  LDG.E.U16.CONSTANT R8, desc[UR14][R8.64] ;  /* 0x0000000e08087981 */ /* 0x000ee6000c1e9500 */
[----:B------:R-:W-:Y:S01]  /*3920*/  LEA.HI.X R13, R13, UR19, R14, 0x1, P0 ;  /* 0x000000130d0d7c11 */ /* 0x000fe200080f0c0e */
[----:B------:R-:W4:Y:S04]  /*3930*/  LDG.E.U16.CONSTANT R10, desc[UR14][R10.64] ;  /* 0x0000000e0a0a7981 */ /* 0x000f28000c1e9500 */
[----:B------:R-:W5:Y:S01]  /*3940*/  LDG.E.U16.CONSTANT R12, desc[UR14][R12.64] ;  /* 0x0000000e0c0c7981 */ /* 0x000f62000c1e9500 */
[----:B------:R-:W-:-:S09]  /*3950*/  ULEA UR11, UR7, UR10, 0x2 ;  /* 0x0000000a070b7291 */ /* 0x000fd2000f8e10ff */
[----:B------:R-:W0:Y:S04]  /*3960*/  LDS R15, [UR11] ;  /* 0x0000000bff0f7984 */ /* 0x000e280008000800 */
[----:B------:R-:W1:Y:S04]  /*3970*/  LDS R17, [UR11+0x4] ;  /* 0x0000040bff117984 */ /* 0x000e680008000800 */
[----:B------:R-:W5:Y:S04]  /*3980*/  LDS R19, [UR11+0x8] ;  /* 0x0000080bff137984 */ /* 0x000f680008000800 */
[----:B------:R-:W5:Y:S01]  /*3990*/  LDS R21, [UR11+0xc] ;  /* 0x00000c0bff157984 */ /* 0x000f620008000800 */
[----:B------:R-:W-:Y:S01]  /*39a0*/  UIADD3 UR7, UPT, UPT, UR7, 0x4, URZ ;  /* 0x0000000407077890 */ /* 0x000fe2000fffe0ff */
[----:B--2---:R-:W-:-:S05]  /*39b0*/  HADD2.F32 R6, -RZ, R6.H0_H0 ;  /* 0x20000006ff067230 */ /* 0x004fca0000004100 */
[----:B0-----:R-:W-:Y:S01]  /*39c0*/  FFMA R6, R15, R6, R22 ;  /* 0x000000060f067223 */ /* 0x001fe20000000016 */
[----:B---3--:R-:W-:Y:S02]  /*39d0*/  HADD2.F32 R7, -RZ, R8.H0_H0 ;  /* 0x20000008ff077230 */ /* 0x008fe40000004100 */
[----:B----4-:R-:W-:-:S03]  /*39e0*/  HADD2.F32 R8, -RZ, R10.H0_H0 ;  /* 0x2000000aff087230 */ /* 0x010fc60000004100 */
[----:B-1----:R-:W-:Y:S01]  /*39f0*/  FFMA R6, R17, R7, R6 ;  /* 0x0000000711067223 */ /* 0x002fe20000000006 */
[----:B-----5:R-:W-:-:S03]  /*3a00*/  HADD2.F32 R12, -RZ, R12.H0_H0 ;  /* 0x2000000cff0c7230 */ /* 0x020fc60000004100 */
[----:B------:R-:W-:-:S04]  /*3a10*/  FFMA R6, R19, R8, R6 ;  /* 0x0000000813067223 */ /* 0x000fc80000000006 */
[----:B------:R-:W-:-:S07]  /*3a20*/  FFMA R22, R21, R12, R6 ;  /* 0x0000000c15167223 */ /* 0x000fce0000000006 */
.L_x_74:
[----:B------:R-:W-:Y:S05]  /*3a30*/  BRA.U !UP2, `(.L_x_71) ;  /* 0x000000010ac07547 */ /* 0x000fea000b800000 */
[----:B------:R-:W-:Y:S02]  /*3a40*/  UISETP.NE.AND UP1, UPT, UR13, 0x1, UPT ;  /* 0x000000010d00788c */ /* 0x000fe4000bf25270 */
[----:B------:R-:W-:-:S04]  /*3a50*/  ULOP3.LUT UR11, UR20, 0x1, URZ, 0xc0, !UPT ;  /* 0x00000001140b7892 */ /* 0x000fc8000f8ec0ff */
[----:B------:R-:W-:-:S03]  /*3a60*/  UISETP.NE.U32.AND UP2, UPT, UR11, 0x1, UPT ;  /* 0x000000010b00788c */ /* 0x000fc6000bf45070 */
[----:B------:R-:W-:Y:S08]  /*3a70*/  BRA.U !UP1, `(.L_x_75) ;  /* 0x00000001096c7547 */ /* 0x000ff0000b800000 */
[----:B------:R-:W0:Y:S01]  /*3a80*/  LDCU UR13, c[0x0][0x3b8] ;  /* 0x00007700ff0d77ac */ /* 0x000e220008000800 */
[----:B------:R-:W-:Y:S01]  /*3a90*/  IADD3 R9, P0, PT, R0, R3, RZ ;  /* 0x0000000300097210 */ /* 0x000fe20007f1e0ff */
[----:B------:R-:W1:Y:S03]  /*3aa0*/  LDCU.64 UR18, c[0x0][0x390] ;  /* 0x00007200ff1277ac */ /* 0x000e660008000a00 */
[----:B------:R-:W-:Y:S01]  /*3ab0*/  IADD3.X R11, PT, PT, RZ, R2, RZ, P0, !PT ;  /* 0x00000002ff0b7210 */ /* 0x000fe200007fe4ff */
[----:B------:R-:W-:Y:S01]  /*3ac0*/  UIADD3 UR11, UPT, UPT, UR7, UR12, URZ ;  /* 0x0000000c070b7290 */ /* 0x000fe2000fffe0ff */
[----:B0-----:R-:W-:-:S05]  /*3ad0*/  MOV R6, UR13 ;  /* 0x0000000d00067c02 */ /* 0x001fca0008000f00 */
[----:B------:R-:W-:-:S05]  /*3ae0*/  IMAD R6, R6, UR11, RZ ;  /* 0x0000000b06067c24 */ /* 0x000fca000f8e02ff */
[CC--:B------:R-:W-:Y:S02]  /*3af0*/  IADD3 RZ, P0, PT, R6.reuse, R9.reuse, RZ ;  /* 0x0000000906ff7210 */ /* 0x0c0fe40007f1e0ff */
[C---:B------:R-:W-:Y:S02]  /*3b00*/  IADD3 R8, PT, PT, R6.reuse, UR13, RZ ;  /* 0x0000000d06087c10 */ /* 0x040fe4000fffe0ff */
[C---:B------:R-:W-:Y:S02]  /*3b10*/  IADD3 R12, PT, PT, R6.reuse, R9, RZ ;  /* 0x00000009060c7210 */ /* 0x040fe40007ffe0ff */
[----:B------:R-:W-:Y:S02]  /*3b20*/  LEA.HI.X.SX32 R7, R6, R11, 0x1, P0 ;  /* 0x0000000b06077211 */ /* 0x000fe400000f0eff */
[----:B------:R-:W-:Y:S02]  /*3b30*/  IADD3 R9, P2, PT, R8, R9, RZ ;  /* 0x0000000908097210 */ /* 0x000fe40007f5e0ff */
[----:B-1----:R-:W-:-:S02]  /*3b40*/  LEA R6, P0, R12, UR18, 0x1 ;  /* 0x000000120c067c11 */ /* 0x002fc4000f8008ff */
[----:B------:R-:W-:Y:S02]  /*3b50*/  LEA.HI.X.SX32 R10, R8, R11, 0x1, P2 ;  /* 0x0000000b080a7211 */ /* 0x000fe400010f0eff */
[----:B------:R-:W-:Y:S02]  /*3b60*/  LEA.HI.X R7, R12, UR19, R7, 0x1, P0 ;  /* 0x000000130c077c11 */ /* 0x000fe400080f0c07 */
[----:B------:R-:W-:-:S03]  /*3b70*/  LEA R8, P0, R9, UR18, 0x1 ;  /* 0x0000001209087c11 */ /* 0x000fc6000f8008ff */
[----:B------:R-:W2:Y:S01]  /*3b80*/  LDG.E.U16.CONSTANT R6, desc[UR14][R6.64] ;  /* 0x0000000e06067981 */ /* 0x000ea2000c1e9500 */
[----:B------:R-:W-:-:S05]  /*3b90*/  LEA.HI.X R9, R9, UR19, R10, 0x1, P0 ;  /* 0x0000001309097c11 */ /* 0x000fca00080f0c0a */
[----:B------:R-:W3:Y:S01]  /*3ba0*/  LDG.E.U16.CONSTANT R8, desc[UR14][R8.64] ;  /* 0x0000000e08087981 */ /* 0x000ee2000c1e9500 */
[----:B------:R-:W-:-:S09]  /*3bb0*/  ULEA UR11, UR7, UR10, 0x2 ;  /* 0x0000000a070b7291 */ /* 0x000fd2000f8e10ff */
[----:B------:R-:W0:Y:S04]  /*3bc0*/  LDS R11, [UR11] ;  /* 0x0000000bff0b7984 */ /* 0x000e280008000800 */
[----:B------:R-:W1:Y:S01]  /*3bd0*/  LDS R13, [UR11+0x4] ;  /* 0x0000040bff0d7984 */ /* 0x000e620008000800 */
[----:B------:R-:W-:Y:S01]  /*3be0*/  UIADD3 UR7, UPT, UPT, UR7, 0x2, URZ ;  /* 0x0000000207077890 */ /* 0x000fe2000fffe0ff */
[----:B--2---:R-:W-:-:S05]  /*3bf0*/  HADD2.F32 R10, -RZ, R6.H0_H0 ;  /* 0x20000006ff0a7230 */ /* 0x004fca0000004100 */
[----:B0-----:R-:W-:Y:S01]  /*3c00*/  FFMA R10, R11, R10, R22 ;  /* 0x0000000a0b0a7223 */ /* 0x001fe20000000016 */
[----:B---3--:R-:W-:-:S05]  /*3c10*/  HADD2.F32 R12, -RZ, R8.H0_H0 ;  /* 0x20000008ff0c7230 */ /* 0x008fca0000004100 */
[----:B-1----:R-:W-:-:S07]  /*3c20*/  FFMA R22, R13, R12, R10 ;  /* 0x0000000c0d167223 */ /* 0x002fce000000000a */
.L_x_75:
[----:B------:R-:W-:Y:S05]  /*3c30*/  BRA.U UP2, `(.L_x_71) ;  /* 0x0000000102407547 */ /* 0x000fea000b800000 */
[----:B------:R-:W0:Y:S01]  /*3c40*/  LDCU UR13, c[0x0][0x3b8] ;  /* 0x00007700ff0d77ac */ /* 0x000e220008000800 */
[----:B------:R-:W-:Y:S01]  /*3c50*/  IADD3 R7, P0, PT, R0, R3, RZ ;  /* 0x0000000300077210 */ /* 0x000fe20007f1e0ff */
[----:B------:R-:W1:Y:S03]  /*3c60*/  LDCU.64 UR18, c[0x0][0x390] ;  /* 0x00007200ff1277ac */ /* 0x000e660008000a00 */
[----:B------:R-:W-:Y:S01]  /*3c70*/  IADD3.X R9, PT, PT, RZ, R2, RZ, P0, !PT ;  /* 0x00000002ff097210 */ /* 0x000fe200007fe4ff */
[----:B------:R-:W-:Y:S01]  /*3c80*/  UIADD3 UR11, UPT, UPT, UR7, UR12, URZ ;  /* 0x0000000c070b7290 */ /* 0x000fe2000fffe0ff */
[----:B0-----:R-:W-:-:S05]  /*3c90*/  MOV R6, UR13 ;  /* 0x0000000d00067c02 */ /* 0x001fca0008000f00 */
[----:B------:R-:W-:-:S05]  /*3ca0*/  IMAD R6, R6, UR11, RZ ;  /* 0x0000000b06067c24 */ /* 0x000fca000f8e02ff */
[----:B------:R-:W-:-:S04]  /*3cb0*/  IADD3 R2, P0, PT, R6, R7, RZ ;  /* 0x0000000706027210 */ /* 0x000fc80007f1e0ff */
[----:B------:R-:W-:Y:S02]  /*3cc0*/  LEA.HI.X.SX32 R7, R6, R9, 0x1, P0 ;  /* 0x0000000906077211 */ /* 0x000fe400000f0eff */
[----:B-1----:R-:W-:-:S04]  /*3cd0*/  LEA R6, P0, R2, UR18, 0x1 ;  /* 0x0000001202067c11 */ /* 0x002fc8000f8008ff */
[----:B------:R-:W-:-:S05]  /*3ce0*/  LEA.HI.X R7, R2, UR19, R7, 0x1, P0 ;  /* 0x0000001302077c11 */ /* 0x000fca00080f0c07 */
[----:B------:R-:W2:Y:S01]  /*3cf0*/  LDG.E.U16.CONSTANT R6, desc[UR14][R6.64] ;  /* 0x0000000e06067981 */ /* 0x000ea2000c1e9500 */
[----:B------:R-:W-:-:S09]  /*3d00*/  ULEA UR7, UR7, UR10, 0x2 ;  /* 0x0000000a07077291 */ /* 0x000fd2000f8e10ff */
[----:B------:R-:W0:Y:S01]  /*3d10*/  LDS R9, [UR7] ;  /* 0x00000007ff097984 */ /* 0x000e220008000800 */
[----:B--2---:R-:W-:-:S05]  /*3d20*/  HADD2.F32 R2, -RZ, R6.H0_H0 ;  /* 0x20000006ff027230 */ /* 0x004fca0000004100 */
[----:B0-----:R-:W-:-:S07]  /*3d30*/  FFMA R22, R9, R2, R22 ;  /* 0x0000000209167223 */ /* 0x001fce0000000016 */
.L_x_71:
[----:B------:R-:W-:Y:S05]  /*3d40*/  BSYNC.RECONVERGENT B0 ;  /* 0x0000000000007941 */ /* 0x000fea0003800200 */
.L_x_70:
[----:B------:R-:W-:Y:S01]  /*3d50*/  FFMA R4, R5, UR4, R4 ;  /* 0x0000000405047c23 */ /* 0x000fe20008000004 */
[----:B------:R-:W-:Y:S01]  /*3d60*/  BAR.SYNC.DEFER_BLOCKING 0x0 ;  /* 0x0000000000007b1d */ /* 0x000fe20000010000 */
[----:B------:R-:W-:-:S03]  /*3d70*/  UIADD3 UR5, UPT, UPT, UR5, 0x1, URZ ;  /* 0x0000000105057890 */ /* 0x000fc6000fffe0ff */
[----:B------:R-:W-:Y:S02]  /*3d80*/  R2UR UR4, R4 ;  /* 0x00000000040472ca */ /* 0x000fe400000e0000 */
[----:B------:R-:W-:-:S13]  /*3d90*/  @!P1 BRA `(.L_x_76) ;  /* 0xffffffcc00889947 */ /* 0x000fda000383ffff */
.L_x_55:
[----:B------:R-:W-:-:S13]  /*3da0*/  ISETP.GE.AND P0, PT, R3, UR16, PT ;  /* 0x0000001003007c0c */ /* 0x000fda000bf06270 */
[----:B------:R-:W-:Y:S05]  /*3db0*/  @P0 EXIT ;  /* 0x000000000000094d */ /* 0x000fea0003800000 */
[----:B------:R-:W-:-:S04]  /*3dc0*/  UIADD3 UR5, UPT, UPT, UR4, 0x1800000, URZ ;  /* 0x0180000004057890 */ /* 0x000fc8000fffe0ff */
[----:B------:R-:W-:-:S04]  /*3dd0*/  ULOP3.LUT UR5, UR5, 0x7f800000, URZ, 0xc0, !UPT ;  /* 0x7f80000005057892 */ /* 0x000fc8000f8ec0ff */
[----:B------:R-:W-:-:S09]  /*3de0*/  UISETP.GT.U32.AND UP0, UPT, UR5, 0x1ffffff, UPT ;  /* 0x01ffffff0500788c */ /* 0x000fd2000bf04070 */
[----:B------:R-:W-:Y:S05]  /*3df0*/  BRA.U UP0, `(.L_x_77) ;  /* 0x0000000100107547 */ /* 0x000fea000b800000 */
[----:B------:R-:W-:Y:S02]  /*3e00*/  MOV R0, UR4 ;  /* 0x0000000400007c02 */ /* 0x000fe40008000f00 */
[----:B--2---:R-:W-:-:S07]  /*3e10*/  MOV R2, 0x3e30 ;  /* 0x00003e3000027802 */ /* 0x004fce0000000f00 */
[----:B-1----:R-:W-:Y:S05]  /*3e20*/  CALL.REL.NOINC `($__internal_1_$__cuda_sm20_rcp_rn_f32_slowpath) ;  /* 0x0000000000487944 */ /* 0x002fea0003c00000 */
[----:B------:R-:W-:Y:S05]  /*3e30*/  BRA `(.L_x_78) ;  /* 0x0000000000147947 */ /* 0x000fea0003800000 */
.L_x_77:
[----:B------:R-:W2:Y:S01]  /*3e40*/  MUFU.RCP R0, UR4 ;  /* 0x0000000400007d08 */ /* 0x000ea20008001000 */
[----:B------:R-:W-:-:S05]  /*3e50*/  MOV R5, UR4 ;  /* 0x0000000400057c02 */ /* 0x000fca0008000f00 */
[----:B--2---:R-:W-:-:S04]  /*3e60*/  FFMA R2, R0, R5, -1 ;  /* 0xbf80000000027423 */ /* 0x004fc80000000005 */
[----:B------:R-:W-:-:S04]  /*3e70*/  FADD.FTZ R5, -R2, -RZ ;  /* 0x800000ff02057221 */ /* 0x000fc80000010100 */
[----:B------:R-:W-:-:S07]  /*3e80*/  FFMA R0, R0, R5, R0 ;  /* 0x0000000500007223 */ /* 0x000fce0000000000 */
.L_x_78:
[----:B------:R-:W0:Y:S01]  /*3e90*/  LDCU.64 UR6, c[0x0][0x398] ;  /* 0x00007300ff0677ac */ /* 0x000e220008000a00 */
[----:B------:R-:W-:Y:S01]  /*3ea0*/  FSETP.LT.AND P0, PT, RZ, UR4, PT ;  /* 0x00000004ff007c0b */ /* 0x000fe2000bf01000 */
[----:B------:R-:W-:-:S03]  /*3eb0*/  USHF.R.S32.HI UR5, URZ, 0x1f, UR8 ;  /* 0x0000001fff057899 */ /* 0x000fc60008011408 */
[----:B------:R-:W-:Y:S02]  /*3ec0*/  FSEL R5, R0, RZ, P0 ;  /* 0x000000ff00057208 */ /* 0x000fe40000000000 */
[----:B------:R-:W-:-:S03]  /*3ed0*/  IADD3 R3, P0, PT, R3, UR8, RZ ;  /* 0x0000000803037c10 */ /* 0x000fc6000ff1e0ff */
[----:B------:R-:W-:Y:S01]  /*3ee0*/  FMUL R5, R5, R22 ;  /* 0x0000001605057220 */ /* 0x000fe20000400000 */
[----:B------:R-:W-:-:S04]  /*3ef0*/  IADD3.X R0, PT, PT, RZ, UR5, RZ, P0, !PT ;  /* 0x00000005ff007c10 */ /* 0x000fc800087fe4ff */
[----:B------:R-:W-:Y:S02]  /*3f00*/  F2FP.F16.F32.PACK_AB R5, RZ, R5 ;  /* 0x00000005ff05723e */ /* 0x000fe400000000ff */
[----:B0-----:R-:W-:-:S04]  /*3f10*/  LEA R2, P0, R3, UR6, 0x1 ;  /* 0x0000000603027c11 */ /* 0x001fc8000f8008ff */
[----:B------:R-:W-:-:S05]  /*3f20*/  LEA.HI.X R3, R3, UR7, R0, 0x1, P0 ;  /* 0x0000000703037c11 */ /* 0x000fca00080f0c00 */
[----:B------:R-:W-:Y:S01]  /*3f30*/  STG.E.U16 desc[UR14][R2.64], R5 ;  /* 0x0000000502007986 */ /* 0x000fe2000c10150e */
[----:B------:R-:W-:Y:S05]  /*3f40*/  EXIT ;  /* 0x000000000000794d */ /* 0x000fea0003800000 */
        .weak           $__internal_1_$__cuda_sm20_rcp_rn_f32_slowpath
        .type           $__internal_1_$__cuda_sm20_rcp_rn_f32_slowpath,@function
        .size           $__internal_1_$__cuda_sm20_rcp_rn_f32_slowpath,(.L_x_282 - $__internal_1_$__cuda_sm20_rcp_rn_f32_slowpath)
$__internal_1_$__cuda_sm20_rcp_rn_f32_slowpath:
[----:B------:R-:W-:-:S04]  /*3f50*/  SHF.L.U32 R4, R0, 0x1, RZ ;  /* 0x0000000100047819 */ /* 0x000fc800000006ff */
[----:B------:R-:W-:-:S04]  /*3f60*/  SHF.R.U32.HI R9, RZ, 0x18, R4 ;  /* 0x00000018ff097819 */ /* 0x000fc80000011604 */
[----:B------:R-:W-:-:S13]  /*3f70*/  ISETP.NE.U32.AND P0, PT, R9, RZ, PT ;  /* 0x000000ff0900720c */ /* 0x000fda0003f05070 */
[----:B------:R-:W-:Y:S05]  /*3f80*/  @P0 BRA `(.L_x_79) ;  /* 0x00000000002c0947 */ /* 0x000fea0003800000 */
[----:B------:R-:W-:-:S04]  /*3f90*/  SHF.L.U32 R4, R0, 0x1, RZ ;  /* 0x0000000100047819 */ /* 0x000fc800000006ff */
[----:B------:R-:W-:-:S13]  /*3fa0*/  ISETP.NE.AND P0, PT, R4, RZ, PT ;  /* 0x000000ff0400720c */ /* 0x000fda0003f05270 */
[----:B------:R0:W1:Y:S01]  /*3fb0*/  @!P0 MUFU.RCP R4, R0 ;  /* 0x0000000000048308 */ /* 0x0000620000001000 */
[----:B------:R-:W-:Y:S05]  /*3fc0*/  @!P0 BRA `(.L_x_80) ;  /* 0x0000000000a48947 */ /* 0x000fea0003800000 */
[----:B------:R-:W-:-:S04]  /*3fd0*/  FFMA R5, R0, 1.84467440737095516160e+19, RZ ;  /* 0x5f80000000057823 */ /* 0x000fc800000000ff */
[----:B0-----:R-:W1:Y:S02]  /*3fe0*/  MUFU.RCP R0, R5 ;  /* 0x0000000500007308 */ /* 0x001e640000001000 */
[----:B-1----:R-:W-:-:S04]  /*3ff0*/  FFMA R4, R5, R0, -1 ;  /* 0xbf80000005047423 */ /* 0x002fc80000000000 */
[----:B------:R-:W-:-:S04]  /*4000*/  FADD.FTZ R7, -R4, -RZ ;  /* 0x800000ff04077221 */ /* 0x000fc80000010100 */
[----:B------:R-:W-:-:S04]  /*4010*/  FFMA R0, R0, R7, R0 ;  /* 0x0000000700007223 */ /* 0x000fc80000000000 */
[----:B------:R-:W-:Y:S01]  /*4020*/  FFMA R4, R0, 1.84467440737095516160e+19, RZ ;  /* 0x5f80000000047823 */ /* 0x000fe200000000ff */
[----:B------:R-:W-:Y:S06]  /*4030*/  BRA `(.L_x_80) ;  /* 0x0000000000887947 */ /* 0x000fec0003800000 */
.L_x_79:
        /* <DEDUP_REMOVED lines=33> */
.L_x_81:
[----:B------:R2:W3:Y:S02]  /*4250*/  MUFU.RCP R4, R0 ;  /* 0x0000000000047308 */ /* 0x0004e40000001000 */
.L_x_80:
[----:B0123--:R-:W-:Y:S02]  /*4260*/  MOV R0, R4 ;  /* 0x0000000400007202 */ /* 0x00ffe40000000f00 */
[----:B------:R-:W-:Y:S02]  /*4270*/  MOV R4, R2 ;  /* 0x0000000200047202 */ /* 0x000fe40000000f00 */
[----:B------:R-:W-:-:S04]  /*4280*/  MOV R5, 0x0 ;  /* 0x0000000000057802 */ /* 0x000fc80000000f00 */
[----:B------:R-:W-:Y:S05]  /*4290*/  RET.REL.NODEC R4 `(_ZN9optimized49flash_attention_decode_kernel_fp16_online_softmaxEPK6__halfS2_S2_PS0_PKiiiiiif) ;  /* 0xffffffbc04587950 */ /* 0x000fea0003c3ffff */
.L_x_82:
        /* <DEDUP_REMOVED lines=14> */
.L_x_282:


//--------------------- .text._ZN9optimized44flash_attention_decode_kernel_fp16_optimizedEPK6__halfS2_S2_PS0_iiiiiif --------------------------
	.section	.text._ZN9optimized44flash_attention_decode_kernel_fp16_optimizedEPK6__halfS2_S2_PS0_iiiiiif,"ax",@progbits
	.align	128
        .global         _ZN9optimized44flash_attention_decode_kernel_fp16_optimizedEPK6__halfS2_S2_PS0_iiiiiif
        .type           _ZN9optimized44flash_attention_decode_kernel_fp16_optimizedEPK6__halfS2_S2_PS0_iiiiiif,@function
        .size           _ZN9optimized44flash_attention_decode_kernel_fp16_optimizedEPK6__halfS2_S2_PS0_iiiiiif,(.L_x_283 - _ZN9optimized44flash_attention_decode_kernel_fp16_optimizedEPK6__halfS2_S2_PS0_iiiiiif)
        .other          _ZN9optimized44flash_attention_decode_kernel_fp16_optimizedEPK6__halfS2_S2_PS0_iiiiiif,@"STO_CUDA_ENTRY STV_DEFAULT"
_ZN9optimized44flash_attention_decode_kernel_fp16_optimizedEPK6__halfS2_S2_PS0_iiiiiif:
.text._ZN9optimized44flash_attention_decode_kernel_fp16_optimizedEPK6__halfS2_S2_PS0_iiiiiif:
[----:B------:R-:W-:Y:S08]  /*0000*/  LDC R1, c[0x0][0x37c] ;  /* 0x0000df00ff017b82 */ /* 0x000ff00000000800 */
[----:B------:R-:W0:Y:S01]  /*0010*/  S2UR UR9, SR_CTAID.X ;  /* 0x00000000000979c3 */ /* 0x000e220000002500 */
[----:B------:R-:W0:Y:S02]  /*0020*/  LDCU UR4, c[0x0][0x3a4] ;  /* 0x00007480ff0477ac */ /* 0x000e240008000800 */
[----:B0-----:R-:W-:-:S06]  /*0030*/  UISETP.GE.AND UP0, UPT, UR9, UR4, UPT ;  /* 0x000000040900728c */ /* 0x001fcc000bf06270 */
[----:B------:R-:W-:-:S13]  /*0040*/  PLOP3.LUT P0, PT, PT, PT, UP0, 0x80, 0x8 ;  /* 0x000000000008781c */ /* 0x000fda0003f0f008 */
[----:B------:R-:W-:Y:S05]  /*0050*/  @P0 EXIT ;  /* 0x000000000000094d */ /* 0x000fea0003800000 */
[----:B------:R-:W0:Y:S01]  /*0060*/  LDCU UR6, c[0x0][0x3b0] ;  /* 0x00007600ff0677ac */ /* 0x000e220008000800 */
[----:B------:R-:W1:Y:S01]  /*0070*/  S2R R4, SR_CTAID.X ;  /* 0x0000000000047919 */ /* 0x000e620000002500 */
[----:B------:R-:W-:Y:S01]  /*0080*/  BSSY.RECONVERGENT B0, `(.L_x_83) ;  /* 0x00000a6000007945 */ /* 0x000fe20003800200 */
[----:B------:R-:W2:Y:S01]  /*0090*/  LDCU UR11, c[0x0][0x3ac] ;  /* 0x00007580ff0b77ac */ /* 0x000ea20008000800 */
[----:B------:R-:W3:Y:S01]  /*00a0*/  S2R R24, SR_TID.X ;  /* 0x0000000000187919 */ /* 0x000ee20000002100 */
[----:B------:R-:W4:Y:S01]  /*00b0*/  LDCU.64 UR26, c[0x0][0x358] ;  /* 0x00006b00ff1a77ac */ /* 0x000f220008000a00 */
[----:B0-----:R-:W-:Y:S01]  /*00c0*/  MOV R0, UR6 ;  /* 0x0000000600007c02 */ /* 0x001fe20008000f00 */
[----:B------:R-:W-:-:S03]  /*00d0*/  UISETP.NE.AND UP1, UPT, UR6, URZ, UPT ;  /* 0x000000ff0600728c */ /* 0x000fc6000bf25270 */
[----:B------:R-:W-:-:S04]  /*00e0*/  IABS R5, R0 ;  /* 0x0000000000057213 */ /* 0x000fc80000000000 */
[----:B------:R-:W0:Y:S01]  /*00f0*/  I2F.RP R0, R5 ;  /* 0x0000000500007306 */ /* 0x000e220000209400 */
[----:B-1----:R-:W-:-:S04]  /*0100*/  IABS R4, R4 ;  /* 0x0000000400047213 */ /* 0x002fc80000000000 */
[----:B------:R-:W-:-:S03]  /*0110*/  R2UR UR7, R4 ;  /* 0x00000000040772ca */ /* 0x000fc600000e0000 */
[----:B0-----:R-:W0:Y:S02]  /*0120*/  MUFU.RCP R0, R0 ;  /* 0x0000000000007308 */ /* 0x001e240000001000 */
[----:B0-----:R-:W-:-:S06]  /*0130*/  IADD3 R2, PT, PT, R0, 0xffffffe, RZ ;  /* 0x0ffffffe00027810 */ /* 0x001fcc0007ffe0ff */
[----:B------:R0:W1:Y:S02]  /*0140*/  F2I.FTZ.U32.TRUNC.NTZ R3, R2 ;  /* 0x0000000200037305 */ /* 0x000064000021f000 */
[----:B0-----:R-:W-:Y:S01]  /*0150*/  HFMA2 R2, -RZ, RZ, 0, 0 ;  /* 0x00000000ff027431 */ /* 0x001fe200000001ff */
[----:B-1----:R-:W-:Y:S02]  /*0160*/  R2UR UR5, R3 ;  /* 0x00000000030572ca */ /* 0x002fe400000e0000 */
[----:B------:R-:W-:Y:S02]  /*0170*/  IADD3 R6, PT, PT, RZ, -R3, RZ ;  /* 0x80000003ff067210 */ /* 0x000fe40007ffe0ff */
[----:B------:R-:W-:-:S03]  /*0180*/  R2UR UR4, R2 ;  /* 0x00000000020472ca */ /* 0x000fc600000e0000 */
[----:B------:R-:W-:-:S10]  /*0190*/  IMAD R7, R6, R5, RZ ;  /* 0x0000000506077224 */ /* 0x000fd400078e02ff */
[----:B------:R-:W-:-:S05]  /*01a0*/  IMAD.HI.U32 R7, R3, R7, UR4 ;  /* 0x0000000403077e27 */ /* 0x000fca000f8e0007 */
[----:B------:R-:W-:-:S13]  /*01b0*/  R2UR UR4, R7 ;  /* 0x00000000070472ca */ /* 0x000fda00000e0000 */
[----:B------:R-:W-:Y:S02]  /*01c0*/  UIMAD.WIDE.U32 UR4, UR4, UR7, URZ ;  /* 0x00000007040472a5 */ /* 0x000fe4000f8e00ff */
[----:B------:R-:W-:Y:S02]  /*01d0*/  ULOP3.LUT UR4, UR9, UR6, URZ, 0x3c, !UPT ;  /* 0x0000000609047292 */ /* 0x000fe4000f8e3cff */
[----:B--2---:R-:W-:Y:S02]  /*01e0*/  UIMAD UR9, UR9, UR11, URZ ;  /* 0x0000000b090972a4 */ /* 0x004fe4000f8e02ff */
[----:B------:R-:W-:Y:S02]  /*01f0*/  IADD3 R0, PT, PT, RZ, -UR5, RZ ;  /* 0x80000005ff007c10 */ /* 0x000fe4000fffe0ff */
[----:B------:R-:W-:-:S03]  /*0200*/  USHF.R.S32.HI UR13, URZ, 0x1f, UR9 ;  /* 0x0000001fff0d7899 */ /* 0x000fc60008011409 */
[----:B------:R-:W-:-:S05]  /*0210*/  IMAD R0, R5, R0, UR7 ;  /* 0x0000000705007e24 */ /* 0x000fca000f8e0200 */
[----:B------:R-:W-:-:S13]  /*0220*/  ISETP.GT.U32.AND P0, PT, R5, R0, PT ;  /* 0x000000000500720c */ /* 0x000fda0003f04070 */
[----:B------:R-:W-:Y:S01]  /*0230*/  VOTEU.ANY UP2, P0 ;  /* 0x0000000000ff7886 */ /* 0x000fe20000040100 */
[----:B------:R-:W-:-:S04]  /*0240*/  PLOP3.LUT P0, PT, PT, PT, UP2, 0x80, 0x8 ;  /* 0x000000000008781c */ /* 0x000fc80003f0f028 */
[----:B------:R-:W-:Y:S02]  /*0250*/  @!UP2 UIADD3 UR5, UPT, UPT, UR5, 0x1, URZ ;  /* 0x000000010505a890 */ /* 0x000fe4000fffe0ff */
[----:B------:R-:W-:Y:S02]  /*0260*/  UISETP.GE.AND UP2, UPT, UR4, URZ, UPT ;  /* 0x000000ff0400728c */ /* 0x000fe4000bf46270 */
[----:B------:R-:W-:-:S04]  /*0270*/  ULEA.HI UR4, UR11, UR11, URZ, 0x1 ;  /* 0x0000000b0b047291 */ /* 0x000fc8000f8f08ff */
[----:B------:R-:W-:Y:S01]  /*0280*/  USHF.R.S32.HI UR4, URZ, 0x1, UR4 ;  /* 0x00000001ff047899 */ /* 0x000fe20008011404 */
[----:B------:R-:W-:-:S04]  /*0290*/  @!P0 IADD3 R0, PT, PT, R0, -R5, RZ ;  /* 0x8000000500008210 */ /* 0x000fc80007ffe0ff */
[----:B------:R-:W-:-:S13]  /*02a0*/  ISETP.GE.U32.AND P0, PT, R0, R5, PT ;  /* 0x000000050000720c */ /* 0x000fda0003f06070 */
[----:B------:R-:W-:Y:S01]  /*02b0*/  VOTEU.ANY UP0, P0 ;  /* 0x0000000000ff7886 */ /* 0x000fe20000000100 */
[----:B---3--:R-:W-:-:S04]  /*02c0*/  ISETP.GE.AND P0, PT, R24, UR4, PT ;  /* 0x0000000418007c0c */ /* 0x008fc8000bf06270 */
[----:B------:R-:W-:-:S04]  /*02d0*/  @UP0 UIADD3 UR5, UPT, UPT, UR5, 0x1, URZ ;  /* 0x0000000105050890 */ /* 0x000fc8000fffe0ff */
[----:B------:R-:W-:Y:S02]  /*02e0*/  @!UP2 UIADD3 UR5, UPT, UPT, -UR5, URZ, URZ ;  /* 0x000000ff0505a290 */ /* 0x000fe4000fffe1ff */
[----:B------:R-:W-:-:S04]  /*02f0*/  @!UP1 ULOP3.LUT UR5, URZ, UR6, URZ, 0x33, !UPT ;  /* 0x00000006ff059292 */ /* 0x000fc8000f8e33ff */
[----:B------:R-:W-:Y:S01]  /*0300*/  UIMAD UR10, UR5, UR11, URZ ;  /* 0x0000000b050a72a4 */ /* 0x000fe2000f8e02ff */
[----:B----4-:R-:W-:Y:S11]  /*0310*/  @P0 BRA `(.L_x_84) ;  /* 0x0000000400f00947 */ /* 0x010ff60003800000 */
        /* <DEDUP_REMOVED lines=20> */
.L_x_87:
        /* <DEDUP_REMOVED lines=8> */
.L_x_86:
[----:B------:R-:W-:Y:S05]  /*04e0*/  BSYNC.RECONVERGENT B1 ;  /* 0x0000000000017941 */ /* 0x000fea0003800200 */
.L_x_85:
        /* <DEDUP_REMOVED lines=12> */
.L_x_90:
        /* <DEDUP_REMOVED lines=10> */
[----:B------:R-:W5:Y:S04]  /*0650*/  LDG.E.CONSTANT R15, desc[UR26][R20.64+0xc00] ;  /* 0x000c001a140f7981 */ /* 0x000f68000c1e9900 */
        /* <DEDUP_REMOVED lines=11> */
[----:B------:R-:W5:Y:S01]  /*0710*/  LDG.E.CONSTANT R28, desc[UR26][R10.64+0xc00] ;  /* 0x000c001a0a1c7981 */ /* 0x000f62000c1e9900 */
[----:B------:R-:W-:-:S02]  /*0720*/  LEA R29, R9, R0, 0x2 ;  /* 0x00000000091d7211 */ /* 0x000fc400078e10ff */
[----:B------:R-:W-:-:S04]  /*0730*/  IADD3 R9, PT, PT, R9, 0x1000, RZ ;  /* 0x0000100009097810 */ /* 0x000fc80007ffe0ff */
[----:B------:R-:W-:Y:S01]  /*0740*/  ISETP.GE.AND P1, PT, R9, R8, PT ;  /* 0x000000080900720c */ /* 0x000fe20003f26270 */
[----:B--2---:R0:W-:Y:S04]  /*0750*/  STS [R29], R13 ;  /* 0x0000000d1d007388 */ /* 0x0041e80000000800 */
[----:B---3--:R0:W-:Y:S04]  /*0760*/  STS [R29+0x400], R12 ;  /* 0x0004000c1d007388 */ /* 0x0081e80000000800 */
[----:B----4-:R0:W-:Y:S04]  /*0770*/  STS [R29+0x800], R14 ;  /* 0x0008000e1d007388 */ /* 0x0101e80000000800 */
[----:B-----5:R0:W-:Y:S04]  /*0780*/  STS [R29+0xc00], R15 ;  /* 0x000c000f1d007388 */ /* 0x0201e80000000800 */
        /* <DEDUP_REMOVED lines=13> */
.L_x_89:
[----:B------:R-:W-:Y:S05]  /*0860*/  BSYNC.RECONVERGENT B1 ;  /* 0x0000000000017941 */ /* 0x000fea0003800200 */
.L_x_88:
        /* <DEDUP_REMOVED lines=10> */
[----:B------:R-:W5:Y:S04]  /*0910*/  LDG.E.CONSTANT R17, desc[UR26][R4.64+0xc00] ;  /* 0x000c001a04117981 */ /* 0x000f68000c1e9900 */
[----:B------:R-:W5:Y:S04]  /*0920*/  LDG.E.CONSTANT R19, desc[UR26][R6.64] ;  /* 0x0000001a06137981 */ /* 0x000f68000c1e9900 */
[----:B------:R-:W5:Y:S04]  /*0930*/  LDG.E.CONSTANT R21, desc[UR26][R6.64+0x400] ;  /* 0x0004001a06157981 */ /* 0x000f68000c1e9900 */
[----:B------:R-:W5:Y:S04]  /*0940*/  LDG.E.CONSTANT R23, desc[UR26][R6.64+0x800] ;  /* 0x0008001a06177981 */ /* 0x000f68000c1e9900 */
[----:B------:R-:W5:Y:S01]  /*0950*/  LDG.E.CONSTANT R25, desc[UR26][R6.64+0xc00] ;  /* 0x000c001a06197981 */ /* 0x000f62000c1e9900 */
[----:B------:R-:W-:-:S02]  /*0960*/  LEA R8, R9, R0, 0x2 ;  /* 0x0000000009087211 */ /* 0x000fc400078e10ff */
[----:B------:R-:W-:Y:S02]  /*0970*/  PLOP3.LUT P0, PT, PT, PT, PT, 0x8, 0x80 ;  /* 0x000000000080781c */ /* 0x000fe40003f0e170 */
[----:B------:R-:W-:Y:S01]  /*0980*/  IADD3 R9, PT, PT, R9, 0x800, RZ ;  /* 0x0000080009097810 */ /* 0x000fe20007ffe0ff */
[----:B--2---:R1:W-:Y:S04]  /*0990*/  STS [R8], R11 ;  /* 0x0000000b08007388 */ /* 0x0043e80000000800 */
[----:B---3--:R1:W-:Y:S04]  /*09a0*/  STS [R8+0x400], R13 ;  /* 0x0004000d08007388 */ /* 0x0083e80000000800 */
[----:B----4-:R1:W-:Y:S04]  /*09b0*/  STS [R8+0x800], R15 ;  /* 0x0008000f08007388 */ /* 0x0103e80000000800 */
[----:B-----5:R1:W-:Y:S04]  /*09c0*/  STS [R8+0xc00], R17 ;  /* 0x000c001108007388 */ /* 0x0203e80000000800 */
[----:B------:R1:W-:Y:S04]  /*09d0*/  STS [R8+0x1000], R19 ;  /* 0x0010001308007388 */ /* 0x0003e80000000800 */
[----:B------:R1:W-:Y:S04]  /*09e0*/  STS [R8+0x1400], R21 ;  /* 0x0014001508007388 */ /* 0x0003e80000000800 */
[----:B------:R1:W-:Y:S04]  /*09f0*/  STS [R8+0x1800], R23 ;  /* 0x0018001708007388 */ /* 0x0003e80000000800 */
[----:B------:R1:W-:Y:S02]  /*0a00*/  STS [R8+0x1c00], R25 ;  /* 0x001c001908007388 */ /* 0x0003e40000000800 */
.L_x_92:
[----:B------:R-:W-:Y:S05]  /*0a10*/  BSYNC.RECONVERGENT B1 ;  /* 0x0000000000017941 */ /* 0x000fea0003800200 */
.L_x_91:
[----:B------:R-:W-:-:S13]  /*0a20*/  ISETP.LT.OR P0, PT, R9, UR4, P0 ;  /* 0x0000000409007c0c */ /* 0x000fda0008701670 */
[----:B------:R-:W-:Y:S05]  /*0a30*/  @!P0 BRA `(.L_x_84) ;  /* 0x0000000000288947 */ /* 0x000fea0003800000 */
[----:B------:R-:W-:-:S05]  /*0a40*/  IMAD.WIDE.U32 R2, R9, 0x4, R2 ;  /* 0x0000000409027825 */ /* 0x000fca00078e0002 */
[----:B------:R-:W2:Y:S04]  /*0a50*/  LDG.E.CONSTANT R5, desc[UR26][R2.64] ;  /* 0x0000001a02057981 */ /* 0x000ea8000c1e9900 */
[----:B------:R-:W3:Y:S04]  /*0a60*/  LDG.E.CONSTANT R7, desc[UR26][R2.64+0x400] ;  /* 0x0004001a02077981 */ /* 0x000ee8000c1e9900 */
[----:B-1----:R-:W4:Y:S04]  /*0a70*/  LDG.E.CONSTANT R11, desc[UR26][R2.64+0x800] ;  /* 0x0008001a020b7981 */ /* 0x002f28000c1e9900 */
[----:B0-----:R-:W5:Y:S01]  /*0a80*/  LDG.E.CONSTANT R13, desc[UR26][R2.64+0xc00] ;  /* 0x000c001a020d7981 */ /* 0x001f62000c1e9900 */
[----:B------:R-:W-:-:S05]  /*0a90*/  LEA R0, R9, R0, 0x2 ;  /* 0x0000000009007211 */ /* 0x000fca00078e10ff */
[----:B--2---:R2:W-:Y:S04]  /*0aa0*/  STS [R0], R5 ;  /* 0x0000000500007388 */ /* 0x0045e80000000800 */
[----:B---3--:R2:W-:Y:S04]  /*0ab0*/  STS [R0+0x400], R7 ;  /* 0x0004000700007388 */ /* 0x0085e80000000800 */
[----:B----4-:R2:W-:Y:S04]  /*0ac0*/  STS [R0+0x800], R11 ;  /* 0x0008000b00007388 */ /* 0x0105e80000000800 */
[----:B-----5:R2:W-:Y:S02]  /*0ad0*/  STS [R0+0xc00], R13 ;  /* 0x000c000d00007388 */ /* 0x0205e40000000800 */
.L_x_84:
[----:B------:R-:W-:Y:S05]  /*0ae0*/  BSYNC.RECONVERGENT B0 ;  /* 0x0000000000007941 */ /* 0x000fea0003800200 */
.L_x_83:
[----:B------:R-:W2:Y:S01]  /*0af0*/  LDCU UR6, c[0x0][0x3a0] ;  /* 0x00007400ff0677ac */ /* 0x000ea20008000800 */
[----:B------:R-:W3:Y:S01]  /*0b00*/  S2UR UR5, SR_CgaCtaId ;  /* 0x00000000000579c3 */ /* 0x000ee20000008800 */
[----:B------:R-:W-:Y:S01]  /*0b10*/  BSSY.RECONVERGENT B0, `(.L_x_93) ;  /* 0x00001dc000007945 */ /* 0x000fe20003800200 */
[----:B01----:R-:W-:Y:S01]  /*0b20*/  MOV R23, 0xff7fffff ;  /* 0xff7fffff00177802 */ /* 0x003fe20000000f00 */
[----:B------:R-:W-:Y:S01]  /*0b30*/  UMOV UR4, 0x400 ;  /* 0x0000040000047882 */ /* 0x000fe20000000000 */
[----:B--2---:R-:W-:-:S04]  /*0b40*/  MOV R5, UR6 ;  /* 0x0000000600057c02 */ /* 0x004fc80008000f00 */
[----:B------:R-:W-:Y:S01]  /*0b50*/  BAR.SYNC.DEFER_BLOCKING 0x0 ;  /* 0x0000000000007b1d */ /* 0x000fe20000010000 */
[----:B------:R-:W-:Y:S01]  /*0b60*/  ISETP.GT.AND P0, PT, R24, R5, PT ;  /* 0x000000051800720c */ /* 0x000fe20003f04270 */
[----:B---3--:R-:W-:-:S04]  /*0b70*/  ULEA UR4, UR5, UR4, 0x18 ;  /* 0x0000000405047291 */ /* 0x008fc8000f8ec0ff */
[----:B------:R-:W-:-:S08]  /*0b80*/  ULEA UR8, UR11, UR4, 0x1 ;  /* 0x000000040b087291 */ /* 0x000fd0000f8e08ff */
[----:B------:R-:W-:Y:S05]  /*0b90*/  @P0 BRA `(.L_x_94) ;  /* 0x0000001c004c0947 */ /* 0x000fea0003800000 */
[----:B------:R-:W-:Y:S01]  /*0ba0*/  USHF.R.S32.HI UR4, URZ, 0x1f, UR11 ;  /* 0x0000001fff047899 */ /* 0x000fe2000801140b */
[----:B------:R-:W-:Y:S02]  /*0bb0*/  MOV R2, UR10 ;  /* 0x0000000a00027c02 */ /* 0x000fe40008000f00 */
[----:B------:R-:W-:Y:S01]  /*0bc0*/  MOV R23, 0xff7fffff ;  /* 0xff7fffff00177802 */ /* 0x000fe20000000f00 */
[----:B------:R-:W-:Y:S01]  /*0bd0*/  ULEA.HI UR4, UR4, UR11, URZ, 0x3 ;  /* 0x0000000b04047291 */ /* 0x000fe2000f8f18ff */
[----:B------:R-:W-:-:S05]  /*0be0*/  SHF.R.S32.HI R2, RZ, 0x1f, R2 ;  /* 0x0000001fff027819 */ /* 0x000fca0000011402 */
[----:B------:R-:W-:-:S04]  /*0bf0*/  MOV R22, UR4 ;  /* 0x0000000400167c02 */ /* 0x000fc80008000f00 */
[----:B------:R-:W-:-:S04]  /*0c00*/  SHF.R.S32.HI R22, RZ, 0x3, R22 ;  /* 0x00000003ff167819 */ /* 0x000fc80000011416 */
[C---:B------:R-:W-:Y:S02]  /*0c10*/  IADD3 R0, PT, PT, R22.reuse, -0x1, RZ ;  /* 0xffffffff16007810 */ /* 0x040fe40007ffe0ff */
[----:B------:R-:W-:Y:S02]  /*0c20*/  LOP3.LUT R21, R22, 0x7, RZ, 0xc0, !PT ;  /* 0x0000000716157812 */ /* 0x000fe400078ec0ff */
[----:B------:R-:W-:Y:S02]  /*0c30*/  ISETP.GE.U32.AND P0, PT, R0, 0x7, PT ;  /* 0x000000070000780c */ /* 0x000fe40003f06070 */
[----:B------:R-:W-:Y:S02]  /*0c40*/  MOV R0, R24 ;  /* 0x0000001800007202 */ /* 0x000fe40000000f00 */
[C---:B------:R-:W-:Y:S02]  /*0c50*/  LOP3.LUT R20, R22.reuse, 0x3, RZ, 0xc0, !PT ;  /* 0x0000000316147812 */ /* 0x040fe400078ec0ff */
[----:B------:R-:W-:-:S07]  /*0c60*/  LOP3.LUT R3, R22, 0xffffff8, RZ, 0xc0, !PT ;  /* 0x0ffffff816037812 */ /* 0x000fce00078ec0ff */
.L_x_101:
[----:B------:R-:W0:Y:S01]  /*0c70*/  LDCU UR4, c[0x0][0x3ac] ;  /* 0x00007580ff0477ac */ /* 0x000e220008000800 */
[----:B------:R-:W-:Y:S01]  /*0c80*/  HFMA2 R27, -RZ, RZ, 0, 0 ;  /* 0x00000000ff1b7431 */ /* 0x000fe200000001ff */
[----:B0-----:R-:W-:-:S09]  /*0c90*/  UISETP.GE.AND UP0, UPT, UR4, 0x8, UPT ;  /* 0x000000080400788c */ /* 0x001fd2000bf06270 */
[----:B------:R-:W-:Y:S05]  /*0ca0*/  BRA.U !UP0, `(.L_x_95) ;  /* 0x0000001908e07547 */ /* 0x000fea000b800000 */
[----:B------:R-:W0:Y:S01]  /*0cb0*/  LDCU UR4, c[0x0][0x3b4] ;  /* 0x00007680ff0477ac */ /* 0x000e220008000800 */
[----:B------:R-:W-:Y:S02]  /*0cc0*/  MOV R27, RZ ;  /* 0x000000ff001b7202 */ /* 0x000fe40000000f00 */
[----:B------:R-:W-:Y:S01]  /*0cd0*/  MOV R25, RZ ;  /* 0x000000ff00197202 */ /* 0x000fe20000000f00 */
[----:B------:R-:W1:Y:S01]  /*0ce0*/  LDCU.64 UR6, c[0x0][0x388] ;  /* 0x00007100ff0677ac */ /* 0x000e620008000a00 */
[----:B------:R-:W-:Y:S01]  /*0cf0*/  MOV R30, RZ ;  /* 0x000000ff001e7202 */ /* 0x000fe20000000f00 */
[----:B0-----:R-:W-:-:S05]  /*0d00*/  IMAD R5, R0, UR4, RZ ;  /* 0x0000000400057c24 */ /* 0x001fca000f8e02ff */
[----:B------:R-:W-:-:S04]  /*0d10*/  IADD3 R4, P1, PT, R5, UR10, RZ ;  /* 0x0000000a05047c10 */ /* 0x000fc8000ff3e0ff */
[----:B------:R-:W-:Y:S02]  /*0d20*/  LEA.HI.X.SX32 R5, R5, R2, 0x1, P1 ;  /* 0x0000000205057211 */ /* 0x000fe400008f0eff */
[----:B-1----:R-:W-:-:S04]  /*0d30*/  LEA R28, P1, R4, UR6, 0x1 ;  /* 0x00000006041c7c11 */ /* 0x002fc8000f8208ff */
[----:B------:R-:W-:Y:S01]  /*0d40*/  LEA.HI.X R29, R4, UR7, R5, 0x1, P1 ;  /* 0x00000007041d7c11 */ /* 0x000fe200088f0c05 */
[----:B------:R-:W-:Y:S08]  /*0d50*/  @!P0 BRA `(.L_x_96) ;  /* 0x0000000c00688947 */ /* 0x000ff00003800000 */
[----:B------:R-:W-:-:S07]  /*0d60*/  CS2R R26, SRZ ;  /* 0x00000000001a7805 */ /* 0x000fce000001ff00 */
.L_x_97:
        /* <DEDUP_REMOVED lines=76> */
[--C-:B------:R-:W-:Y:S02]  /*1230*/  HADD2.F32 R12, -RZ, R19.reuse.H0_H0 ;  /* 0x20000013ff0c7230 */ /* 0x100fe40000004100 */
[----:B------:R-:W-:Y:S02]  /*1240*/  HADD2.F32 R19, -RZ, R19.H1_H1 ;  /* 0x30000013ff137230 */ /* 0x000fe40000004100 */
[----:B------:R-:W-:Y:S01]  /*1250*/  FFMA R27, R14, R18, R27 ;  /* 0x000000120e1b7223 */ /* 0x000fe2000000001b */
[----:B------:R-:W-:-:S05]  /*1260*/  HADD2.F32 R14, -RZ, R15.H1_H1 ;  /* 0x3000000fff0e7230 */ /* 0x000fca0000004100 */
[----:B------:R-:W-:Y:S02]  /*1270*/  FFMA R27, R14, R19, R27 ;  /* 0x000000130e1b7223 */ /* 0x000fe4000000001b */
[----:B------:R-:W2:Y:S01]  /*1280*/  LDG.E.128.CONSTANT R16, desc[UR26][R32.64+0x40] ;  /* 0x0000401a20107981 */ /* 0x000ea2000c1e9d00 */
[----:B------:R-:W-:Y:S01]  /*1290*/  FFMA R4, R5, R6, R4 ;  /* 0x0000000605047223 */ /* 0x000fe20000000004 */
[----:B------:R-:W-:-:S05]  /*12a0*/  HADD2.F32 R5, -RZ, R15.H0_H0 ;  /* 0x2000000fff057230 */ /* 0x000fca0000004100 */
[----:B------:R-:W-:Y:S02]  /*12b0*/  FFMA R12, R5, R12, R4 ;  /* 0x0000000c050c7223 */ /* 0x000fe40000000004 */
[----:B------:R-:W0:Y:S02]  /*12c0*/  LDS.128 R4, [R25+0x30] ;  /* 0x0000300019047984 */ /* 0x000e240000000c00 */
[----:B0-----:R-:W-:Y:S02]  /*12d0*/  HADD2.F32 R13, -RZ, R4.H0_H0 ;  /* 0x20000004ff0d7230 */ /* 0x001fe40000004100 */
[--C-:B---3--:R-:W-:Y:S02]  /*12e0*/  HADD2.F32 R14, -RZ, R8.reuse.H0_H0 ;  /* 0x20000008ff0e7230 */ /* 0x108fe40000004100 */
[----:B------:R-:W-:Y:S02]  /*12f0*/  HADD2.F32 R8, -RZ, R8.H1_H1 ;  /* 0x30000008ff087230 */ /* 0x000fe40000004100 */
[----:B------:R-:W-:-:S02]  /*1300*/  HADD2.F32 R4, -RZ, R4.H1_H1 ;  /* 0x30000004ff047230 */ /* 0x000fc40000004100 */
        /* <DEDUP_REMOVED lines=11> */
[----:B------:R-:W0:Y:S01]  /*13c0*/  LDS.128 R12, [R25+0x40] ;  /* 0x00004000190c7984 */ /* 0x000e220000000c00 */
[----:B------:R-:W-:Y:S02]  /*13d0*/  HADD2.F32 R10, -RZ, R10.H1_H1 ;  /* 0x3000000aff0a7230 */ /* 0x000fe40000004100 */
[----:B------:R-:W-:Y:S02]  /*13e0*/  HADD2.F32 R6, -RZ, R6.H1_H1 ;  /* 0x30000006ff067230 */ /* 0x000fe40000004100 */
[----:B------:R-:W-:Y:S02]  /*13f0*/  HADD2.F32 R8, -RZ, R11.H0_H0 ;  /* 0x2000000bff087230 */ /* 0x000fe40000004100 */
[--C-:B------:R-:W-:Y:S02]  /*1400*/  HADD2.F32 R5, -RZ, R7.reuse.H0_H0 ;  /* 0x20000007ff057230 */ /* 0x100fe40000004100 */
        /* <DEDUP_REMOVED lines=25> */
[----:B------:R-:W-:-:S02]  /*15a0*/  HADD2.F32 R14, -RZ, R15.H1_H1 ;  /* 0x3000000fff0e7230 */ /* 0x000fc40000004100 */
[----:B------:R-:W-:Y:S01]  /*15b0*/  FFMA R8, R9, R10, R8 ;  /* 0x0000000a09087223 */ /* 0x000fe20000000008 */
[----:B------:R-:W-:Y:S02]  /*15c0*/  HADD2.F32 R9, -RZ, R15.H0_H0 ;  /* 0x2000000fff097230 */ /* 0x000fe40000004100 */
[----:B------:R-:W-:Y:S02]  /*15d0*/  FFMA R27, R14, R19, R27 ;  /* 0x000000130e1b7223 */ /* 0x000fe4000000001b */
[----:B------:R-:W3:Y:S01]  /*15e0*/  LDG.E.128.CONSTANT R16, desc[UR26][R32.64+0x60] ;  /* 0x0000601a20107981 */ /* 0x000ee2000c1e9d00 */
[----:B------:R-:W-:-:S03]  /*15f0*/  FFMA R12, R9, R12, R8 ;  /* 0x0000000c090c7223 */ /* 0x000fc60000000008 */
[----:B------:R-:W0:Y:S02]  /*1600*/  LDS.128 R8, [R25+0x50] ;  /* 0x0000500019087984 */ /* 0x000e240000000c00 */
[--C-:B0-----:R-:W-:Y:S02]  /*1610*/  HADD2.F32 R13, -RZ, R8.reuse.H0_H0 ;  /* 0x20000008ff0d7230 */ /* 0x101fe40000004100 */
[----:B------:R-:W-:Y:S02]  /*1620*/  HADD2.F32 R8, -RZ, R8.H1_H1 ;  /* 0x30000008ff087230 */ /* 0x000fe40000004100 */
[--C-:B--2---:R-:W-:Y:S02]  /*1630*/  HADD2.F32 R14, -RZ, R4.reuse.H0_H0 ;  /* 0x20000004ff0e7230 */ /* 0x104fe40000004100 */
[----:B------:R-:W-:-:S03]  /*1640*/  HADD2.F32 R4, -RZ, R4.H1_H1 ;  /* 0x30000004ff047230 */ /* 0x000fc60000004100 */
[----:B------:R-:W-:Y:S01]  /*1650*/  FFMA R12, R13, R14, R12 ;  /* 0x0000000e0d0c7223 */ /* 0x000fe2000000000c */
[----:B------:R-:W-:Y:S02]  /*1660*/  HADD2.F32 R13, -RZ, R9.H0_H0 ;  /* 0x20000009ff0d7230 */ /* 0x000fe40000004100 */
[----:B------:R-:W-:Y:S01]  /*1670*/  FFMA R8, R8, R4, R27 ;  /* 0x0000000408087223 */ /* 0x000fe2000000001b */
[----:B------:R-:W-:-:S05]  /*1680*/  HADD2.F32 R4, -RZ, R5.H0_H0 ;  /* 0x20000005ff047230 */ /* 0x000fca0000004100 */
[----:B------:R-:W-:Y:S02]  /*1690*/  FFMA R4, R13, R4, R12 ;  /* 0x000000040d047223 */ /* 0x000fe4000000000c */
[----:B------:R-:W2:Y:S01]  /*16a0*/  LDG.E.128.CONSTANT R12, desc[UR26][R32.64+0x70] ;  /* 0x0000701a200c7981 */ /* 0x000ea2000c1e9d00 */
        /* <DEDUP_REMOVED lines=13> */
[----:B------:R-:W-:-:S03]  /*1780*/  FFMA R8, R9, R8, R4 ;  /* 0x0000000809087223 */ /* 0x000fc60000000004 */
[----:B------:R-:W-:Y:S02]  /*1790*/  FFMA R9, R6, R7, R5 ;  /* 0x0000000706097223 */ /* 0x000fe40000000005 */
[----:B------:R-:W0:Y:S01]  /*17a0*/  LDS.128 R4, [R25+0x60] ;  /* 0x0000600019047984 */ /* 0x000e220000000c00 */
        /* <DEDUP_REMOVED lines=25> */
[----:B------:R-:W-:-:S04]  /*1940*/  IADD3 R26, PT, PT, R26, 0x8, RZ ;  /* 0x000000081a1a7810 */ /* 0x000fc80007ffe0ff */
[----:B------:R-:W-:Y:S01]  /*1950*/  ISETP.NE.AND P1, PT, R26, R3, PT ;  /* 0x000000031a00720c */ /* 0x000fe20003f25270 */
[--C-:B0-----:R-:W-:Y:S02]  /*1960*/  HADD2.F32 R4, -RZ, R8.reuse.H0_H0 ;  /* 0x20000008ff047230 */ /* 0x101fe40000004100 */
[----:B------:R-:W-:Y:S02]  /*1970*/  HADD2.F32 R8, -RZ, R8.H1_H1 ;  /* 0x30000008ff087230 */ /* 0x000fe40000004100 */
[--C-:B--2---:R-:W-:Y:S02]  /*1980*/  HADD2.F32 R6, -RZ, R12.reuse.H0_H0 ;  /* 0x2000000cff067230 */ /* 0x104fe40000004100 */
        /* <DEDUP_REMOVED lines=8> */
[----:B------:R-:W-:Y:S01]  /*1a10*/  FFMA R5, R13, R5, R4 ;  /* 0x000000050d057223 */ /* 0x000fe20000000004 */
[----:B------:R-:W-:Y:S02]  /*1a20*/  HADD2.F32 R4, -RZ, R10.H0_H0 ;  /* 0x2000000aff047230 */ /* 0x000fe40000004100 */
[----:B------:R-:W-:Y:S01]  /*1a30*/  FFMA R7, R8, R12, R7 ;  /* 0x0000000c08077223 */ /* 0x000fe20000000007 */
[----:B------:R-:W-:Y:S02]  /*1a40*/  HADD2.F32 R14, -RZ, R14.H1_H1 ;  /* 0x3000000eff0e7230 */ /* 0x000fe40000004100 */
        /* <DEDUP_REMOVED lines=8> */
[----:B------:R-:W-:Y:S01]  /*1ad0*/  FFMA R27, R11, R15, R10 ;  /* 0x0000000f0b1b7223 */ /* 0x000fe2000000000a */
[----:B------:R-:W-:Y:S06]  /*1ae0*/  @P1 BRA `(.L_x_97) ;  /* 0xfffffff000a01947 */ /* 0x000fec000383ffff */
[----:B------:R-:W-:-:S07]  /*1af0*/  MOV R25, R3 ;  /* 0x0000000300197202 */ /* 0x000fce0000000f00 */
.L_x_96:
[----:B------:R-:W-:-:S13]  /*1b00*/  ISETP.NE.AND P1, PT, R21, RZ, PT ;  /* 0x000000ff1500720c */ /* 0x000fda0003f25270 */
[----:B------:R-:W-:Y:S05]  /*1b10*/  @!P1 BRA `(.L_x_98) ;  /* 0x0000000c00409947 */ /* 0x000fea0003800000 */
[----:B------:R-:W-:Y:S02]  /*1b20*/  IADD3 R4, PT, PT, R21, -0x1, RZ ;  /* 0xffffffff15047810 */ /* 0x000fe40007ffe0ff */
[----:B------:R-:W-:Y:S02]  /*1b30*/  ISETP.NE.AND P2, PT, R20, RZ, PT ;  /* 0x000000ff1400720c */ /* 0x000fe40003f45270 */
[----:B------:R-:W-:-:S13]  /*1b40*/  ISETP.GE.U32.AND P1, PT, R4, 0x3, PT ;  /* 0x000000030400780c */ /* 0x000fda0003f26070 */
[----:B------:R-:W-:Y:S05]  /*1b50*/  @!P1 BRA `(.L_x_99) ;  /* 0x0000000400b89947 */ /* 0x000fea0003800000 */
        /* <DEDUP_REMOVED lines=110> */
.L_x_99:
[----:B------:R-:W-:Y:S05]  /*2240*/  @!P2 BRA `(.L_x_98) ;  /* 0x000000040074a947 */ /* 0x000fea0003800000 */
[----:B------:R-:W-:Y:S02]  /*2250*/  ISETP.NE.AND P1, PT, R20, 0x1, PT ;  /* 0x000000011400780c */ /* 0x000fe40003f25270 */
[----:B------:R-:W-:-:S11]  /*2260*/  LOP3.LUT P2, RZ, R22, 0x1, RZ, 0xc0, !PT ;  /* 0x0000000116ff7812 */ /* 0x000fd6000784c0ff */
[----:B------:R-:W-:Y:S05]  /*2270*/  @!P1 BRA `(.L_x_100) ;  /* 0x0000000000e89947 */ /* 0x000fea0003800000 */
        /* <DEDUP_REMOVED lines=58> */
.L_x_100:
[----:B------:R-:W-:Y:S05]  /*2620*/  @!P2 BRA `(.L_x_98) ;  /* 0x00000000007ca947 */ /* 0x000fea0003800000 */
        /* <DEDUP_REMOVED lines=31> */
.L_x_98:
[----:B------:R-:W-:-:S07]  /*2820*/  FADD R27, R30, R27 ;  /* 0x0000001b1e1b7221 */ /* 0x000fce0000000000 */
.L_x_95:
[----:B------:R-:W0:Y:S01]  /*2830*/  LDCU UR4, c[0x0][0x3b8] ;  /* 0x00007700ff0477ac */ /* 0x000e220008000800 */
[C---:B------:R-:W-:Y:S02]  /*2840*/  LEA R7, R0.reuse, UR8, 0x2 ;  /* 0x0000000800077c11 */ /* 0x040fe4000f8e10ff */
[----:B------:R-:W-:Y:S01]  /*2850*/  IADD3 R0, PT, PT, R0, 0x100, RZ ;  /* 0x0000010000007810 */ /* 0x000fe20007ffe0ff */
[----:B------:R-:W1:Y:S01]  /*2860*/  LDCU UR5, c[0x0][0x3a0] ;  /* 0x00007400ff0577ac */ /* 0x000e620008000800 */
[----:B0-----:R-:W-:Y:S01]  /*2870*/  FMUL R4, R27, UR4 ;  /* 0x000000041b047c20 */ /* 0x001fe20008400000 */
[----:B-1----:R-:W-:-:S04]  /*2880*/  MOV R5, UR5 ;  /* 0x0000000500057c02 */ /* 0x002fc80008000f00 */
[----:B------:R0:W-:Y:S01]  /*2890*/  STS [R7], R4 ;  /* 0x0000000407007388 */ /* 0x0001e20000000800 */
[----:B------:R-:W-:Y:S02]  /*28a0*/  FMNMX R23, R4, R23, !PT ;  /* 0x0000001704177209 */ /* 0x000fe40007800000 */
[----:B------:R-:W-:-:S13]  /*28b0*/  ISETP.GT.AND P1, PT, R0, R5, PT ;  /* 0x000000050000720c */ /* 0x000fda0003f24270 */
[----:B0-----:R-:W-:Y:S05]  /*28c0*/  @!P1 BRA `(.L_x_101) ;  /* 0xffffffe000e89947 */ /* 0x001fea000383ffff */
.L_x_94:
[----:B------:R-:W-:Y:S05]  /*28d0*/  BSYNC.RECONVERGENT B0 ;  /* 0x0000000000007941 */ /* 0x000fea0003800200 */
.L_x_93:
[----:B------:R-:W0:Y:S01]  /*28e0*/  SHFL.BFLY PT, R0, R23, 0x10, 0x1f ;  /* 0x0e001f0017007f89 */ /* 0x000e2200000e0000 */
[----:B------:R-:W-:Y:S01]  /*28f0*/  BAR.SYNC.DEFER_BLOCKING 0x0 ;  /* 0x0000000000007b1d */ /* 0x000fe20000010000 */
[----:B------:R-:W-:-:S05]  /*2900*/  ISETP.GT.U32.AND P1, PT, R24, 0x7, PT ;  /* 0x000000071800780c */ /* 0x000fca0003f24070 */
[----:B------:R-:W1:Y:S01]  /*2910*/  LDCU UR4, c[0x0][0x3a0] ;  /* 0x00007400ff0477ac */ /* 0x000e620008000800 */
[----:B------:R-:W-:Y:S01]  /*2920*/  BSSY.RECONVERGENT B0, `(.L_x_102) ;  /* 0x000009c000007945 */ /* 0x000fe20003800200 */
[----:B0-----:R-:W-:-:S05]  /*2930*/  FMNMX R4, R0, R23, !PT ;  /* 0x0000001700047209 */ /* 0x001fca0007800000 */
[----:B------:R-:W0:Y:S02]  /*2940*/  SHFL.BFLY PT, R3, R4, 0x8, 0x1f ;  /* 0x0d001f0004037f89 */ /* 0x000e2400000e0000 */
[----:B0-----:R-:W-:-:S05]  /*2950*/  FMNMX R6, R4, R3, !PT ;  /* 0x0000000304067209 */ /* 0x001fca0007800000 */
[----:B------:R-:W0:Y:S02]  /*2960*/  SHFL.BFLY PT, R3, R6, 0x4, 0x1f ;  /* 0x0c801f0006037f89 */ /* 0x000e2400000e0000 */
[----:B0-----:R-:W-:-:S05]  /*2970*/  FMNMX R7, R6, R3, !PT ;  /* 0x0000000306077209 */ /* 0x001fca0007800000 */
[----:B------:R-:W0:Y:S02]  /*2980*/  SHFL.BFLY PT, R0, R7, 0x2, 0x1f ;  /* 0x0c401f0007007f89 */ /* 0x000e2400000e0000 */
[----:B0-----:R-:W-:Y:S02]  /*2990*/  FMNMX R8, R7, R0, !PT ;  /* 0x0000000007087209 */ /* 0x001fe40007800000 */
[----:B------:R-:W-:-:S03]  /*29a0*/  IADD3 R0, PT, PT, R5, 0x100, RZ ;  /* 0x0000010005007810 */ /* 0x000fc60007ffe0ff */
[----:B------:R-:W0:Y:S01]  /*29b0*/  SHFL.BFLY PT, R9, R8, 0x1, 0x1f ;  /* 0x0c201f0008097f89 */ /* 0x000e2200000e0000 */
[----:B------:R-:W-:-:S04]  /*29c0*/  SHF.R.S32.HI R3, RZ, 0x1f, R0 ;  /* 0x0000001fff037819 */ /* 0x000fc80000011400 */
[----:B------:R-:W-:Y:S02]  /*29d0*/  LEA.HI R3, R3, R0, RZ, 0x8 ;  /* 0x0000000003037211 */ /* 0x000fe400078f40ff */
[----:B------:R-:W-:Y:S02]  /*29e0*/  LOP3.LUT P0, R0, R24, 0x1f, RZ, 0xc0, !PT ;  /* 0x0000001f18007812 */ /* 0x000fe4000780c0ff */
[----:B------:R-:W-:Y:S02]  /*29f0*/  SHF.L.U32 R2, R3, 0x2, RZ ;  /* 0x0000000203027819 */ /* 0x000fe400000006ff */
[----:B------:R-:W-:Y:S02]  /*2a00*/  SHF.R.U32.HI R3, RZ, 0x3, R24 ;  /* 0x00000003ff037819 */ /* 0x000fe40000011618 */
[----:B------:R-:W-:Y:S02]  /*2a10*/  LOP3.LUT R2, R2, 0xfffffc00, RZ, 0xc0, !PT ;  /* 0xfffffc0002027812 */ /* 0x000fe400078ec0ff */
[----:B------:R-:W-:-:S02]  /*2a20*/  LOP3.LUT R4, R3, 0x7c, RZ, 0xc0, !PT ;  /* 0x0000007c03047812 */ /* 0x000fc400078ec0ff */
[----:B------:R-:W-:-:S04]  /*2a30*/  IADD3 R7, PT, PT, R2, UR8, RZ ;  /* 0x0000000802077c10 */ /* 0x000fc8000fffe0ff */
[----:B------:R-:W-:Y:S02]  /*2a40*/  IADD3 R3, PT, PT, R7, R4, RZ ;  /* 0x0000000407037210 */ /* 0x000fe40007ffe0ff */
[----:B------:R-:W-:Y:S02]  /*2a50*/  LEA R4, R24, R7, 0x2 ;  /* 0x0000000718047211 */ /* 0x000fe400078e10ff */
[----:B0-----:R-:W-:-:S05]  /*2a60*/  FMNMX R8, R8, R9, !PT ;  /* 0x0000000908087209 */ /* 0x001fca0007800000 */
[----:B------:R-:W-:Y:S01]  /*2a70*/  @!P0 STS [R3], R8 ;  /* 0x0000000803008388 */ /* 0x000fe20000000800 */
[----:B------:R-:W-:Y:S01]  /*2a80*/  BAR.SYNC.DEFER_BLOCKING 0x0 ;  /* 0x0000000000007b1d */ /* 0x000fe20000010000 */
[----:B------:R-:W-:-:S05]  /*2a90*/  ISETP.NE.AND P0, PT, R24, RZ, PT ;  /* 0x000000ff1800720c */ /* 0x000fca0003f05270 */
[----:B------:R-:W0:Y:S04]  /*2aa0*/  @!P1 LDS R8, [R4] ;  /* 0x0000000004089984 */ /* 0x000e280000000800 */
[----:B0-----:R-:W0:Y:S02]  /*2ab0*/  SHFL.BFLY PT, R7, R8, 0x4, 0x1f ;  /* 0x0c801f0008077f89 */ /* 0x001e2400000e0000 */
[----:B0-----:R-:W-:-:S05]  /*2ac0*/  FMNMX R6, R7, R8, !PT ;  /* 0x0000000807067209 */ /* 0x001fca0007800000 */
[----:B------:R-:W0:Y:S02]  /*2ad0*/  SHFL.BFLY PT, R7, R6, 0x2, 0x1f ;  /* 0x0c401f0006077f89 */ /* 0x000e2400000e0000 */
[----:B0-----:R-:W-:Y:S01]  /*2ae0*/  FMNMX R9, R6, R7, !PT ;  /* 0x0000000706097209 */ /* 0x001fe20007800000 */
[----:B------:R-:W-:-:S04]  /*2af0*/  HFMA2 R7, -RZ, RZ, 0, 0 ;  /* 0x00000000ff077431 */ /* 0x000fc800000001ff */
[----:B------:R-:W0:Y:S02]  /*2b00*/  SHFL.BFLY PT, R10, R9, 0x1, 0x1f ;  /* 0x0c201f00090a7f89 */ /* 0x000e2400000e0000 */
[----:B0-----:R-:W-:-:S05]  /*2b10*/  FMNMX R11, R9, R10, !PT ;  /* 0x0000000a090b7209 */ /* 0x001fca0007800000 */
[----:B------:R0:W-:Y:S01]  /*2b20*/  @!P0 STS [R2+UR8], R11 ;  /* 0x0000000b02008988 */ /* 0x0001e20008000808 */
[----:B------:R-:W-:Y:S01]  /*2b30*/  BAR.SYNC.DEFER_BLOCKING 0x0 ;  /* 0x0000000000007b1d */ /* 0x000fe20000010000 */
[----:B------:R-:W-:-:S13]  /*2b40*/  ISETP.GT.AND P0, PT, R24, R5, PT ;  /* 0x000000051800720c */ /* 0x000fda0003f04270 */
[----:B01----:R-:W-:Y:S05]  /*2b50*/  @P0 BRA `(.L_x_103) ;  /* 0x0000000400e00947 */ /* 0x003fea0003800000 */
[----:B------:R0:W1:Y:S01]  /*2b60*/  LDS R6, [R2+UR8] ;  /* 0x0000000802067984 */ /* 0x0000620008000800 */
[----:B------:R-:W-:Y:S01]  /*2b70*/  IADD3 R12, PT, PT, -R24, R5, RZ ;  /* 0x00000005180c7210 */ /* 0x000fe20007ffe1ff */
[----:B------:R-:W-:Y:S01]  /*2b80*/  BSSY.RECONVERGENT B1, `(.L_x_104) ;  /* 0x0000023000017945 */ /* 0x000fe20003800200 */
[----:B------:R-:W-:Y:S02]  /*2b90*/  MOV R7, RZ ;  /* 0x000000ff00077202 */ /* 0x000fe40000000f00 */
[----:B------:R-:W-:-:S04]  /*2ba0*/  LOP3.LUT R5, R12, 0x300, RZ, 0xc0, !PT ;  /* 0x000003000c057812 */ /* 0x000fc800078ec0ff */
[----:B------:R-:W-:Y:S02]  /*2bb0*/  ISETP.NE.AND P0, PT, R5, 0x300, PT ;  /* 0x000003000500780c */ /* 0x000fe40003f05270 */
[----:B------:R-:W-:-:S11]  /*2bc0*/  MOV R5, R24 ;  /* 0x0000001800057202 */ /* 0x000fd60000000f00 */
[----:B0-----:R-:W-:Y:S05]  /*2bd0*/  @!P0 BRA `(.L_x_105) ;  /* 0x0000000000748947 */ /* 0x001fea0003800000 */
[----:B------:R-:W-:Y:S01]  /*2be0*/  LEA.HI R8, R12, 0x1, RZ, 0x18 ;  /* 0x000000010c087811 */ /* 0x000fe200078fc0ff */
[----:B------:R-:W-:Y:S01]  /*2bf0*/  HFMA2 R7, -RZ, RZ, 0, 0 ;  /* 0x00000000ff077431 */ /* 0x000fe200000001ff */
[----:B------:R-:W-:Y:S02]  /*2c00*/  MOV R9, RZ ;  /* 0x000000ff00097202 */ /* 0x000fe40000000f00 */
[----:B------:R-:W-:Y:S02]  /*2c10*/  MOV R5, R24 ;  /* 0x0000001800057202 */ /* 0x000fe40000000f00 */
[----:B------:R-:W-:-:S07]  /*2c20*/  LOP3.LUT R14, R8, 0x3, RZ, 0xc0, !PT ;  /* 0x00000003080e7812 */ /* 0x000fce00078ec0ff */
.L_x_108:
[----:B------:R-:W-:Y:S01]  /*2c30*/  LEA R13, R5, UR8, 0x2 ;  /* 0x00000008050d7c11 */ /* 0x000fe2000f8e10ff */
[----:B------:R-:W-:Y:S01]  /*2c40*/  BSSY.RECONVERGENT B2, `(.L_x_106) ;  /* 0x0000010000027945 */ /* 0x000fe20003800200 */
[----:B------:R-:W-:-:S03]  /*2c50*/  MOV R8, RZ ;  /* 0x000000ff00087202 */ /* 0x000fc60000000f00 */
[----:B------:R-:W1:Y:S02]  /*2c60*/  LDS R11, [R13] ;  /* 0x000000000d0b7984 */ /* 0x000e640000000800 */
[----:B-1----:R-:W-:-:S05]  /*2c70*/  FADD R15, -R6, R11 ;  /* 0x0000000b060f7221 */ /* 0x002fca0000000100 */
        /* <DEDUP_REMOVED lines=9> */
[----:B------:R-:W-:-:S04]  /*2d10*/  FFMA R10, R15, 1.925963033500011079e-08, R10 ;  /* 0x32a570600f0a7823 */ /* 0x000fc8000000000a */
[----:B------:R-:W0:Y:S02]  /*2d20*/  MUFU.EX2 R11, R10 ;  /* 0x0000000a000b7308 */ /* 0x000e240000000800 */
[----:B0-----:R-:W-:-:S07]  /*2d30*/  FMUL R8, R8, R11 ;  /* 0x0000000b08087220 */ /* 0x001fce0000400000 */
.L_x_107:
[----:B------:R-:W-:Y:S05]  /*2d40*/  BSYNC.RECONVERGENT B2 ;  /* 0x0000000000027941 */ /* 0x000fea0003800200 */
.L_x_106:
[----:B------:R0:W-:Y:S01]  /*2d50*/  STS [R13], R8 ;  /* 0x000000080d007388 */ /* 0x0001e20000000800 */
[----:B------:R-:W-:Y:S01]  /*2d60*/  IADD3 R9, PT, PT, R9, 0x1, RZ ;  /* 0x0000000109097810 */ /* 0x000fe20007ffe0ff */
[----:B------:R-:W-:Y:S01]  /*2d70*/  FADD R7, R8, R7 ;  /* 0x0000000708077221 */ /* 0x000fe20000000000 */
[----:B------:R-:W-:Y:S02]  /*2d80*/  IADD3 R5, PT, PT, R5, 0x100, RZ ;  /* 0x0000010005057810 */ /* 0x000fe40007ffe0ff */
[----:B------:R-:W-:-:S13]  /*2d90*/  ISETP.NE.AND P0, PT, R9, R14, PT ;  /* 0x0000000e0900720c */ /* 0x000fda0003f05270 */
[----:B0-----:R-:W-:Y:S05]  /*2da0*/  @P0 BRA `(.L_x_108) ;  /* 0xfffffffc00a00947 */ /* 0x001fea000383ffff */
.L_x_105:
[----:B------:R-:W-:Y:S05]  /*2db0*/  BSYNC.RECONVERGENT B1 ;  /* 0x0000000000017941 */ /* 0x000fea0003800200 */
.L_x_104:
[----:B------:R-:W-:-:S13]  /*2dc0*/  ISETP.GE.U32.AND P0, PT, R12, 0x300, PT ;  /* 0x000003000c00780c */ /* 0x000fda0003f06070 */
[----:B------:R-:W-:Y:S05]  /*2dd0*/  @!P0 BRA `(.L_x_103) ;  /* 0x0000000400408947 */ /* 0x000fea0003800000 */
.L_x_117:
[----:B0-----:R-:W-:Y:S01]  /*2de0*/  LEA R8, R5, UR8, 0x2 ;  /* 0x0000000805087c11 */ /* 0x001fe2000f8e10ff */
[----:B------:R-:W-:Y:S01]  /*2df0*/  BSSY.RECONVERGENT B1, `(.L_x_109) ;  /* 0x0000013000017945 */ /* 0x000fe20003800200 */
[----:B------:R-:W-:-:S03]  /*2e00*/  HFMA2 R10, -RZ, RZ, 0, 0 ;  /* 0x00000000ff0a7431 */ /* 0x000fc600000001ff */
[----:B------:R-:W1:Y:S04]  /*2e10*/  LDS R11, [R8] ;  /* 0x00000000080b7984 */ /* 0x000e680000000800 */
[----:B------:R0:W2:Y:S04]  /*2e20*/  LDS R13, [R8+0x400] ;  /* 0x00040000080d7984 */ /* 0x0000a80000000800 */
[----:B------:R0:W3:Y:S04]  /*2e30*/  LDS R15, [R8+0x800] ;  /* 0x00080000080f7984 */ /* 0x0000e80000000800 */
[----:B------:R0:W4:Y:S01]  /*2e40*/  LDS R9, [R8+0xc00] ;  /* 0x000c000008097984 */ /* 0x0001220000000800 */
[----:B-1----:R-:W-:-:S05]  /*2e50*/  FADD R12, -R6, R11 ;  /* 0x0000000b060c7221 */ /* 0x002fca0000000100 */
[----:B------:R-:W-:-:S13]  /*2e60*/  FSETP.GT.AND P0, PT, R12, -20, PT ;  /* 0xc1a000000c00780b */ /* 0x000fda0003f04000 */
[----:B0-234-:R-:W-:Y:S05]  /*2e70*/  @!P0 BRA `(.L_x_110) ;  /* 0x0000000000288947 */ /* 0x01dfea0003800000 */
[----:B------:R-:W-:Y:S02]  /*2e80*/  MOV R11, 0x3bbb989d ;  /* 0x3bbb989d000b7802 */ /* 0x000fe40000000f00 */
[----:B------:R-:W-:-:S03]  /*2e90*/  MOV R17, 0x437c0000 ;  /* 0x437c000000117802 */ /* 0x000fc60000000f00 */
        /* <DEDUP_REMOVED lines=8> */
.L_x_110:
[----:B------:R-:W-:Y:S05]  /*2f20*/  BSYNC.RECONVERGENT B1 ;  /* 0x0000000000017941 */ /* 0x000fea0003800200 */
.L_x_109:
[----:B------:R0:W-:Y:S01]  /*2f30*/  STS [R8], R10 ;  /* 0x0000000a08007388 */ /* 0x0001e20000000800 */
[C---:B------:R-:W-:Y:S01]  /*2f40*/  FADD R14, -R6.reuse, R13 ;  /* 0x0000000d060e7221 */ /* 0x040fe20000000100 */
[----:B------:R-:W-:Y:S01]  /*2f50*/  FADD R11, -R6, R15 ;  /* 0x0000000f060b7221 */ /* 0x000fe20000000100 */
[----:B------:R-:W-:Y:S01]  /*2f60*/  BSSY.RECONVERGENT B1, `(.L_x_111) ;  /* 0x000000f000017945 */ /* 0x000fe20003800200 */
[----:B------:R-:W-:Y:S02]  /*2f70*/  MOV R13, RZ ;  /* 0x000000ff000d7202 */ /* 0x000fe40000000f00 */
[----:B------:R-:W-:Y:S02]  /*2f80*/  FSETP.GT.AND P0, PT, R14, -20, PT ;  /* 0xc1a000000e00780b */ /* 0x000fe40003f04000 */
[----:B------:R-:W-:-:S11]  /*2f90*/  FSETP.GT.AND P1, PT, R11, -20, PT ;  /* 0xc1a000000b00780b */ /* 0x000fd60003f24000 */
[----:B0-----:R-:W-:Y:S05]  /*2fa0*/  @!P0 BRA `(.L_x_112) ;  /* 0x0000000000288947 */ /* 0x001fea0003800000 */
        /* <DEDUP_REMOVED lines=10> */
.L_x_112:
[----:B------:R-:W-:Y:S05]  /*3050*/  BSYNC.RECONVERGENT B1 ;  /* 0x0000000000017941 */ /* 0x000fea0003800200 */
.L_x_111:
[----:B------:R-:W-:Y:S01]  /*3060*/  BSSY.RECONVERGENT B1, `(.L_x_113) ;  /* 0x000000d000017945 */ /* 0x000fe20003800200 */
[----:B------:R-:W-:-:S03]  /*3070*/  HFMA2 R15, -RZ, RZ, 0, 0 ;  /* 0x00000000ff0f7431 */ /* 0x000fc600000001ff */
[----:B------:R-:W-:Y:S05]  /*3080*/  @!P1 BRA `(.L_x_114) ;  /* 0x0000000000289947 */ /* 0x000fea0003800000 */
[----:B------:R-:W-:Y:S02]  /*3090*/  MOV R12, 0x3bbb989d ;  /* 0x3bbb989d000c7802 */ /* 0x000fe40000000f00 */
[----:B------:R-:W-:-:S03]  /*30a0*/  MOV R15, 0x437c0000 ;  /* 0x437c0000000f7802 */ /* 0x000fc60000000f00 */
        /* <DEDUP_REMOVED lines=8> */
.L_x_114:
[----:B------:R-:W-:Y:S05]  /*3130*/  BSYNC.RECONVERGENT B1 ;  /* 0x0000000000017941 */ /* 0x000fea0003800200 */
.L_x_113:
[----:B------:R0:W-:Y:S01]  /*3140*/  STS [R8+0x400], R13 ;  /* 0x0004000d08007388 */ /* 0x0001e20000000800 */
[----:B------:R-:W-:Y:S01]  /*3150*/  FADD R14, -R6, R9 ;  /* 0x00000009060e7221 */ /* 0x000fe20000000100 */
[----:B------:R-:W-:Y:S01]  /*3160*/  FADD R10, R10, R7 ;  /* 0x000000070a0a7221 */ /* 0x000fe20000000000 */
[----:B------:R-:W-:Y:S01]  /*3170*/  IADD3 R5, PT, PT, R5, 0x400, RZ ;  /* 0x0000040005057810 */ /* 0x000fe20007ffe0ff */
[----:B------:R0:W-:Y:S01]  /*3180*/  STS [R8+0x800], R15 ;  /* 0x0008000f08007388 */ /* 0x0001e20000000800 */
[----:B------:R-:W-:Y:S01]  /*3190*/  BSSY.RECONVERGENT B1, `(.L_x_115) ;  /* 0x0000011000017945 */ /* 0x000fe20003800200 */
[----:B------:R-:W-:Y:S01]  /*31a0*/  FSETP.GT.AND P0, PT, R14, -20, PT ;  /* 0xc1a000000e00780b */ /* 0x000fe20003f04000 */
[----:B------:R-:W-:Y:S01]  /*31b0*/  FADD R10, R10, R13 ;  /* 0x0000000d0a0a7221 */ /* 0x000fe20000000000 */
[----:B------:R-:W-:Y:S02]  /*31c0*/  ISETP.GT.AND P1, PT, R5, UR4, PT ;  /* 0x0000000405007c0c */ /* 0x000fe4000bf24270 */
[----:B------:R-:W-:Y:S01]  /*31d0*/  MOV R9, RZ ;  /* 0x000000ff00097202 */ /* 0x000fe20000000f00 */
[----:B------:R-:W-:-:S08]  /*31e0*/  FADD R12, R10, R15 ;  /* 0x0000000f0a0c7221 */ /* 0x000fd00000000000 */
        /* <DEDUP_REMOVED lines=11> */
.L_x_116:
[----:B------:R-:W-:Y:S05]  /*32a0*/  BSYNC.RECONVERGENT B1 ;  /* 0x0000000000017941 */ /* 0x000fea0003800200 */
.L_x_115:
[----:B------:R0:W-:Y:S01]  /*32b0*/  STS [R8+0xc00], R9 ;  /* 0x000c000908007388 */ /* 0x0001e20000000800 */
[----:B------:R-:W-:Y:S01]  /*32c0*/  FADD R7, R12, R9 ;  /* 0x000000090c077221 */ /* 0x000fe20000000000 */
[----:B------:R-:W-:Y:S06]  /*32d0*/  @!P1 BRA `(.L_x_117) ;  /* 0xfffffff800c09947 */ /* 0x000fec000383ffff */
.L_x_103:
[----:B------:R-:W-:Y:S05]  /*32e0*/  BSYNC.RECONVERGENT B0 ;  /* 0x0000000000007941 */ /* 0x000fea0003800200 */
.L_x_102:
[----:B-1----:R-:W1:Y:S01]  /*32f0*/  SHFL.BFLY PT, R6, R7, 0x10, 0x1f ;  /* 0x0e001f0007067f89 */ /* 0x002e6200000e0000 */
[----:B------:R-:W-:Y:S01]  /*3300*/  BAR.SYNC.DEFER_BLOCKING 0x0 ;  /* 0x0000000000007b1d */ /* 0x000fe20000010000 */
[----:B------:R-:W-:Y:S02]  /*3310*/  ISETP.NE.AND P0, PT, R0, RZ, PT ;  /* 0x000000ff0000720c */ /* 0x000fe40003f05270 */
[----:B------:R-:W-:-:S03]  /*3320*/  ISETP.GT.U32.AND P1, PT, R24, 0x7, PT ;  /* 0x000000071800780c */ /* 0x000fc60003f24070 */
[----:B------:R-:W-:Y:S01]  /*3330*/  BSSY.RECONVERGENT B0, `(.L_x_118) ;  /* 0x0000024000007945 */ /* 0x000fe20003800200 */
[----:B-1----:R-:W-:-:S05]  /*3340*/  FADD R6, R6, R7 ;  /* 0x0000000706067221 */ /* 0x002fca0000000000 */
[----:B------:R-:W1:Y:S02]  /*3350*/  SHFL.BFLY PT, R5, R6, 0x8, 0x1f ;  /* 0x0d001f0006057f89 */ /* 0x000e6400000e0000 */
[----:B-1----:R-:W-:-:S05]  /*3360*/  FADD R5, R6, R5 ;  /* 0x0000000506057221 */ /* 0x002fca0000000000 */
[----:B0-----:R-:W0:Y:S02]  /*3370*/  SHFL.BFLY PT, R8, R5, 0x4, 0x1f ;  /* 0x0c801f0005087f89 */ /* 0x001e2400000e0000 */
[----:B0-----:R-:W-:-:S05]  /*3380*/  FADD R8, R5, R8 ;  /* 0x0000000805087221 */ /* 0x001fca0000000000 */
[----:B------:R-:W0:Y:S02]  /*3390*/  SHFL.BFLY PT, R9, R8, 0x2, 0x1f ;  /* 0x0c401f0008097f89 */ /* 0x000e2400000e0000 */
[----:B0-----:R-:W-:-:S05]  /*33a0*/  FADD R9, R8, R9 ;  /* 0x0000000908097221 */ /* 0x001fca0000000000 */
[----:B------:R-:W0:Y:S02]  /*33b0*/  SHFL.BFLY PT, R10, R9, 0x1, 0x1f ;  /* 0x0c201f00090a7f89 */ /* 0x000e2400000e0000 */
[----:B0-----:R-:W-:-:S05]  /*33c0*/  FADD R10, R9, R10 ;  /* 0x0000000a090a7221 */ /* 0x001fca0000000000 */
[----:B------:R-:W-:Y:S01]  /*33d0*/  @!P0 STS [R3+0x20], R10 ;  /* 0x0000200a03008388 */ /* 0x000fe20000000800 */
[----:B------:R-:W-:Y:S01]  /*33e0*/  BAR.SYNC.DEFER_BLOCKING 0x0 ;  /* 0x0000000000007b1d */ /* 0x000fe20000010000 */
[----:B------:R-:W-:-:S05]  /*33f0*/  ISETP.NE.AND P0, PT, R24, RZ, PT ;  /* 0x000000ff1800720c */ /* 0x000fca0003f05270 */
[----:B------:R-:W0:Y:S04]  /*3400*/  @!P1 LDS R10, [R4+0x20] ;  /* 0x00002000040a9984 */ /* 0x000e280000000800 */
[----:B0-----:R-:W0:Y:S02]  /*3410*/  SHFL.BFLY PT, R5, R10, 0x4, 0x1f ;  /* 0x0c801f000a057f89 */ /* 0x001e2400000e0000 */
[----:B0-----:R-:W-:-:S05]  /*3420*/  FADD R5, R5, R10 ;  /* 0x0000000a05057221 */ /* 0x001fca0000000000 */
[----:B------:R-:W0:Y:S02]  /*3430*/  SHFL.BFLY PT, R0, R5, 0x2, 0x1f ;  /* 0x0c401f0005007f89 */ /* 0x000e2400000e0000 */
[----:B0-----:R-:W-:-:S05]  /*3440*/  FADD R0, R5, R0 ;  /* 0x0000000005007221 */ /* 0x001fca0000000000 */
[----:B------:R-:W0:Y:S02]  /*3450*/  SHFL.BFLY PT, R7, R0, 0x1, 0x1f ;  /* 0x0c201f0000077f89 */ /* 0x000e2400000e0000 */
[----:B0-----:R-:W-:-:S05]  /*3460*/  FADD R7, R0, R7 ;  /* 0x0000000700077221 */ /* 0x001fca0000000000 */
[----:B------:R-:W-:Y:S01]  /*3470*/  @!P0 STS [R2+UR8+0x20], R7 ;  /* 0x0000200702008988 */ /* 0x000fe20008000808 */
[----:B------:R-:W-:Y:S06]  /*3480*/  BAR.SYNC.DEFER_BLOCKING 0x0 ;  /* 0x0000000000007b1d */ /* 0x000fec0000010000 */
[----:B------:R-:W0:Y:S02]  /*3490*/  LDS R0, [R2+UR8+0x20] ;  /* 0x0000200802007984 */ /* 0x000e240008000800 */
[C---:B0-----:R-:W-:Y:S02]  /*34a0*/  IADD3 R3, PT, PT, R0.reuse, 0x1800000, RZ ;  /* 0x0180000000037810 */ /* 0x041fe40007ffe0ff */
[----:B------:R-:W-:-:S02]  /*34b0*/  FSETP.GT.AND P3, PT, R0, RZ, PT ;  /* 0x000000ff0000720b */ /* 0x000fc40003f64000 */
[----:B------:R-:W-:-:S04]  /*34c0*/  LOP3.LUT R3, R3, 0x7f800000, RZ, 0xc0, !PT ;  /* 0x7f80000003037812 */ /* 0x000fc800078ec0ff */
[----:B------:R-:W-:-:S13]  /*34d0*/  ISETP.GT.U32.AND P0, PT, R3, 0x1ffffff, PT ;  /* 0x01ffffff0300780c */ /* 0x000fda0003f04070 */
[----:B------:R-:W-:Y:S05]  /*34e0*/  @P0 BRA `(.L_x_119) ;  /* 0x0000000000100947 */ /* 0x000fea0003800000 */
[----:B------:R-:W-:-:S07]  /*34f0*/  MOV R4, 0x3510 ;  /* 0x0000351000047802 */ /* 0x000fce0000000f00 */
[----:B------:R-:W-:Y:S05]  /*3500*/  CALL.REL.NOINC `($__internal_2_$__cuda_sm20_rcp_rn_f32_slowpath) ;  /* 0x0000001c00187944 */ /* 0x000fea0003c00000 */
[----:B------:R-:W-:Y:S01]  /*3510*/  MOV R2, R3 ;  /* 0x0000000300027202 */ /* 0x000fe20000000f00 */
[----:B------:R-:W-:Y:S06]  /*3520*/  BRA `(.L_x_120) ;  /* 0x0000000000107947 */ /* 0x000fec0003800000 */
.L_x_119:
[----:B------:R-:W0:Y:S02]  /*3530*/  MUFU.RCP R3, R0 ;  /* 0x0000000000037308 */ /* 0x000e240000001000 */
[----:B0-----:R-:W-:-:S04]  /*3540*/  FFMA R2, R0, R3, -1 ;  /* 0xbf80000000027423 */ /* 0x001fc80000000003 */
[----:B------:R-:W-:-:S04]  /*3550*/  FADD.FTZ R2, -R2, -RZ ;  /* 0x800000ff02027221 */ /* 0x000fc80000010100 */
[----:B------:R-:W-:-:S07]  /*3560*/  FFMA R2, R3, R2, R3 ;  /* 0x0000000203027223 */ /* 0x000fce0000000003 */
.L_x_120:
[----:B------:R-:W-:Y:S05]  /*3570*/  BSYNC.RECONVERGENT B0 ;  /* 0x0000000000007941 */ /* 0x000fea0003800200 */
.L_x_118:
[----:B------:R-:W0:Y:S02]  /*3580*/  LDCU UR4, c[0x0][0x3ac] ;  /* 0x00007580ff0477ac */ /* 0x000e240008000800 */
[----:B0-----:R-:W-:-:S13]  /*3590*/  ISETP.GE.AND P0, PT, R24, UR4, PT ;  /* 0x0000000418007c0c */ /* 0x001fda000bf06270 */
[----:B------:R-:W-:Y:S05]  /*35a0*/  @P0 EXIT ;  /* 0x000000000000094d */ /* 0x000fea0003800000 */
[----:B------:R-:W0:Y:S01]  /*35b0*/  LDCU UR34, c[0x0][0x3a0] ;  /* 0x00007400ff2277ac */ /* 0x000e220008000800 */
[----:B------:R-:W-:Y:S01]  /*35c0*/  FSEL R0, R2, RZ, P3 ;  /* 0x000000ff02007208 */ /* 0x000fe20001800000 */
[----:B------:R-:W-:Y:S02]  /*35d0*/  USHF.R.S32.HI UR11, URZ, 0x1f, UR10 ;  /* 0x0000001fff0b7899 */ /* 0x000fe4000801140a */
[----:B0-----:R-:W-:-:S09]  /*35e0*/  UISETP.GT.AND UP0, UPT, UR34, 0x2, UPT ;  /* 0x000000022200788c */ /* 0x001fd2000bf04270 */
[----:B------:R-:W-:Y:S05]  /*35f0*/  BRA.U UP0, `(.L_x_121) ;  /* 0x0000000900e07547 */ /* 0x000fea000b800000 */
[----:B------:R-:W0:Y:S01]  /*3600*/  LDCU.128 UR4, c[0x0][0x390] ;  /* 0x00007200ff0477ac */ /* 0x000e220008000c00 */
[----:B------:R-:W-:Y:S01]  /*3610*/  BSSY.RECONVERGENT B0, `(.L_x_122) ;  /* 0x00000b5000007945 */ /* 0x000fe20003800200 */
[----:B------:R-:W-:Y:S01]  /*3620*/  IMAD.WIDE.U32 R4, R24, 0x2, RZ ;  /* 0x0000000218047825 */ /* 0x000fe200078e00ff */
[----:B------:R-:W1:Y:S01]  /*3630*/  LDCU UR15, c[0x0][0x3b4] ;  /* 0x00007680ff0f77ac */ /* 0x000e620008000800 */
[----:B------:R-:W-:Y:S02]  /*3640*/  UIADD3 UR12, UPT, UPT, UR34, 0x1, URZ ;  /* 0x00000001220c7890 */ /* 0x000fe4000fffe0ff */
[----:B------:R-:W-:Y:S02]  /*3650*/  USHF.L.U64.HI UR11, UR10, 0x1, UR11 ;  /* 0x000000010a0b7899 */ /* 0x000fe4000801020b */
[----:B------:R-:W-:Y:S02]  /*3660*/  USHF.L.U32 UR10, UR10, 0x1, URZ ;  /* 0x000000010a0a7899 */ /* 0x000fe400080006ff */
[----:B------:R-:W-:Y:S01]  /*3670*/  ULOP3.LUT UR24, UR12, 0x7, URZ, 0xc0, !UPT ;  /* 0x000000070c187892 */ /* 0x000fe2000f8ec0ff */
[----:B------:R-:W2:Y:S01]  /*3680*/  LDCU UR35, c[0x0][0x3a0] ;  /* 0x00007400ff2377ac */ /* 0x000ea20008000800 */
[----:B0-----:R-:W-:-:S02]  /*3690*/  ULEA UR25, UP1, UR9, UR6, 0x1 ;  /* 0x0000000609197291 */ /* 0x001fc4000f8208ff */
[----:B-1----:R-:W-:Y:S02]  /*36a0*/  USHF.L.U32 UR12, UR15, 0x1, URZ ;  /* 0x000000010f0c7899 */ /* 0x002fe400080006ff */
[----:B------:R-:W-:Y:S02]  /*36b0*/  UIMAD UR14, UR15, 0x3, URZ ;  /* 0x000000030f0e78a4 */ /* 0x000fe4000f8e02ff */
[----:B------:R-:W-:Y:S02]  /*36c0*/  USHF.L.U32 UR16, UR15, 0x2, URZ ;  /* 0x000000020f107899 */ /* 0x000fe400080006ff */
[----:B------:R-:W-:Y:S02]  /*36d0*/  UIMAD UR18, UR15, 0x5, URZ ;  /* 0x000000050f1278a4 */ /* 0x000fe4000f8e02ff */
[----:B------:R-:W-:Y:S02]  /*36e0*/  UIMAD UR20, UR15, 0x6, URZ ;  /* 0x000000060f1478a4 */ /* 0x000fe4000f8e02ff */
[----:B------:R-:W-:-:S02]  /*36f0*/  UIMAD UR22, UR15, 0x7, URZ ;  /* 0x000000070f1678a4 */ /* 0x000fc4000f8e02ff */
[----:B------:R-:W-:Y:S02]  /*3700*/  UIADD3 UR33, UP0, UPT, UR10, UR4, URZ ;  /* 0x000000040a217290 */ /* 0x000fe4000ff1e0ff */
[----:B------:R-:W-:Y:S02]  /*3710*/  ULEA.HI.X UR9, UR9, UR7, UR13, 0x1, UP1 ;  /* 0x0000000709097291 */ /* 0x000fe400088f0c0d */
[----:B------:R-:W-:Y:S02]  /*3720*/  UIMAD.WIDE UR6, UR15, 0x2, UR10 ;  /* 0x000000020f0678a5 */ /* 0x000fe4000f8e020a */
[----:B------:R-:W-:Y:S02]  /*3730*/  UIMAD.WIDE UR12, UR12, 0x2, UR10 ;  /* 0x000000020c0c78a5 */ /* 0x000fe4000f8e020a */
[----:B------:R-:W-:Y:S02]  /*3740*/  UIMAD.WIDE UR14, UR14, 0x2, UR10 ;  /* 0x000000020e0e78a5 */ /* 0x000fe4000f8e020a */
[----:B------:R-:W-:-:S02]  /*3750*/  UIMAD.WIDE UR16, UR16, 0x2, UR10 ;  /* 0x00000002101078a5 */ /* 0x000fc4000f8e020a */
[----:B------:R-:W-:Y:S02]  /*3760*/  UIMAD.WIDE UR18, UR18, 0x2, UR10 ;  /* 0x00000002121278a5 */ /* 0x000fe4000f8e020a */
[----:B------:R-:W-:Y:S02]  /*3770*/  UIMAD.WIDE UR20, UR20, 0x2, UR10 ;  /* 0x00000002141478a5 */ /* 0x000fe4000f8e020a */
[----:B------:R-:W-:Y:S02]  /*3780*/  UIMAD.WIDE UR22, UR22, 0x2, UR10 ;  /* 0x00000002161678a5 */ /* 0x000fe4000f8e020a */
[----:B------:R-:W-:Y:S02]  /*3790*/  UIADD3.X UR10, UPT, UPT, UR11, UR5, URZ, UP0, !UPT ;  /* 0x000000050b0a7290 */ /* 0x000fe400087fe4ff */
[----:B------:R-:W-:Y:S02]  /*37a0*/  UIADD3 UR11, UP5, UPT, UR6, UR4, URZ ;  /* 0x00000004060b7290 */ /* 0x000fe4000ffbe0ff */
[----:B------:R-:W-:-:S02]  /*37b0*/  UIADD3 UR28, UP4, UPT, UR12, UR4, URZ ;  /* 0x000000040c1c7290 */ /* 0x000fc4000ff9e0ff */
[----:B------:R-:W-:Y:S02]  /*37c0*/  UIADD3 UR29, UP3, UPT, UR14, UR4, URZ ;  /* 0x000000040e1d7290 */ /* 0x000fe4000ff7e0ff */
[----:B------:R-:W-:Y:S02]  /*37d0*/  UIADD3 UR30, UP2, UPT, UR16, UR4, URZ ;  /* 0x00000004101e7290 */ /* 0x000fe4000ff5e0ff */
[----:B------:R-:W-:Y:S02]  /*37e0*/  UIADD3 UR31, UP1, UPT, UR18, UR4, URZ ;  /* 0x00000004121f7290 */ /* 0x000fe4000ff3e0ff */
[----:B------:R-:W-:Y:S02]  /*37f0*/  UIADD3 UR32, UP0, UPT, UR20, UR4, URZ ;  /* 0x0000000414207290 */ /* 0x000fe4000ff1e0ff */
[----:B------:R-:W-:Y:S02]  /*3800*/  UIADD3.X UR6, UPT, UPT, UR7, UR5, URZ, UP5, !UPT ;  /* 0x0000000507067290 */ /* 0x000fe4000affe4ff */
[----:B------:R-:W-:-:S02]  /*3810*/  UIADD3 UR4, UP5, UPT, UR22, UR4, URZ ;  /* 0x0000000416047290 */ /* 0x000fc4000ffbe0ff */
[----:B------:R-:W-:Y:S02]  /*3820*/  UIADD3 UR24, UPT, UPT, UR24, -0x1, URZ ;  /* 0xffffffff18187890 */ /* 0x000fe4000fffe0ff */
[----:B------:R-:W-:Y:S02]  /*3830*/  UIADD3.X UR12, UPT, UPT, UR13, UR5, URZ, UP4, !UPT ;  /* 0x000000050d0c7290 */ /* 0x000fe4000a7fe4ff */
[----:B------:R-:W-:Y:S02]  /*3840*/  UIADD3.X UR14, UPT, UPT, UR15, UR5, URZ, UP3, !UPT ;  /* 0x000000050f0e7290 */ /* 0x000fe40009ffe4ff */
[----:B------:R-:W-:Y:S02]  /*3850*/  UIADD3.X UR16, UPT, UPT, UR17, UR5, URZ, UP2, !UPT ;  /* 0x0000000511107290 */ /* 0x000fe400097fe4ff */
[----:B------:R-:W-:Y:S02]  /*3860*/  UIADD3.X UR18, UPT, UPT, UR19, UR5, URZ, UP1, !UPT ;  /* 0x0000000513127290 */ /* 0x000fe40008ffe4ff */
[----:B------:R-:W-:Y:S01]  /*3870*/  UIADD3.X UR20, UPT, UPT, UR21, UR5, URZ, UP0, !UPT ;  /* 0x0000000515147290 */ /* 0x000fe200087fe4ff */
[----:B------:R-:W0:Y:S01]  /*3880*/  LDCU UR36, c[0x0][0x3b4] ;  /* 0x00007680ff2477ac */ /* 0x000e220008000800 */
[----:B------:R-:W1:Y:S01]  /*3890*/  LDCU UR37, c[0x0][0x3ac] ;  /* 0x00007580ff2577ac */ /* 0x000e620008000800 */
[----:B------:R-:W-:-:S02]  /*38a0*/  UIADD3.X UR5, UPT, UPT, UR23, UR5, URZ, UP5, !UPT ;  /* 0x0000000517057290 */ /* 0x000fc4000affe4ff */
[----:B------:R-:W-:Y:S02]  /*38b0*/  UISETP.GT.AND UP0, UPT, UR34, -0x1, UPT ;  /* 0xffffffff2200788c */ /* 0x000fe4000bf04270 */
[----:B--2---:R-:W-:-:S11]  /*38c0*/  UISETP.GE.U32.AND UP1, UPT, UR24, 0x3, UPT ;  /* 0x000000031800788c */ /* 0x004fd6000bf26070 */
.L_x_127:
[----:B--2---:R-:W-:Y:S01]  /*38d0*/  HFMA2 R3, -RZ, RZ, 0, 0 ;  /* 0x00000000ff037431 */ /* 0x004fe200000001ff */
[----:B------:R-:W-:Y:S06]  /*38e0*/  BRA.U !UP0, `(.L_x_123) ;  /* 0x0000000508f47547 */ /* 0x000fec000b800000 */
[----:B------:R-:W-:Y:S01]  /*38f0*/  UISETP.GE.U32.AND UP2, UPT, UR35, 0x7, UPT ;  /* 0x000000072300788c */ /* 0x000fe2000bf46070 */
[----:B------:R-:W-:Y:S01]  /*3900*/  CS2R R2, SRZ ;  /* 0x0000000000027805 */ /* 0x000fe2000001ff00 */
[----:B------:R-:W-:-:S04]  /*3910*/  UIADD3 UR7, UPT, UPT, UR35, 0x1, URZ ;  /* 0x0000000123077890 */ /* 0x000fc8000fffe0ff */
[----:B------:R-:W-:-:S04]  /*3920*/  ULOP3.LUT UR7, UR7, 0x7, URZ, 0xc0, !UPT ;  /* 0x0000000707077892 */ /* 0x000fc8000f8ec0ff */
[----:B------:R-:W-:Y:S01]  /*3930*/  UISETP.NE.AND UP3, UPT, UR7, URZ, UPT ;  /* 0x000000ff0700728c */ /* 0x000fe2000bf65270 */
[----:B------:R-:W-:Y:S10]  /*3940*/  BRA.U !UP2, `(.L_x_124) ;  /* 0x000000010ac47547 */ /* 0x000ff4000b800000 */
[C---:B------:R-:W-:Y:S01]  /*3950*/  IADD3 R2, P0, PT, R4.reuse, UR33, RZ ;  /* 0x0000002104027c10 */ /* 0x040fe2000ff1e0ff */
[----:B------:R-:W-:Y:S01]  /*3960*/  LDS R25, [UR8+0x4] ;  /* 0x00000408ff197984 */ /* 0x000fe20008000800 */
[C---:B------:R-:W-:Y:S02]  /*3970*/  IADD3 R10, P1, PT, R4.reuse, UR11, RZ ;  /* 0x0000000b040a7c10 */ /* 0x040fe4000ff3e0ff */
[C---:B------:R-:W-:Y:S01]  /*3980*/  IADD3.X R3, PT, PT, R5.reuse, UR10, RZ, P0, !PT ;  /* 0x0000000a05037c10 */ /* 0x040fe200087fe4ff */
[----:B------:R-:W-:Y:S01]  /*3990*/  LDS R27, [UR8+0x8] ;  /* 0x00000808ff1b7984 */ /* 0x000fe20008000800 */
[C---:B------:R-:W-:Y:S02]  /*39a0*/  IADD3 R12, P0, PT, R4.reuse, UR28, RZ ;  /* 0x0000001c040c7c10 */ /* 0x040fe4000ff1e0ff */
[----:B------:R-:W-:Y:S01]  /*39b0*/  IADD3.X R11, PT, PT, R5, UR6, RZ, P1, !PT ;  /* 0x00000006050b7c10 */ /* 0x000fe20008ffe4ff */
[----:B------:R-:W-:Y:S01]  /*39c0*/  LDS R29, [UR8+0xc] ;  /* 0x00000c08ff1d7984 */ /* 0x000fe20008000800 */
[----:B------:R-:W-:-:S03]  /*39d0*/  IADD3 R14, P1, PT, R4, UR29, RZ ;  /* 0x0000001d040e7c10 */ /* 0x000fc6000ff3e0ff */
[----:B------:R2:W3:Y:S01]  /*39e0*/  LDG.E.U16.CONSTANT R3, desc[UR26][R2.64] ;  /* 0x0000001a02037981 */ /* 0x0004e2000c1e9500 */
[----:B------:R-:W-:-:S03]  /*39f0*/  IADD3.X R13, PT, PT, R5, UR12, RZ, P0, !PT ;  /* 0x0000000c050d7c10 */ /* 0x000fc600087fe4ff */
[----:B------:R-:W4:Y:S01]  /*3a00*/  LDG.E.U16.CONSTANT R6, desc[UR26][R10.64] ;  /* 0x0000001a0a067981 */ /* 0x000f22000c1e9500 */
[C---:B------:R-:W-:Y:S02]  /*3a10*/  IADD3 R16, P0, PT, R4.reuse, UR30, RZ ;  /* 0x0000001e04107c10 */ /* 0x040fe4000ff1e0ff */
[C---:B------:R-:W-:Y:S01]  /*3a20*/  IADD3.X R15, PT, PT, R5.reuse, UR14, RZ, P1, !PT ;  /* 0x0000000e050f7c10 */ /* 0x040fe20008ffe4ff */
[----:B------:R-:W5:Y:S01]  /*3a30*/  LDG.E.U16.CONSTANT R7, desc[UR26][R12.64] ;  /* 0x0000001a0c077981 */ /* 0x000f62000c1e9500 */
[C---:B------:R-:W-:Y:S02]  /*3a40*/  IADD3 R18, P1, PT, R4.reuse, UR31, RZ ;  /* 0x0000001f04127c10 */ /* 0x040fe4000ff3e0ff */
[C---:B------:R-:W-:Y:S01]  /*3a50*/  IADD3.X R17, PT, PT, R5.reuse, UR16, RZ, P0, !PT ;  /* 0x0000001005117c10 */ /* 0x040fe200087fe4ff */
[----:B------:R-:W5:Y:S01]  /*3a60*/  LDG.E.U16.CONSTANT R8, desc[UR26][R14.64] ;  /* 0x0000001a0e087981 */ /* 0x000f62000c1e9500 */
[C---:B------:R-:W-:Y:S02]  /*3a70*/  IADD3 R20, P0, PT, R4.reuse, UR32, RZ ;  /* 0x0000002004147c10 */ /* 0x040fe4000ff1e0ff */
[----:B------:R-:W-:Y:S01]  /*3a80*/  IADD3.X R19, PT, PT, R5, UR18, RZ, P1, !PT ;  /* 0x0000001205137c10 */ /* 0x000fe20008ffe4ff */
[----:B------:R0:W5:Y:S01]  /*3a90*/  LDG.E.U16.CONSTANT R9, desc[UR26][R16.64] ;  /* 0x0000001a10097981 */ /* 0x000162000c1e9500 */
[----:B------:R-:W-:-:S02]  /*3aa0*/  IADD3 R22, P1, PT, R4, UR4, RZ ;  /* 0x0000000404167c10 */ /* 0x000fc4000ff3e0ff */
[C---:B------:R-:W-:Y:S01]  /*3ab0*/  IADD3.X R21, PT, PT, R5.reuse, UR20, RZ, P0, !PT ;  /* 0x0000001405157c10 */ /* 0x040fe200087fe4ff */
[----:B------:R-:W5:Y:S01]  /*3ac0*/  LDG.E.U16.CONSTANT R10, desc[UR26][R18.64] ;  /* 0x0000001a120a7981 */ /* 0x000f62000c1e9500 */
[----:B------:R-:W-:-:S03]  /*3ad0*/  IADD3.X R23, PT, PT, R5, UR5, RZ, P1, !PT ;  /* 0x0000000505177c10 */ /* 0x000fc60008ffe4ff */
[----:B------:R-:W5:Y:S04]  /*3ae0*/  LDG.E.U16.CONSTANT R11, desc[UR26][R20.64] ;  /* 0x0000001a140b7981 */ /* 0x000f68000c1e9500 */
[----:B------:R-:W5:Y:S04]  /*3af0*/  LDG.E.U16.CONSTANT R13, desc[UR26][R22.64] ;  /* 0x0000001a160d7981 */ /* 0x000f68000c1e9500 */
[----:B--2---:R-:W2:Y:S04]  /*3b00*/  LDS R2, [UR8] ;  /* 0x00000008ff027984 */ /* 0x004ea80008000800 */
[----:B0-----:R-:W0:Y:S04]  /*3b10*/  LDS R16, [UR8+0x10] ;  /* 0x00001008ff107984 */ /* 0x001e280008000800 */
[----:B------:R-:W1:Y:S04]  /*3b20*/  LDS R15, [UR8+0x14] ;  /* 0x00001408ff0f7984 */ /* 0x000e680008000800 */
[----:B------:R-:W1:Y:S04]  /*3b30*/  LDS R14, [UR8+0x18] ;  /* 0x00001808ff0e7984 */ /* 0x000e680008000800 */
[----:B------:R-:W1:Y:S01]  /*3b40*/  LDS R12, [UR8+0x1c] ;  /* 0x00001c08ff0c7984 */ /* 0x000e620008000800 */
[----:B---3--:R-:W-:-:S02]  /*3b50*/  HADD2.F32 R3, -RZ, R3.H0_H0 ;  /* 0x20000003ff037230 */ /* 0x008fc40000004100 */
[----:B----4-:R-:W-:-:S03]  /*3b60*/  HADD2.F32 R6, -RZ, R6.H0_H0 ;  /* 0x20000006ff067230 */ /* 0x010fc60000004100 */
[----:B--2---:R-:W-:Y:S01]  /*3b70*/  FFMA R2, R2, R3, RZ ;  /* 0x0000000302027223 */ /* 0x004fe200000000ff */
[----:B-----5:R-:W-:-:S03]  /*3b80*/  HADD2.F32 R7, -RZ, R7.H0_H0 ;  /* 0x20000007ff077230 */ /* 0x020fc60000004100 */
[----:B------:R-:W-:Y:S01]  /*3b90*/  FFMA R2, R25, R6, R2 ;  /* 0x0000000619027223 */ /* 0x000fe20000000002 */
[----:B------:R-:W-:-:S03]  /*3ba0*/  HADD2.F32 R8, -RZ, R8.H0_H0 ;  /* 0x20000008ff087230 */ /* 0x000fc60000004100 */
[----:B------:R-:W-:Y:S01]  /*3bb0*/  FFMA R2, R27, R7, R2 ;  /* 0x000000071b027223 */ /* 0x000fe20000000002 */
[----:B------:R-:W-:-:S03]  /*3bc0*/  HADD2.F32 R9, -RZ, R9.H0_H0 ;  /* 0x20000009ff097230 */ /* 0x000fc60000004100 */
[----:B------:R-:W-:Y:S01]  /*3bd0*/  FFMA R29, R29, R8, R2 ;  /* 0x000000081d1d7223 */ /* 0x000fe20000000002 */
[----:B------:R-:W-:Y:S01]  /*3be0*/  MOV R2, 0x8 ;  /* 0x0000000800027802 */ /* 0x000fe20000000f00 */
[----:B------:R-:W-:Y:S02]  /*3bf0*/  HADD2.F32 R10, -RZ, R10.H0_H0 ;  /* 0x2000000aff0a7230 */ /* 0x000fe40000004100 */
[----:B0-----:R-:W-:Y:S01]  /*3c00*/  FFMA R16, R16, R9, R29 ;  /* 0x0000000910107223 */ /* 0x001fe2000000001d */
[----:B------:R-:W-:-:S03]  /*3c10*/  HADD2.F32 R11, -RZ, R11.H0_H0 ;  /* 0x2000000bff0b7230 */ /* 0x000fc60000004100 */
[----:B-1----:R-:W-:Y:S01]  /*3c20*/  FFMA R15, R15, R10, R16 ;  /* 0x0000000a0f0f7223 */ /* 0x002fe20000000010 */
[----:B------:R-:W-:-:S03]  /*3c30*/  HADD2.F32 R13, -RZ, R13.H0_H0 ;  /* 0x2000000dff0d7230 */ /* 0x000fc60000004100 */
[----:B------:R-:W-:-:S04]  /*3c40*/  FFMA R11, R14, R11, R15 ;  /* 0x0000000b0e0b7223 */ /* 0x000fc8000000000f */
[----:B------:R-:W-:-:S07]  /*3c50*/  FFMA R3, R12, R13, R11 ;  /* 0x0000000d0c037223 */ /* 0x000fce000000000b */
.L_x_124:
[----:B------:R-:W-:Y:S05]  /*3c60*/  BRA.U !UP3, `(.L_x_123) ;  /* 0x000000050b147547 */ /* 0x000fea000b800000 */
[----:B------:R-:W-:-:S04]  /*3c70*/  UIADD3 UR7, UPT, UPT, UR35, 0x1, URZ ;  /* 0x0000000123077890 */ /* 0x000fc8000fffe0ff */
[----:B------:R-:W-:Y:S01]  /*3c80*/  ULOP3.LUT UP2, URZ, UR7, 0x3, URZ, 0xc0, !UPT ;  /* 0x0000000307ff7892 */ /* 0x000fe2000f84c0ff */
[----:B------:R-:W-:Y:S10]  /*3c90*/  BRA.U !UP1, `(.L_x_125) ;  /* 0x0000000109887547 */ /* 0x000ff4000b800000 */
[----:B0-----:R-:W-:-:S05]  /*3ca0*/  IMAD R7, R2, UR36, RZ ;  /* 0x0000002402077c24 */ /* 0x001fca000f8e02ff */
[C---:B------:R-:W-:Y:S01]  /*3cb0*/  IADD3 R11, PT, PT, R7.reuse, UR36, RZ ;  /* 0x00000024070b7c10 */ /* 0x040fe2000fffe0ff */
[----:B------:R-:W-:-:S03]  /*3cc0*/  IMAD.WIDE R6, R7, 0x2, R4 ;  /* 0x0000000207067825 */ /* 0x000fc600078e0204 */
[C---:B------:R-:W-:Y:S01]  /*3cd0*/  IADD3 R9, PT, PT, R11.reuse, UR36, RZ ;  /* 0x000000240b097c10 */ /* 0x040fe2000fffe0ff */
[--C-:B------:R-:W-:Y:S01]  /*3ce0*/  IMAD.WIDE R10, R11, 0x2, R4.reuse ;  /* 0x000000020b0a7825 */ /* 0x100fe200078e0204 */
[----:B------:R-:W-:Y:S02]  /*3cf0*/  IADD3 R6, P0, PT, R6, UR33, RZ ;  /* 0x0000002106067c10 */ /* 0x000fe4000ff1e0ff */
[C---:B------:R-:W-:Y:S01]  /*3d00*/  IADD3 R13, PT, PT, R9.reuse, UR36, RZ ;  /* 0x00000024090d7c10 */ /* 0x040fe2000fffe0ff */
[--C-:B------:R-:W-:Y:S01]  /*3d10*/  IMAD.WIDE R8, R9, 0x2, R4.reuse ;  /* 0x0000000209087825 */ /* 0x100fe200078e0204 */
[----:B------:R-:W-:Y:S02]  /*3d20*/  IADD3.X R7, PT, PT, R7, UR10, RZ, P0, !PT ;  /* 0x0000000a07077c10 */ /* 0x000fe400087fe4ff */
[----:B------:R-:W-:Y:S01]  /*3d30*/  IADD3 R10, P0, PT, R10, UR33, RZ ;  /* 0x000000210a0a7c10 */ /* 0x000fe2000ff1e0ff */
[----:B------:R-:W-:Y:S01]  /*3d40*/  IMAD.WIDE R12, R13, 0x2, R4 ;  /* 0x000000020d0c7825 */ /* 0x000fe200078e0204 */
[----:B------:R-:W-:Y:S01]  /*3d50*/  IADD3 R8, P1, PT, R8, UR33, RZ ;  /* 0x0000002108087c10 */ /* 0x000fe2000ff3e0ff */
[----:B------:R-:W2:Y:S01]  /*3d60*/  LDG.E.U16.CONSTANT R6, desc[UR26][R6.64] ;  /* 0x0000001a06067981 */ /* 0x000ea2000c1e9500 */
[----:B------:R-:W-:-:S02]  /*3d70*/  IADD3.X R11, PT, PT, R11, UR10, RZ, P0, !PT ;  /* 0x0000000a0b0b7c10 */ /* 0x000fc400087fe4ff */
[----:B------:R-:W-:Y:S02]  /*3d80*/  IADD3.X R9, PT, PT, R9, UR10, RZ, P1, !PT ;  /* 0x0000000a09097c10 */ /* 0x000fe40008ffe4ff */
[----:B------:R-:W-:Y:S01]  /*3d90*/  IADD3 R12, P0, PT, R12, UR33, RZ ;  /* 0x000000210c0c7c10 */ /* 0x000fe2000ff1e0ff */
[----:B------:R-:W3:Y:S03]  /*3da0*/  LDG.E.U16.CONSTANT R10, desc[UR26][R10.64] ;  /* 0x0000001a0a0a7981 */ /* 0x000ee6000c1e9500 */
[----:B------:R-:W-:Y:S01]  /*3db0*/  IADD3.X R13, PT, PT, R13, UR10, RZ, P0, !PT ;  /* 0x0000000a0d0d7c10 */ /* 0x000fe200087fe4ff */
[----:B------:R-:W4:Y:S04]  /*3dc0*/  LDG.E.U16.CONSTANT R8, desc[UR26][R8.64] ;  /* 0x0000001a08087981 */ /* 0x000f28000c1e9500 */
[----:B------:R-:W5:Y:S01]  /*3dd0*/  LDG.E.U16.CONSTANT R12, desc[UR26][R12.64] ;  /* 0x0000001a0c0c7981 */ /* 0x000f62000c1e9500 */
[----:B------:R-:W-:-:S05]  /*3de0*/  LEA R14, R2, UR8, 0x2 ;  /* 0x00000008020e7c11 */ /* 0x000fca000f8e10ff */
[----:B------:R-:W0:Y:S04]  /*3df0*/  LDS R16, [R14] ;  /* 0x000000000e107984 */ /* 0x000e280000000800 */
[----:B------:R-:W1:Y:S04]  /*3e00*/  LDS R15, [R14+0x4] ;  /* 0x000004000e0f7984 */ /* 0x000e680000000800 */
[----:B------:R-:W5:Y:S04]  /*3e10*/  LDS R17, [R14+0x8] ;  /* 0x000008000e117984 */ /* 0x000f680000000800 */
[----:B------:R-:W5:Y:S01]  /*3e20*/  LDS R18, [R14+0xc] ;  /* 0x00000c000e127984 */ /* 0x000f620000000800 */
[----:B------:R-:W-:Y:S01]  /*3e30*/  IADD3 R2, PT, PT, R2, 0x4, RZ ;  /* 0x0000000402027810 */ /* 0x000fe20007ffe0ff */
        /* <DEDUP_REMOVED lines=8> */
.L_x_125:
[----:B------:R-:W-:Y:S05]  /*3ec0*/  BRA.U !UP2, `(.L_x_123) ;  /* 0x000000010a7c7547 */ /* 0x000fea000b800000 */
[----:B------:R-:W-:Y:S02]  /*3ed0*/  ULOP3.LUT UP3, URZ, UR35, 0x3, URZ, 0xc0, !UPT ;  /* 0x0000000323ff7892 */ /* 0x000fe4000f86c0ff */
[----:B------:R-:W-:-:S07]  /*3ee0*/  ULOP3.LUT UP2, URZ, UR35, 0x1, URZ, 0xc0, !UPT ;  /* 0x0000000123ff7892 */ /* 0x000fce000f84c0ff */
[----:B------:R-:W-:Y:S05]  /*3ef0*/  BRA.U !UP3, `(.L_x_126) ;  /* 0x000000010b487547 */ /* 0x000fea000b800000 */
[----:B0-----:R-:W-:-:S05]  /*3f00*/  IMAD R7, R2, UR36, RZ ;  /* 0x0000002402077c24 */ /* 0x001fca000f8e02ff */
[C---:B------:R-:W-:Y:S01]  /*3f10*/  IADD3 R9, PT, PT, R7.reuse, UR36, RZ ;  /* 0x0000002407097c10 */ /* 0x040fe2000fffe0ff */
[----:B------:R-:W-:-:S04]  /*3f20*/  IMAD.WIDE R6, R7, 0x2, R4 ;  /* 0x0000000207067825 */ /* 0x000fc800078e0204 */
[----:B------:R-:W-:Y:S01]  /*3f30*/  IMAD.WIDE R8, R9, 0x2, R4 ;  /* 0x0000000209087825 */ /* 0x000fe200078e0204 */
[----:B------:R-:W-:-:S04]  /*3f40*/  IADD3 R6, P0, PT, R6, UR33, RZ ;  /* 0x0000002106067c10 */ /* 0x000fc8000ff1e0ff */
[----:B------:R-:W-:Y:S02]  /*3f50*/  IADD3.X R7, PT, PT, R7, UR10, RZ, P0, !PT ;  /* 0x0000000a07077c10 */ /* 0x000fe400087fe4ff */
[----:B------:R-:W-:-:S03]  /*3f60*/  IADD3 R8, P0, PT, R8, UR33, RZ ;  /* 0x0000002108087c10 */ /* 0x000fc6000ff1e0ff */
[----:B------:R-:W2:Y:S01]  /*3f70*/  LDG.E.U16.CONSTANT R6, desc[UR26][R6.64] ;  /* 0x0000001a06067981 */ /* 0x000ea2000c1e9500 */
[----:B------:R-:W-:-:S05]  /*3f80*/  IADD3.X R9, PT, PT, R9, UR10, RZ, P0, !PT ;  /* 0x0000000a09097c10 */ /* 0x000fca00087fe4ff */
[----:B------:R-:W3:Y:S01]  /*3f90*/  LDG.E.U16.CONSTANT R8, desc[UR26][R8.64] ;  /* 0x0000001a08087981 */ /* 0x000ee2000c1e9500 */
[----:B------:R-:W-:-:S05]  /*3fa0*/  LEA R10, R2, UR8, 0x2 ;  /* 0x00000008020a7c11 */ /* 0x000fca000f8e10ff */
[----:B------:R-:W0:Y:S04]  /*3fb0*/  LDS R12, [R10] ;  /* 0x000000000a0c7984 */ /* 0x000e280000000800 */
[----:B------:R-:W4:Y:S01]  /*3fc0*/  LDS R14, [R10+0x4] ;  /* 0x000004000a0e7984 */ /* 0x000f220000000800 */
[----:B------:R-:W-:Y:S01]  /*3fd0*/  IADD3 R2, PT, PT, R2, 0x2, RZ ;  /* 0x0000000202027810 */ /* 0x000fe20007ffe0ff */
[----:B--2---:R-:W-:-:S05]  /*3fe0*/  HADD2.F32 R11, -RZ, R6.H0_H0 ;  /* 0x20000006ff0b7230 */ /* 0x004fca0000004100 */
[----:B0-----:R-:W-:Y:S01]  /*3ff0*/  FFMA R3, R12, R11, R3 ;  /* 0x0000000b0c037223 */ /* 0x001fe20000000003 */
[----:B---3--:R-:W-:-:S05]  /*4000*/  HADD2.F32 R13, -RZ, R8.H0_H0 ;  /* 0x20000008ff0d7230 */ /* 0x008fca0000004100 */
[----:B----4-:R-:W-:-:S07]  /*4010*/  FFMA R3, R14, R13, R3 ;  /* 0x0000000d0e037223 */ /* 0x010fce0000000003 */
.L_x_126:
[----:B------:R-:W-:Y:S05]  /*4020*/  BRA.U UP2, `(.L_x_123) ;  /* 0x0000000102247547 */ /* 0x000fea000b800000 */
[----:B0-----:R-:W-:-:S04]  /*4030*/  IMAD R7, R2, UR36, RZ ;  /* 0x0000002402077c24 */ /* 0x001fc8000f8e02ff */
[----:B------:R-:W-:-:S03]  /*4040*/  IMAD.WIDE R6, R7, 0x2, R4 ;  /* 0x0000000207067825 */ /* 0x000fc600078e0204 */
[----:B------:R-:W-:-:S04]  /*4050*/  IADD3 R6, P0, PT, R6, UR33, RZ ;  /* 0x0000002106067c10 */ /* 0x000fc8000ff1e0ff */
[----:B------:R-:W-:-:S05]  /*4060*/  IADD3.X R7, PT, PT, R7, UR10, RZ, P0, !PT ;  /* 0x0000000a07077c10 */ /* 0x000fca00087fe4ff */
[----:B------:R-:W2:Y:S01]  /*4070*/  LDG.E.U16.CONSTANT R6, desc[UR26][R6.64] ;  /* 0x0000001a06067981 */ /* 0x000ea2000c1e9500 */
[----:B------:R-:W-:-:S06]  /*4080*/  LEA R2, R2, UR8, 0x2 ;  /* 0x0000000802027c11 */ /* 0x000fcc000f8e10ff */
[----:B------:R-:W0:Y:S01]  /*4090*/  LDS R2, [R2] ;  /* 0x0000000002027984 */ /* 0x000e220000000800 */
[----:B--2---:R-:W-:-:S05]  /*40a0*/  HADD2.F32 R8, -RZ, R6.H0_H0 ;  /* 0x20000006ff087230 */ /* 0x004fca0000004100 */
[----:B0-----:R-:W-:-:S07]  /*40b0*/  FFMA R3, R2, R8, R3 ;  /* 0x0000000802037223 */ /* 0x001fce0000000003 */
.L_x_123:
[----:B------:R-:W-:Y:S01]  /*40c0*/  FMUL R3, R0, R3 ;  /* 0x0000000300037220 */ /* 0x000fe20000400000 */
[----:B------:R-:W-:Y:S02]  /*40d0*/  IADD3 R2, P0, PT, R4, UR25, RZ ;  /* 0x0000001904027c10 */ /* 0x000fe4000ff1e0ff */
[----:B------:R-:W-:Y:S02]  /*40e0*/  IADD3 R24, PT, PT, R24, 0x100, RZ ;  /* 0x0000010018187810 */ /* 0x000fe40007ffe0ff */
[----:B------:R-:W-:Y:S02]  /*40f0*/  F2FP.F16.F32.PACK_AB R6, RZ, R3 ;  /* 0x00000003ff06723e */ /* 0x000fe400000000ff */
[----:B------:R-:W-:Y:S02]  /*4100*/  IADD3.X R3, PT, PT, R5, UR9, RZ, P0, !PT ;  /* 0x0000000905037c10 */ /* 0x000fe400087fe4ff */
[----:B-1----:R-:W-:Y:S02]  /*4110*/  ISETP.GE.AND P0, PT, R24, UR37, PT ;  /* 0x0000002518007c0c */ /* 0x002fe4000bf06270 */
[----:B------:R-:W-:Y:S01]  /*4120*/  IADD3 R4, P1, PT, R4, 0x200, RZ ;  /* 0x0000020004047810 */ /* 0x000fe20007f3e0ff */
[----:B------:R2:W-:Y:S03]  /*4130*/  STG.E.U16 desc[UR26][R2.64], R6 ;  /* 0x0000000602007986 */ /* 0x0005e6000c10151a */
[----:B------:R-:W-:-:S07]  /*4140*/  IADD3.X R5, PT, PT, RZ, R5, RZ, P1, !PT ;  /* 0x00000005ff057210 */ /* 0x000fce0000ffe4ff */
[----:B------:R-:W-:Y:S05]  /*4150*/  @!P0 BRA `(.L_x_127) ;  /* 0xfffffff400dc8947 */ /* 0x000fea000383ffff */
[----:B0-----:R-:W-:Y:S05]  /*4160*/  BSYNC.RECONVERGENT B0 ;  /* 0x0000000000007941 */ /* 0x001fea0003800200 */
.L_x_122:
[----:B------:R-:W-:Y:S05]  /*4170*/  EXIT ;  /* 0x000000000000794d */ /* 0x000fea0003800000 */
.L_x_121:
[----:B------:R-:W0:Y:S01]  /*4180*/  S2UR UR6, SR_CgaCtaId ;  /* 0x00000000000679c3 */ /* 0x000e220000008800 */
[----:B------:R-:W-:-:S07]  /*4190*/  UMOV UR5, 0x400 ;  /* 0x0000040000057882 */ /* 0x000fce0000000000 */
[----:B------:R-:W1:Y:S01]  /*41a0*/  LDC R2, c[0x0][0x3a0] ;  /* 0x0000e800ff027b82 */ /* 0x000e620000000800 */
[----:B0-----:R-:W-:-:S04]  /*41b0*/  ULEA UR5, UR6, UR5, 0x18 ;  /* 0x0000000506057291 */ /* 0x001fc8000f8ec0ff */
[----:B------:R-:W-:Y:S01]  /*41c0*/  ULEA UR5, UR4, UR5, 0x1 ;  /* 0x0000000504057291 */ /* 0x000fe2000f8e08ff */
[----:B-1----:R-:W-:-:S03]  /*41d0*/  IADD3 R2, PT, PT, R2, -0x3, RZ ;  /* 0xfffffffd02027810 */ /* 0x002fc60007ffe0ff */
[----:B------:R-:W-:-:S12]  /*41e0*/  UIADD3 UR4, UPT, UPT, UR5, 0x18, URZ ;  /* 0x0000001805047890 */ /* 0x000fd8000fffe0ff */
.L_x_134:
[----:B------:R-:W-:Y:S01]  /*41f0*/  IADD3 R3, P0, PT, R24, UR10, RZ ;  /* 0x0000000a18037c10 */ /* 0x000fe2000ff1e0ff */
[----:B------:R-:W-:Y:S01]  /*4200*/  HFMA2 R13, -RZ, RZ, 0, 0 ;  /* 0x00000000ff0d7431 */ /* 0x000fe200000001ff */
[----:B------:R-:W-:Y:S01]  /*4210*/  MOV R4, RZ ;  /* 0x000000ff00047202 */ /* 0x000fe20000000f00 */
[----:B------:R-:W-:Y:S01]  /*4220*/  HFMA2 R11, -RZ, RZ, 0, 0 ;  /* 0x00000000ff0b7431 */ /* 0x000fe200000001ff */
[----:B------:R-:W-:-:S09]  /*4230*/  IADD3.X R5, PT, PT, RZ, UR11, RZ, P0, !PT ;  /* 0x0000000bff057c10 */ /* 0x000fd200087fe4ff */
.L_x_128:
[----:B------:R-:W0:Y:S08]  /*4240*/  LDC R6, c[0x0][0x3b4] ;  /* 0x0000ed00ff067b82 */ /* 0x000e300000000800 */
[----:B------:R-:W1:Y:S01]  /*4250*/  LDC.64 R14, c[0x0][0x390] ;  /* 0x0000e400ff0e7b82 */ /* 0x000e620000000a00 */
[----:B0-----:R-:W-:-:S05]  /*4260*/  IMAD R8, R11, R6, RZ ;  /* 0x000000060b087224 */ /* 0x001fca00078e02ff */
[CC--:B------:R-:W-:Y:S02]  /*4270*/  IADD3 R10, PT, PT, R8.reuse, R6.reuse, RZ ;  /* 0x00000006080a7210 */ /* 0x0c0fe40007ffe0ff */
[-C--:B------:R-:W-:Y:S02]  /*4280*/  IADD3 R17, P0, PT, R8, R3.reuse, RZ ;  /* 0x0000000308117210 */ /* 0x080fe40007f1e0ff */
[----:B------:R-:W-:Y:S02]  /*4290*/  IADD3 R7, P1, PT, R10, R3, RZ ;  /* 0x000000030a077210 */ /* 0x000fe40007f3e0ff */
[----:B------:R-:W-:Y:S02]  /*42a0*/  LEA.HI.X.SX32 R20, R8, R5, 0x1, P0 ;  /* 0x0000000508147211 */ /* 0x000fe400000f0eff */
[----:B------:R-:W-:Y:S02]  /*42b0*/  IADD3 R8, PT, PT, R10, R6, RZ ;  /* 0x000000060a087210 */ /* 0x000fe40007ffe0ff */
[----:B-1----:R-:W-:-:S02]  /*42c0*/  LEA R18, P0, R17, R14, 0x1 ;  /* 0x0000000e11127211 */ /* 0x002fc400078008ff */
[----:B------:R-:W-:Y:S02]  /*42d0*/  LEA.HI.X.SX32 R12, R10, R5, 0x1, P1 ;  /* 0x000000050a0c7211 */ /* 0x000fe400008f0eff */
[----:B------:R-:W-:Y:S02]  /*42e0*/  LEA R16, P1, R7, R14, 0x1 ;  /* 0x0000000e07107211 */ /* 0x000fe400078208ff */
[C---:B------:R-:W-:Y:S02]  /*42f0*/  IADD3 R9, P2, PT, R8.reuse, R3, RZ ;  /* 0x0000000308097210 */ /* 0x040fe40007f5e0ff */
[-C--:B------:R-:W-:Y:S02]  /*4300*/  LEA.HI.X R19, R17, R15.reuse, R20, 0x1, P0 ;  /* 0x0000000f11137211 */ /* 0x080fe400000f0c14 */
[C---:B------:R-:W-:Y:S02]  /*4310*/  IADD3 R10, PT, PT, R8.reuse, R6, RZ ;  /* 0x00000006080a7210 */ /* 0x040fe40007ffe0ff */
[----:B------:R-:W-:Y:S01]  /*4320*/  LEA.HI.X R17, R7, R15, R12, 0x1, P1 ;  /* 0x0000000f07117211 */ /* 0x000fe200008f0c0c */
[----:B------:R0:W2:Y:S01]  /*4330*/  LDG.E.U16.CONSTANT R18, desc[UR26][R18.64] ;  /* 0x0000001a12127981 */ /* 0x0000a2000c1e9500 */
[----:B------:R-:W-:-:S02]  /*4340*/  LEA.HI.X.SX32 R12, R8, R5, 0x1, P2 ;  /* 0x00000005080c7211 */ /* 0x000fc400010f0eff */
[CC--:B------:R-:W-:Y:S01]  /*4350*/  LEA R8, P0, R9.reuse, R14.reuse, 0x1 ;  /* 0x0000000e09087211 */ /* 0x0c0fe200078008ff */
[----:B------:R-:W3:Y:S01]  /*4360*/  LDG.E.U16.CONSTANT R16, desc[UR26][R16.64] ;  /* 0x0000001a10107981 */ /* 0x000ee2000c1e9500 */
[C---:B------:R-:W-:Y:S02]  /*4370*/  IADD3 R7, P1, PT, R10.reuse, R3, RZ ;  /* 0x000000030a077210 */ /* 0x040fe40007f3e0ff */
[----:B------:R-:W-:Y:S02]  /*4380*/  LEA.HI.X R9, R9, R15, R12, 0x1, P0 ;  /* 0x0000000f09097211 */ /* 0x000fe400000f0c0c */
[----:B------:R-:W-:Y:S02]  /*4390*/  LEA.HI.X.SX32 R10, R10, R5, 0x1, P1 ;  /* 0x000000050a0a7211 */ /* 0x000fe400008f0eff */
[C---:B------:R-:W-:Y:S01]  /*43a0*/  LEA R20, P0, R7.reuse, R14, 0x1 ;  /* 0x0000000e07147211 */ /* 0x040fe200078008ff */
[----:B------:R1:W4:Y:S03]  /*43b0*/  LDG.E.U16.CONSTANT R8, desc[UR26][R8.64] ;  /* 0x0000001a08087981 */ /* 0x000326000c1e9500 */
[----:B------:R-:W-:-:S02]  /*43c0*/  LEA.HI.X R21, R7, R15, R10, 0x1, P0 ;  /* 0x0000000f07157211 */ /* 0x000fc400000f0c0a */
[----:B------:R-:W5:Y:S03]  /*43d0*/  LDC R7, c[0x0][0x3a0] ;  /* 0x0000e800ff077b82 */ /* 0x000f660000000800 */
[----:B------:R-:W4:Y:S01]  /*43e0*/  LDG.E.U16.CONSTANT R20, desc[UR26][R20.64] ;  /* 0x0000001a14147981 */ /* 0x000f22000c1e9500 */
[----:B------:R-:W-:-:S05]  /*43f0*/  LEA R10, R11, UR5, 0x2 ;  /* 0x000000050b0a7c11 */ /* 0x000fca000f8e10ff */
[----:B------:R-:W3:Y:S04]  /*4400*/  LDS R12, [R10] ;  /* 0x000000000a0c7984 */ /* 0x000ee80000000800 */
[----:B------:R-:W3:Y:S04]  /*4410*/  LDS R23, [R10+0x4] ;  /* 0x000004000a177984 */ /* 0x000ee80000000800 */
[----:B0-----:R-:W0:Y:S04]  /*4420*/  LDS R19, [R10+0x8] ;  /* 0x000008000a137984 */ /* 0x001e280000000800 */
[----:B------:R1:W0:Y:S01]  /*4430*/  LDS R25, [R10+0xc] ;  /* 0x00000c000a197984 */ /* 0x0002220000000800 */
[----:B------:R-:W-:-:S04]  /*4440*/  IADD3 R30, PT, PT, R11, 0x7, RZ ;  /* 0x000000070b1e7810 */ /* 0x000fc80007ffe0ff */
[----:B-----5:R-:W-:Y:S02]  /*4450*/  ISETP.GT.AND P0, PT, R30, R7, PT ;  /* 0x000000071e00720c */ /* 0x020fe40003f04270 */
[----:B-1----:R-:W-:Y:S02]  /*4460*/  IADD3 R9, PT, PT, R11, 0x4, RZ ;  /* 0x000000040b097810 */ /* 0x002fe40007ffe0ff */
[----:B------:R-:W-:Y:S02]  /*4470*/  MOV R10, R11 ;  /* 0x0000000b000a7202 */ /* 0x000fe40000000f00 */
[----:B------:R-:W-:Y:S02]  /*4480*/  MOV R17, R4 ;  /* 0x0000000400117202 */ /* 0x000fe40000000f00 */
[----:B------:R-:W-:Y:S02]  /*4490*/  IADD3 R4, PT, PT, R4, 0x1, RZ ;  /* 0x0000000104047810 */ /* 0x000fe40007ffe0ff */
[----:B------:R-:W-:Y:S01]  /*44a0*/  MOV R11, R9 ;  /* 0x00000009000b7202 */ /* 0x000fe20000000f00 */
[----:B--2---:R-:W-:-:S02]  /*44b0*/  HADD2.F32 R18, -RZ, R18.H0_H0 ;  /* 0x20000012ff127230 */ /* 0x004fc40000004100 */
[----:B---3--:R-:W-:-:S03]  /*44c0*/  HADD2.F32 R16, -RZ, R16.H0_H0 ;  /* 0x20000010ff107230 */ /* 0x008fc60000004100 */
[----:B------:R-:W-:-:S04]  /*44d0*/  FFMA R12, R12, R18, R13 ;  /* 0x000000120c0c7223 */ /* 0x000fc8000000000d */
[----:B------:R-:W-:Y:S01]  /*44e0*/  FFMA R12, R23, R16, R12 ;  /* 0x00000010170c7223 */ /* 0x000fe2000000000c */
[----:B----4-:R-:W-:-:S05]  /*44f0*/  HADD2.F32 R8, -RZ, R8.H0_H0 ;  /* 0x20000008ff087230 */ /* 0x010fca0000004100 */
[----:B0-----:R-:W-:Y:S01]  /*4500*/  FFMA R8, R19, R8, R12 ;  /* 0x0000000813087223 */ /* 0x001fe2000000000c */
[----:B------:R-:W-:-:S05]  /*4510*/  HADD2.F32 R20, -RZ, R20.H0_H0 ;  /* 0x20000014ff147230 */ /* 0x000fca0000004100 */
[----:B------:R-:W-:Y:S01]  /*4520*/  FFMA R13, R25, R20, R8 ;  /* 0x00000014190d7223 */ /* 0x000fe20000000008 */
[----:B------:R-:W-:Y:S06]  /*4530*/  @!P0 BRA `(.L_x_128) ;  /* 0xfffffffc00408947 */ /* 0x000fec000383ffff */
[----:B------:R-:W-:-:S13]  /*4540*/  ISETP.GT.AND P0, PT, R11, R7, PT ;  /* 0x000000070b00720c */ /* 0x000fda0003f04270 */
[----:B------:R-:W-:Y:S05]  /*4550*/  @P0 BRA `(.L_x_129) ;  /* 0x0000000800cc0947 */ /* 0x000fea0003800000 */
[----:B------:R-:W-:-:S05]  /*4560*/  IMAD R17, R17, -0x4, R2 ;  /* 0xfffffffc11117824 */ /* 0x000fca00078e0202 */
[C---:B------:R-:W-:Y:S02]  /*4570*/  IADD3 R4, PT, PT, R17.reuse, -0x1, RZ ;  /* 0xffffffff11047810 */ /* 0x040fe40007ffe0ff */
[----:B------:R-:W-:Y:S02]  /*4580*/  LOP3.LUT R8, R17, 0x7, RZ, 0xc0, !PT ;  /* 0x0000000711087812 */ /* 0x000fe400078ec0ff */
[----:B------:R-:W-:-:S13]  /*4590*/  ISETP.GE.U32.AND P0, PT, R4, 0x7, PT ;  /* 0x000000070400780c */ /* 0x000fda0003f06070 */
[----:B------:R-:W-:Y:S05]  /*45a0*/  @!P0 BRA `(.L_x_130) ;  /* 0x0000000400808947 */ /* 0x000fea0003800000 */
[----:B------:R-:W-:Y:S01]  /*45b0*/  MOV R9, R10 ;  /* 0x0000000a00097202 */ /* 0x000fe20000000f00 */
[-C--:B------:R-:W-:Y:S01]  /*45c0*/  IMAD R20, R11, R6.reuse, RZ ;  /* 0x000000060b147224 */ /* 0x080fe200078e02ff */
[----:B------:R-:W-:Y:S01]  /*45d0*/  LOP3.LUT R4, R17, 0xfffffff8, RZ, 0xc0, !PT ;  /* 0xfffffff811047812 */ /* 0x000fe200078ec0ff */
[-C--:B------:R-:W-:Y:S01]  /*45e0*/  IMAD R30, R30, R6.reuse, RZ ;  /* 0x000000061e1e7224 */ /* 0x080fe200078e02ff */
[C---:B------:R-:W-:Y:S02]  /*45f0*/  IADD3 R17, PT, PT, R9.reuse, 0xb, RZ ;  /* 0x0000000b09117810 */ /* 0x040fe40007ffe0ff */
[C---:B------:R-:W-:Y:S02]  /*4600*/  IADD3 R19, PT, PT, R9.reuse, 0xa, RZ ;  /* 0x0000000a09137810 */ /* 0x040fe40007ffe0ff */
[----:B------:R-:W-:Y:S01]  /*4610*/  IADD3 R21, PT, PT, R9, 0x9, RZ ;  /* 0x0000000909157810 */ /* 0x000fe20007ffe0ff */
[-C--:B------:R-:W-:Y:S01]  /*4620*/  IMAD R10, R17, R6.reuse, RZ ;  /* 0x00000006110a7224 */ /* 0x080fe200078e02ff */
[----:B------:R-:W-:Y:S01]  /*4630*/  IADD3 R23, PT, PT, R9, 0x8, RZ ;  /* 0x0000000809177810 */ /* 0x000fe20007ffe0ff */
[-C--:B------:R-:W-:Y:S01]  /*4640*/  IMAD R22, R19, R6.reuse, RZ ;  /* 0x0000000613167224 */ /* 0x080fe200078e02ff */
[----:B------:R-:W-:Y:S01]  /*4650*/  IADD3 R25, PT, PT, R9, 0x5, RZ ;  /* 0x0000000509197810 */ /* 0x000fe20007ffe0ff */
[-C--:B------:R-:W-:Y:S01]  /*4660*/  IMAD R26, R21, R6.reuse, RZ ;  /* 0x00000006151a7224 */ /* 0x080fe200078e02ff */
[----:B------:R-:W-:Y:S01]  /*4670*/  IADD3 R27, PT, PT, R9, 0x6, RZ ;  /* 0x00000006091b7810 */ /* 0x000fe20007ffe0ff */
[-C--:B------:R-:W-:Y:S01]  /*4680*/  IMAD R28, R23, R6.reuse, RZ ;  /* 0x00000006171c7224 */ /* 0x080fe200078e02ff */
[----:B------:R-:W-:Y:S01]  /*4690*/  IADD3 R11, PT, PT, -R4, RZ, RZ ;  /* 0x000000ff040b7210 */ /* 0x000fe20007ffe1ff */
[-C--:B------:R-:W-:Y:S01]  /*46a0*/  IMAD R12, R25, R6.reuse, RZ ;  /* 0x00000006190c7224 */ /* 0x080fe200078e02ff */
[----:B------:R-:W-:Y:S01]  /*46b0*/  LEA R4, R9, UR4, 0x2 ;  /* 0x0000000409047c11 */ /* 0x000fe2000f8e10ff */
[----:B------:R-:W-:-:S07]  /*46c0*/  IMAD R32, R27, R6, RZ ;  /* 0x000000061b207224 */ /* 0x000fce00078e02ff */
.L_x_131:
[----:B------:R-:W-:-:S04]  /*46d0*/  IADD3 R17, P0, PT, R20, R3, RZ ;  /* 0x0000000314117210 */ /* 0x000fc80007f1e0ff */
[----:B------:R-:W-:Y:S02]  /*46e0*/  LEA.HI.X.SX32 R18, R20, R5, 0x1, P0 ;  /* 0x0000000514127211 */ /* 0x000fe400000f0eff */
[----:B------:R-:W-:-:S04]  /*46f0*/  LEA R16, P0, R17, R14, 0x1 ;  /* 0x0000000e11107211 */ /* 0x000fc800078008ff */
[----:B------:R-:W-:Y:S02]  /*4700*/  LEA.HI.X R17, R17, R15, R18, 0x1, P0 ;  /* 0x0000000f11117211 */ /* 0x000fe400000f0c12 */
[----:B------:R-:W0:Y:S04]  /*4710*/  LDS R18, [R4+-0x8] ;  /* 0xfffff80004127984 */ /* 0x000e280000000800 */
[----:B------:R-:W2:Y:S01]  /*4720*/  LDG.E.U16.CONSTANT R16, desc[UR26][R16.64] ;  /* 0x0000001a10107981 */ /* 0x000ea2000c1e9500 */
[----:B------:R-:W-:-:S04]  /*4730*/  IADD3 R21, P0, PT, R12, R3, RZ ;  /* 0x000000030c157210 */ /* 0x000fc80007f1e0ff */
[----:B------:R-:W-:Y:S01]  /*4740*/  LEA.HI.X.SX32 R34, R12, R5, 0x1, P0 ;  /* 0x000000050c227211 */ /* 0x000fe200000f0eff */
[----:B--2---:R-:W-:-:S05]  /*4750*/  HADD2.F32 R19, -RZ, R16.H0_H0 ;  /* 0x20000010ff137230 */ /* 0x004fca0000004100 */
[----:B0-----:R-:W-:Y:S01]  /*4760*/  FFMA R13, R18, R19, R13 ;  /* 0x00000013120d7223 */ /* 0x001fe2000000000d */
[----:B------:R-:W-:-:S04]  /*4770*/  LEA R18, P0, R21, R14, 0x1 ;  /* 0x0000000e15127211 */ /* 0x000fc800078008ff */
[----:B------:R-:W-:Y:S02]  /*4780*/  LEA.HI.X R19, R21, R15, R34, 0x1, P0 ;  /* 0x0000000f15137211 */ /* 0x000fe400000f0c22 */
[----:B------:R-:W0:Y:S04]  /*4790*/  LDS R34, [R4+-0x4] ;  /* 0xfffffc0004227984 */ /* 0x000e280000000800 */
[----:B------:R-:W2:Y:S01]  /*47a0*/  LDG.E.U16.CONSTANT R18, desc[UR26][R18.64] ;  /* 0x0000001a12127981 */ /* 0x000ea2000c1e9500 */
[----:B------:R-:W-:Y:S01]  /*47b0*/  IADD3 R17, P0, PT, R32, R3, RZ ;  /* 0x0000000320117210 */ /* 0x000fe20007f1e0ff */
[----:B--2---:R-:W-:-:S05]  /*47c0*/  HADD2.F32 R21, -RZ, R18.H0_H0 ;  /* 0x20000012ff157230 */ /* 0x004fca0000004100 */
[----:B0-----:R-:W-:Y:S01]  /*47d0*/  FFMA R13, R34, R21, R13 ;  /* 0x00000015220d7223 */ /* 0x001fe2000000000d */
[----:B------:R-:W-:Y:S02]  /*47e0*/  LEA.HI.X.SX32 R34, R32, R5, 0x1, P0 ;  /* 0x0000000520227211 */ /* 0x000fe400000f0eff */
[----:B------:R-:W-:-:S04]  /*47f0*/  LEA R16, P0, R17, R14, 0x1 ;  /* 0x0000000e11107211 */ /* 0x000fc800078008ff */
[----:B------:R-:W-:Y:S02]  /*4800*/  LEA.HI.X R17, R17, R15, R34, 0x1, P0 ;  /* 0x0000000f11117211 */ /* 0x000fe400000f0c22 */
[----:B------:R-:W0:Y:S04]  /*4810*/  LDS R34, [R4] ;  /* 0x0000000004227984 */ /* 0x000e280000000800 */
[----:B------:R-:W2:Y:S01]  /*4820*/  LDG.E.U16.CONSTANT R16, desc[UR26][R16.64] ;  /* 0x0000001a10107981 */ /* 0x000ea2000c1e9500 */
[----:B------:R-:W-:Y:S01]  /*4830*/  IADD3 R19, P0, PT, R30, R3, RZ ;  /* 0x000000031e137210 */ /* 0x000fe20007f1e0ff */
[----:B--2---:R-:W-:-:S05]  /*4840*/  HADD2.F32 R21, -RZ, R16.H0_H0 ;  /* 0x20000010ff157230 */ /* 0x004fca0000004100 */
[----:B0-----:R-:W-:Y:S01]  /*4850*/  FFMA R13, R34, R21, R13 ;  /* 0x00000015220d7223 */ /* 0x001fe2000000000d */
[----:B------:R-:W-:Y:S02]  /*4860*/  LEA.HI.X.SX32 R34, R30, R5, 0x1, P0 ;  /* 0x000000051e227211 */ /* 0x000fe400000f0eff */
[----:B------:R-:W-:-:S04]  /*4870*/  LEA R18, P0, R19, R14, 0x1 ;  /* 0x0000000e13127211 */ /* 0x000fc800078008ff */
[----:B------:R-:W-:Y:S02]  /*4880*/  LEA.HI.X R19, R19, R15, R34, 0x1, P0 ;  /* 0x0000000f13137211 */ /* 0x000fe400000f0c22 */
[----:B------:R-:W0:Y:S04]  /*4890*/  LDS R34, [R4+0x4] ;  /* 0x0000040004227984 */ /* 0x000e280000000800 */
        /* <DEDUP_REMOVED lines=31> */
[----:B------:R0:W1:Y:S04]  /*4a90*/  LDS R34, [R4+0x14] ;  /* 0x0000140004227984 */ /* 0x0000680000000800 */
[----:B------:R-:W2:Y:S01]  /*4aa0*/  LDG.E.U16.CONSTANT R18, desc[UR26][R18.64] ;  /* 0x0000001a12127981 */ /* 0x000ea2000c1e9500 */
[----:B------:R-:W-:Y:S02]  /*4ab0*/  IADD3 R11, PT, PT, R11, 0x8, RZ ;  /* 0x000000080b0b7810 */ /* 0x000fe40007ffe0ff */
[----:B------:R-:W-:Y:S02]  /*4ac0*/  IADD3 R9, PT, PT, R9, 0x8, RZ ;  /* 0x0000000809097810 */ /* 0x000fe40007ffe0ff */
[----:B------:R-:W-:-:S02]  /*4ad0*/  ISETP.NE.AND P0, PT, R11, RZ, PT ;  /* 0x000000ff0b00720c */ /* 0x000fc40003f05270 */
[----:B0-----:R-:W-:Y:S02]  /*4ae0*/  IADD3 R4, PT, PT, R4, 0x20, RZ ;  /* 0x0000002004047810 */ /* 0x001fe40007ffe0ff */
[C---:B------:R-:W-:Y:S02]  /*4af0*/  LEA R20, R6.reuse, R20, 0x3 ;  /* 0x0000001406147211 */ /* 0x040fe400078e18ff */
[C---:B------:R-:W-:Y:S02]  /*4b00*/  LEA R10, R6.reuse, R10, 0x3 ;  /* 0x0000000a060a7211 */ /* 0x040fe400078e18ff */
[C---:B------:R-:W-:Y:S02]  /*4b10*/  LEA R22, R6.reuse, R22, 0x3 ;  /* 0x0000001606167211 */ /* 0x040fe400078e18ff */
[C---:B------:R-:W-:Y:S02]  /*4b20*/  LEA R26, R6.reuse, R26, 0x3 ;  /* 0x0000001a061a7211 */ /* 0x040fe400078e18ff */
[----:B------:R-:W-:-:S02]  /*4b30*/  LEA R28, R6, R28, 0x3 ;  /* 0x0000001c061c7211 */ /* 0x000fc400078e18ff */
[C---:B------:R-:W-:Y:S02]  /*4b40*/  LEA R30, R6.reuse, R30, 0x3 ;  /* 0x0000001e061e7211 */ /* 0x040fe400078e18ff */
[C---:B------:R-:W-:Y:S02]  /*4b50*/  LEA R12, R6.reuse, R12, 0x3 ;  /* 0x0000000c060c7211 */ /* 0x040fe400078e18ff */
[----:B------:R-:W-:Y:S01]  /*4b60*/  LEA R32, R6, R32, 0x3 ;  /* 0x0000002006207211 */ /* 0x000fe200078e18ff */
[----:B--2---:R-:W-:-:S05]  /*4b70*/  HADD2.F32 R16, -RZ, R18.H0_H0 ;  /* 0x20000012ff107230 */ /* 0x004fca0000004100 */
[----:B-1----:R-:W-:Y:S01]  /*4b80*/  FFMA R13, R34, R16, R13 ;  /* 0x00000010220d7223 */ /* 0x002fe2000000000d */
[----:B------:R-:W-:Y:S06]  /*4b90*/  @P0 BRA `(.L_x_131) ;  /* 0xfffffff800cc0947 */ /* 0x000fec000383ffff */
[----:B------:R-:W-:-:S07]  /*4ba0*/  IADD3 R11, PT, PT, R9, 0x4, RZ ;  /* 0x00000004090b7810 */ /* 0x000fce0007ffe0ff */
.L_x_130:
[----:B------:R-:W-:-:S13]  /*4bb0*/  ISETP.NE.AND P0, PT, R8, RZ, PT ;  /* 0x000000ff0800720c */ /* 0x000fda0003f05270 */
[----:B------:R-:W-:Y:S05]  /*4bc0*/  @!P0 BRA `(.L_x_129) ;  /* 0x0000000400308947 */ /* 0x000fea0003800000 */
[----:B------:R-:W-:Y:S02]  /*4bd0*/  ISETP.GE.U32.AND P1, PT, R8, 0x4, PT ;  /* 0x000000040800780c */ /* 0x000fe40003f26070 */
[----:B------:R-:W-:-:S11]  /*4be0*/  LOP3.LUT P0, RZ, R2, 0x3, RZ, 0xc0, !PT ;  /* 0x0000000302ff7812 */ /* 0x000fd6000780c0ff */
[----:B------:R-:W-:Y:S05]  /*4bf0*/  @!P1 BRA `(.L_x_132) ;  /* 0x0000000000989947 */ /* 0x000fea0003800000 */
[----:B------:R-:W-:-:S05]  /*4c00*/  IMAD R18, R11, R6, RZ ;  /* 0x000000060b127224 */ /* 0x000fca00078e02ff */
[CC--:B------:R-:W-:Y:S02]  /*4c10*/  IADD3 R4, PT, PT, R18.reuse, R6.reuse, RZ ;  /* 0x0000000612047210 */ /* 0x0c0fe40007ffe0ff */
[-C--:B------:R-:W-:Y:S02]  /*4c20*/  IADD3 R17, P1, PT, R18, R3.reuse, RZ ;  /* 0x0000000312117210 */ /* 0x080fe40007f3e0ff */
[C---:B------:R-:W-:Y:S02]  /*4c30*/  IADD3 R10, P2, PT, R4.reuse, R3, RZ ;  /* 0x00000003040a7210 */ /* 0x040fe40007f5e0ff */
[----:B------:R-:W-:Y:S02]  /*4c40*/  IADD3 R8, PT, PT, R4, R6, RZ ;  /* 0x0000000604087210 */ /* 0x000fe40007ffe0ff */
[----:B------:R-:W-:Y:S02]  /*4c50*/  LEA.HI.X.SX32 R18, R18, R5, 0x1, P1 ;  /* 0x0000000512127211 */ /* 0x000fe400008f0eff */
[----:B------:R-:W-:-:S02]  /*4c60*/  LEA R20, P1, R17, R14, 0x1 ;  /* 0x0000000e11147211 */ /* 0x000fc400078208ff */
[----:B------:R-:W-:Y:S02]  /*4c70*/  LEA.HI.X.SX32 R12, R4, R5, 0x1, P2 ;  /* 0x00000005040c7211 */ /* 0x000fe400010f0eff */
[----:B------:R-:W-:Y:S02]  /*4c80*/  LEA R16, P2, R10, R14, 0x1 ;  /* 0x0000000e0a107211 */ /* 0x000fe400078408ff */
[C---:B------:R-:W-:Y:S02]  /*4c90*/  IADD3 R9, P3, PT, R8.reuse, R3, RZ ;  /* 0x0000000308097210 */ /* 0x040fe40007f7e0ff */
[-C--:B------:R-:W-:Y:S02]  /*4ca0*/  LEA.HI.X R21, R17, R15.reuse, R18, 0x1, P1 ;  /* 0x0000000f11157211 */ /* 0x080fe400008f0c12 */
[----:B------:R-:W-:Y:S02]  /*4cb0*/  IADD3 R4, PT, PT, R8, R6, RZ ;  /* 0x0000000608047210 */ /* 0x000fe40007ffe0ff */
        /* <DEDUP_REMOVED lines=9> */
[----:B------:R-:W4:Y:S03]  /*4d50*/  LDG.E.U16.CONSTANT R8, desc[UR26][R8.64] ;  /* 0x0000001a08087981 */ /* 0x000f26000c1e9500 */
[----:B------:R-:W-:-:S05]  /*4d60*/  LEA.HI.X R19, R10, R15, R4, 0x1, P1 ;  /* 0x0000000f0a137211 */ /* 0x000fca00008f0c04 */
[----:B------:R-:W5:Y:S01]  /*4d70*/  LDG.E.U16.CONSTANT R18, desc[UR26][R18.64] ;  /* 0x0000001a12127981 */ /* 0x000f62000c1e9500 */
[----:B------:R-:W-:-:S05]  /*4d80*/  LEA R4, R11, UR5, 0x2 ;  /* 0x000000050b047c11 */ /* 0x000fca000f8e10ff */
[----:B------:R-:W1:Y:S04]  /*4d90*/  LDS R10, [R4] ;  /* 0x00000000040a7984 */ /* 0x000e680000000800 */
[----:B------:R-:W1:Y:S04]  /*4da0*/  LDS R23, [R4+0x4] ;  /* 0x0000040004177984 */ /* 0x000e680000000800 */
[----:B0-----:R-:W0:Y:S04]  /*4db0*/  LDS R21, [R4+0x8] ;  /* 0x0000080004157984 */ /* 0x001e280000000800 */
[----:B------:R-:W5:Y:S01]  /*4dc0*/  LDS R22, [R4+0xc] ;  /* 0x00000c0004167984 */ /* 0x000f620000000800 */
[----:B------:R-:W-:Y:S01]  /*4dd0*/  IADD3 R11, PT, PT, R11, 0x4, RZ ;  /* 0x000000040b0b7810 */ /* 0x000fe20007ffe0ff */
[----:B--2---:R-:W-:-:S02]  /*4de0*/  HADD2.F32 R20, -RZ, R20.H0_H0 ;  /* 0x20000014ff147230 */ /* 0x004fc40000004100 */
[----:B---3--:R-:W-:-:S03]  /*4df0*/  HADD2.F32 R12, -RZ, R16.H0_H0 ;  /* 0x20000010ff0c7230 */ /* 0x008fc60000004100 */
[----:B-1----:R-:W-:-:S04]  /*4e00*/  FFMA R10, R10, R20, R13 ;  /* 0x000000140a0a7223 */ /* 0x002fc8000000000d */
[----:B------:R-:W-:Y:S01]  /*4e10*/  FFMA R10, R23, R12, R10 ;  /* 0x0000000c170a7223 */ /* 0x000fe2000000000a */
[----:B----4-:R-:W-:-:S05]  /*4e20*/  HADD2.F32 R13, -RZ, R8.H0_H0 ;  /* 0x20000008ff0d7230 */ /* 0x010fca0000004100 */
[----:B0-----:R-:W-:Y:S01]  /*4e30*/  FFMA R13, R21, R13, R10 ;  /* 0x0000000d150d7223 */ /* 0x001fe2000000000a */
[----:B-----5:R-:W-:-:S05]  /*4e40*/  HADD2.F32 R18, -RZ, R18.H0_H0 ;  /* 0x20000012ff127230 */ /* 0x020fca0000004100 */
[----:B------:R-:W-:-:S07]  /*4e50*/  FFMA R13, R22, R18, R13 ;  /* 0x00000012160d7223 */ /* 0x000fce000000000d */
.L_x_132:
[----:B------:R-:W-:Y:S05]  /*4e60*/  @!P0 BRA `(.L_x_129) ;  /* 0x0000000000888947 */ /* 0x000fea0003800000 */
[C---:B------:R-:W-:Y:S02]  /*4e70*/  LOP3.LUT P1, RZ, R7.reuse, 0x3, RZ, 0xc0, !PT ;  /* 0x0000000307ff7812 */ /* 0x040fe4000782c0ff */
[----:B------:R-:W-:-:S11]  /*4e80*/  LOP3.LUT P0, RZ, R7, 0x1, RZ, 0xc0, !PT ;  /* 0x0000000107ff7812 */ /* 0x000fd6000780c0ff */
[----:B------:R-:W-:Y:S05]  /*4e90*/  @!P1 BRA `(.L_x_133) ;  /* 0x0000000000509947 */ /* 0x000fea0003800000 */
[----:B------:R-:W-:-:S05]  /*4ea0*/  IMAD R4, R11, R6, RZ ;  /* 0x000000060b047224 */ /* 0x000fca00078e02ff */
[C---:B------:R-:W-:Y:S02]  /*4eb0*/  IADD3 R7, P1, PT, R4.reuse, R3, RZ ;  /* 0x0000000304077210 */ /* 0x040fe40007f3e0ff */
[C---:B------:R-:W-:Y:S02]  /*4ec0*/  IADD3 R10, PT, PT, R4.reuse, R6, RZ ;  /* 0x00000006040a7210 */ /* 0x040fe40007ffe0ff */
[----:B------:R-:W-:Y:S02]  /*4ed0*/  LEA.HI.X.SX32 R4, R4, R5, 0x1, P1 ;  /* 0x0000000504047211 */ /* 0x000fe400008f0eff */
[C---:B------:R-:W-:Y:S02]  /*4ee0*/  LEA R8, P1, R7.reuse, R14, 0x1 ;  /* 0x0000000e07087211 */ /* 0x040fe400078208ff */
[----:B------:R-:W-:Y:S02]  /*4ef0*/  IADD3 R12, P2, PT, R10, R3, RZ ;  /* 0x000000030a0c7210 */ /* 0x000fe40007f5e0ff */
[----:B------:R-:W-:-:S02]  /*4f00*/  LEA.HI.X R9, R7, R15, R4, 0x1, P1 ;  /* 0x0000000f07097211 */ /* 0x000fc400008f0c04 */
[----:B------:R-:W-:Y:S02]  /*4f10*/  LEA.HI.X.SX32 R10, R10, R5, 0x1, P2 ;  /* 0x000000050a0a7211 */ /* 0x000fe400010f0eff */
[C---:B------:R-:W-:Y:S01]  /*4f20*/  LEA R16, P1, R12.reuse, R14, 0x1 ;  /* 0x0000000e0c107211 */ /* 0x040fe200078208ff */
[----:B------:R-:W2:Y:S03]  /*4f30*/  LDG.E.U16.CONSTANT R8, desc[UR26][R8.64] ;  /* 0x0000001a08087981 */ /* 0x000ea6000c1e9500 */
[----:B------:R-:W-:-:S05]  /*4f40*/  LEA.HI.X R17, R12, R15, R10, 0x1, P1 ;  /* 0x0000000f0c117211 */ /* 0x000fca00008f0c0a */
[----:B------:R-:W3:Y:S01]  /*4f50*/  LDG.E.U16.CONSTANT R16, desc[UR26][R16.64] ;  /* 0x0000001a10107981 */ /* 0x000ee2000c1e9500 */
[----:B------:R-:W-:-:S05]  /*4f60*/  LEA R4, R11, UR5, 0x2 ;  /* 0x000000050b047c11 */ /* 0x000fca000f8e10ff */
[----:B------:R-:W0:Y:S04]  /*4f70*/  LDS R10, [R4] ;  /* 0x00000000040a7984 */ /* 0x000e280000000800 */
[----:B------:R-:W1:Y:S01]  /*4f80*/  LDS R12, [R4+0x4] ;  /* 0x00000400040c7984 */ /* 0x000e620000000800 */
[----:B------:R-:W-:Y:S01]  /*4f90*/  IADD3 R11, PT, PT, R11, 0x2, RZ ;  /* 0x000000020b0b7810 */ /* 0x000fe20007ffe0ff */
[----:B--2---:R-:W-:-:S05]  /*4fa0*/  HADD2.F32 R7, -RZ, R8.H0_H0 ;  /* 0x20000008ff077230 */ /* 0x004fca0000004100 */
[----:B0-----:R-:W-:Y:S01]  /*4fb0*/  FFMA R7, R10, R7, R13 ;  /* 0x000000070a077223 */ /* 0x001fe2000000000d */
[----:B---3--:R-:W-:-:S05]  /*4fc0*/  HADD2.F32 R18, -RZ, R16.H0_H0 ;  /* 0x20000010ff127230 */ /* 0x008fca0000004100 */
[----:B-1----:R-:W-:-:S07]  /*4fd0*/  FFMA R13, R12, R18, R7 ;  /* 0x000000120c0d7223 */ /* 0x002fce0000000007 */
.L_x_133:
[----:B------:R-:W-:Y:S05]  /*4fe0*/  @P0 BRA `(.L_x_129) ;  /* 0x0000000000280947 */ /* 0x000fea0003800000 */
[----:B------:R-:W-:-:S05]  /*4ff0*/  IMAD R6, R11, R6, RZ ;  /* 0x000000060b067224 */ /* 0x000fca00078e02ff */
[----:B------:R-:W-:-:S04]  /*5000*/  IADD3 R3, P0, PT, R6, R3, RZ ;  /* 0x0000000306037210 */ /* 0x000fc80007f1e0ff */
[----:B------:R-:W-:Y:S02]  /*5010*/  LEA.HI.X.SX32 R6, R6, R5, 0x1, P0 ;  /* 0x0000000506067211 */ /* 0x000fe400000f0eff */
[----:B------:R-:W-:-:S04]  /*5020*/  LEA R14, P0, R3, R14, 0x1 ;  /* 0x0000000e030e7211 */ /* 0x000fc800078008ff */
[----:B------:R-:W-:-:S05]  /*5030*/  LEA.HI.X R15, R3, R15, R6, 0x1, P0 ;  /* 0x0000000f030f7211 */ /* 0x000fca00000f0c06 */
[----:B------:R-:W2:Y:S01]  /*5040*/  LDG.E.U16.CONSTANT R14, desc[UR26][R14.64] ;  /* 0x0000001a0e0e7981 */ /* 0x000ea2000c1e9500 */
[----:B------:R-:W-:-:S05]  /*5050*/  LEA R11, R11, UR5, 0x2 ;  /* 0x000000050b0b7c11 */ /* 0x000fca000f8e10ff */
[----:B------:R-:W0:Y:S01]  /*5060*/  LDS R4, [R11] ;  /* 0x000000000b047984 */ /* 0x000e220000000800 */
[----:B--2---:R-:W-:-:S05]  /*5070*/  HADD2.F32 R3, -RZ, R14.H0_H0 ;  /* 0x2000000eff037230 */ /* 0x004fca0000004100 */
[----:B0-----:R-:W-:-:S07]  /*5080*/  FFMA R13, R4, R3, R13 ;  /* 0x00000003040d7223 */ /* 0x001fce000000000d */
.L_x_129:
[----:B------:R-:W0:Y:S01]  /*5090*/  LDCU.64 UR6, c[0x0][0x398] ;  /* 0x00007300ff0677ac */ /* 0x000e220008000a00 */
[----:B------:R-:W-:Y:S01]  /*50a0*/  IADD3 R3, P0, PT, R24, UR9, RZ ;  /* 0x0000000918037c10 */ /* 0x000fe2000ff1e0ff */
[----:B------:R-:W-:Y:S01]  /*50b0*/  FMUL R13, R0, R13 ;  /* 0x0000000d000d7220 */ /* 0x000fe20000400000 */
[----:B------:R-:W-:Y:S01]  /*50c0*/  IADD3 R24, PT, PT, R24, 0x100, RZ ;  /* 0x0000010018187810 */ /* 0x000fe20007ffe0ff */
[----:B------:R-:W-:-:S03]  /*50d0*/  USHF.R.S32.HI UR8, URZ, 0x1f, UR9 ;  /* 0x0000001fff087899 */ /* 0x000fc60008011409 */
[----:B------:R-:W-:-:S03]  /*50e0*/  F2FP.F16.F32.PACK_AB R13, RZ, R13 ;  /* 0x0000000dff0d723e */ /* 0x000fc600000000ff */
[----:B------:R-:W-:Y:S02]  /*50f0*/  IADD3.X R6, PT, PT, RZ, UR8, RZ, P0, !PT ;  /* 0x00000008ff067c10 */ /* 0x000fe400087fe4ff */
[C---:B0-----:R-:W-:Y:S01]  /*5100*/  LEA R4, P0, R3.reuse, UR6, 0x1 ;  /* 0x0000000603047c11 */ /* 0x041fe2000f8008ff */
[----:B------:R-:W0:Y:S03]  /*5110*/  LDCU UR6, c[0x0][0x3ac] ;  /* 0x00007580ff0677ac */ /* 0x000e260008000800 */
[----:B------:R-:W-:-:S05]  /*5120*/  LEA.HI.X R5, R3, UR7, R6, 0x1, P0 ;  /* 0x0000000703057c11 */ /* 0x000fca00080f0c06 */
[----:B------:R1:W-:Y:S01]  /*5130*/  STG.E.U16 desc[UR26][R4.64], R13 ;  /* 0x0000000d04007986 */ /* 0x0003e2000c10151a */
[----:B0-----:R-:W-:-:S13]  /*5140*/  ISETP.GE.AND P0, PT, R24, UR6, PT ;  /* 0x0000000618007c0c */ /* 0x001fda000bf06270 */
[----:B-1----:R-:W-:Y:S05]  /*5150*/  @!P0 BRA `(.L_x_134) ;  /* 0xfffffff000248947 */ /* 0x002fea000383ffff */
[----:B------:R-:W-:Y:S05]  /*5160*/  EXIT ;  /* 0x000000000000794d */ /* 0x000fea0003800000 */
        .weak           $__internal_2_$__cuda_sm20_rcp_rn_f32_slowpath
        .type           $__internal_2_$__cuda_sm20_rcp_rn_f32_slowpath,@function
        .size           $__internal_2_$__cuda_sm20_rcp_rn_f32_slowpath,(.L_x_283 - $__internal_2_$__cuda_sm20_rcp_rn_f32_slowpath)
$__internal_2_$__cuda_sm20_rcp_rn_f32_slowpath:
[----:B------:R-:W-:Y:S01]  /*5170*/  SHF.L.U32 R2, R0, 0x1, RZ ;  /* 0x0000000100027819 */ /* 0x000fe200000006ff */
[----:B------:R-:W-:Y:S03]  /*5180*/  BSSY.RECONVERGENT B1, `(.L_x_135) ;  /* 0x0000030000017945 */ /* 0x000fe60003800200 */
[----:B------:R-:W-:-:S04]  /*5190*/  SHF.R.U32.HI R2, RZ, 0x18, R2 ;  /* 0x00000018ff027819 */ /* 0x000fc80000011602 */
[----:B------:R-:W-:-:S13]  /*51a0*/  ISETP.NE.U32.AND P0, PT, R2, RZ, PT ;  /* 0x000000ff0200720c */ /* 0x000fda0003f05070 */
[----:B------:R-:W-:Y:S05]  /*51b0*/  @P0 BRA `(.L_x_136) ;  /* 0x0000000000280947 */ /* 0x000fea0003800000 */
[----:B------:R-:W-:-:S04]  /*51c0*/  SHF.L.U32 R2, R0, 0x1, RZ ;  /* 0x0000000100027819 */ /* 0x000fc800000006ff */
[----:B------:R-:W-:-:S13]  /*51d0*/  ISETP.NE.AND P0, PT, R2, RZ, PT ;  /* 0x000000ff0200720c */ /* 0x000fda0003f05270 */
[----:B------:R-:W-:Y:S01]  /*51e0*/  @P0 FFMA R5, R0, 1.84467440737095516160e+19, RZ ;  /* 0x5f80000000050823 */ /* 0x000fe200000000ff */
[----:B------:R-:W-:Y:S08]  /*51f0*/  @!P0 MUFU.RCP R3, R0 ;  /* 0x0000000000038308 */ /* 0x000ff00000001000 */
[----:B------:R-:W0:Y:S02]  /*5200*/  @P0 MUFU.RCP R2, R5 ;  /* 0x0000000500020308 */ /* 0x000e240000001000 */
[----:B0-----:R-:W-:-:S04]  /*5210*/  @P0 FFMA R6, R5, R2, -1 ;  /* 0xbf80000005060423 */ /* 0x001fc80000000002 */
[----:B------:R-:W-:-:S04]  /*5220*/  @P0 FADD.FTZ R7, -R6, -RZ ;  /* 0x800000ff06070221 */ /* 0x000fc80000010100 */
[----:B------:R-:W-:-:S04]  /*5230*/  @P0 FFMA R2, R2, R7, R2 ;  /* 0x0000000702020223 */ /* 0x000fc80000000002 */
[----:B------:R-:W-:Y:S01]  /*5240*/  @P0 FFMA R3, R2, 1.84467440737095516160e+19, RZ ;  /* 0x5f80000002030823 */ /* 0x000fe200000000ff */
[----:B------:R-:W-:Y:S06]  /*5250*/  BRA `(.L_x_137) ;  /* 0x0000000000887947 */ /* 0x000fec0003800000 */
.L_x_136:
        /* <DEDUP_REMOVED lines=33> */
.L_x_138:
[----:B------:R0:W1:Y:S02]  /*5470*/  MUFU.RCP R3, R0 ;  /* 0x0000000000037308 */ /* 0x0000640000001000 */
.L_x_137:
[----:B------:R-:W-:Y:S05]  /*5480*/  BSYNC.RECONVERGENT B1 ;  /* 0x0000000000017941 */ /* 0x000fea0003800200 */
.L_x_135:
[----:B------:R-:W-:-:S04]  /*5490*/  MOV R5, 0x0 ;  /* 0x0000000000057802 */ /* 0x000fc80000000f00 */
[----:B01----:R-:W-:Y:S05]  /*54a0*/  RET.REL.NODEC R4 `(_ZN9optimized44flash_attention_decode_kernel_fp16_optimizedEPK6__halfS2_S2_PS0_iiiiiif) ;  /* 0xffffffa804d47950 */ /* 0x003fea0003c3ffff */
.L_x_139:
        /* <DEDUP_REMOVED lines=13> */
.L_x_283:


//--------------------- .text._ZN8original35flash_attention_prefill_kernel_fp16EPK6__halfS2_S2_PS0_iiiiiiiif --------------------------
	.section	.text._ZN8original35flash_attention_prefill_kernel_fp16EPK6__halfS2_S2_PS0_iiiiiiiif,"ax",@progbits
	.align	128
        .global         _ZN8original35flash_attention_prefill_kernel_fp16EPK6__halfS2_S2_PS0_iiiiiiiif
        .type           _ZN8original35flash_attention_prefill_kernel_fp16EPK6__halfS2_S2_PS0_iiiiiiiif,@function
        .size           _ZN8original35flash_attention_prefill_kernel_fp16EPK6__halfS2_S2_PS0_iiiiiiiif,(.L_x_284 - _ZN8original35flash_attention_prefill_kernel_fp16EPK6__halfS2_S2_PS0_iiiiiiiif)
        .other          _ZN8original35flash_attention_prefill_kernel_fp16EPK6__halfS2_S2_PS0_iiiiiiiif,@"STO_CUDA_ENTRY STV_DEFAULT"
_ZN8original35flash_attention_prefill_kernel_fp16EPK6__halfS2_S2_PS0_iiiiiiiif:
.text._ZN8original35flash_attention_prefill_kernel_fp16EPK6__halfS2_S2_PS0_iiiiiiiif:
        /* <DEDUP_REMOVED lines=31> */
[----:B------:R-:W-:Y:S01]  /*01f0*/  IMAD.HI.U32 R3, R3, R5, R2 ;  /* 0x0000000503037227 */ /* 0x000fe200078e0002 */
[----:B------:R-:W-:Y:S02]  /*0200*/  MOV R5, R6 ;  /* 0x0000000600057202 */ /* 0x000fe40000000f00 */
[----:B------:R-:W-:Y:S01]  /*0210*/  LOP3.LUT R2, R7, UR10, RZ, 0x3c, !PT ;  /* 0x0000000a07027c12 */ /* 0x000fe2000f8e3cff */
[----:B--2---:R-:W-:Y:S02]  /*0220*/  UIMAD UR10, UR10, UR20, URZ ;  /* 0x000000140a0a72a4 */ /* 0x004fe4000f8e02ff */
[----:B------:R-:W-:Y:S01]  /*0230*/  IMAD.HI.U32 R0, R3, R5, RZ ;  /* 0x0000000503007227 */ /* 0x000fe200078e00ff */
[----:B------:R-:W-:Y:S01]  /*0240*/  ISETP.GE.AND P3, PT, R2, RZ, PT ;  /* 0x000000ff0200720c */ /* 0x000fe20003f66270 */
[----:B------:R-:W-:-:S03]  /*0250*/  UIADD3 UR5, UP0, UPT, UR9, UR10, URZ ;  /* 0x0000000a09057290 */ /* 0x000fc6000ff1e0ff */
[----:B------:R-:W-:Y:S01]  /*0260*/  IADD3 R3, PT, PT, -R0, RZ, RZ ;  /* 0x000000ff00037210 */ /* 0x000fe20007ffe1ff */
[----:B------:R-:W-:-:S04]  /*0270*/  ULEA.HI.X.SX32 UR4, UR10, UR21, 0x1, UP0 ;  /* 0x000000150a047291 */ /* 0x000fc800080f0eff */
[C---:B------:R-:W-:Y:S02]  /*0280*/  IMAD R3, R4.reuse, R3, R5 ;  /* 0x0000000304037224 */ /* 0x040fe400078e0205 */
[----:B------:R-:W0:Y:S03]  /*0290*/  S2R R5, SR_TID.X ;  /* 0x0000000000057919 */ /* 0x000e260000002100 */
[----:B------:R-:W-:-:S13]  /*02a0*/  ISETP.GT.U32.AND P1, PT, R4, R3, PT ;  /* 0x000000030400720c */ /* 0x000fda0003f24070 */
[-C--:B------:R-:W-:Y:S02]  /*02b0*/  @!P1 IADD3 R3, PT, PT, R3, -R4.reuse, RZ ;  /* 0x8000000403039210 */ /* 0x080fe40007ffe0ff */
[----:B------:R-:W-:Y:S02]  /*02c0*/  @!P1 IADD3 R0, PT, PT, R0, 0x1, RZ ;  /* 0x0000000100009810 */ /* 0x000fe40007ffe0ff */
[----:B------:R-:W-:Y:S02]  /*02d0*/  ISETP.GE.U32.AND P0, PT, R3, R4, PT ;  /* 0x000000040300720c */ /* 0x000fe40003f06070 */
[----:B0-----:R-:W-:-:S11]  /*02e0*/  ISETP.GE.AND P1, PT, R5, UR20, PT ;  /* 0x0000001405007c0c */ /* 0x001fd6000bf26270 */
[----:B------:R-:W-:-:S04]  /*02f0*/  @P0 IADD3 R0, PT, PT, R0, 0x1, RZ ;  /* 0x0000000100000810 */ /* 0x000fc80007ffe0ff */
        /* <DEDUP_REMOVED lines=19> */
.L_x_144:
[----:B0-----:R-:W-:-:S04]  /*0430*/  IADD3 R5, P2, PT, R2, UR5, RZ ;  /* 0x0000000502057c10 */ /* 0x001fc8000ff5e0ff */
[----:B------:R-:W-:Y:S02]  /*0440*/  IADD3.X R8, PT, PT, RZ, UR4, RZ, P2, !PT ;  /* 0x00000004ff087c10 */ /* 0x000fe400097fe4ff */
[----:B------:R-:W-:-:S04]  /*0450*/  LEA R4, P2, R5, UR6, 0x1 ;  /* 0x0000000605047c11 */ /* 0x000fc8000f8408ff */
[----:B------:R-:W-:-:S06]  /*0460*/  LEA.HI.X R5, R5, UR7, R8, 0x1, P2 ;  /* 0x0000000705057c11 */ /* 0x000fcc00090f0c08 */
[----:B------:R-:W2:Y:S01]  /*0470*/  LDG.E.U16.CONSTANT R5, desc[UR18][R4.64] ;  /* 0x0000001204057981 */ /* 0x000ea2000c1e9500 */
[----:B------:R-:W-:Y:S02]  /*0480*/  LEA R8, R2, R7, 0x1 ;  /* 0x0000000702087211 */ /* 0x000fe400078e08ff */
[----:B------:R-:W-:Y:S02]  /*0490*/  IADD3 R6, PT, PT, R6, 0x1, RZ ;  /* 0x0000000106067810 */ /* 0x000fe40007ffe0ff */
[----:B------:R-:W-:Y:S02]  /*04a0*/  IADD3 R2, PT, PT, R2, 0x80, RZ ;  /* 0x0000008002027810 */ /* 0x000fe40007ffe0ff */
[----:B------:R-:W-:Y:S01]  /*04b0*/  ISETP.NE.AND P2, PT, R6, R3, PT ;  /* 0x000000030600720c */ /* 0x000fe20003f45270 */
[----:B--2---:R0:W-:-:S12]  /*04c0*/  STS.U16 [R8], R5 ;  /* 0x0000000508007388 */ /* 0x0041d80000000400 */
[----:B------:R-:W-:Y:S05]  /*04d0*/  @P2 BRA `(.L_x_144) ;  /* 0xfffffffc00d42947 */ /* 0x000fea000383ffff */
.L_x_143:
[----:B------:R-:W-:Y:S05]  /*04e0*/  BSYNC.RECONVERGENT B1 ;  /* 0x0000000000017941 */ /* 0x000fea0003800200 */
.L_x_142:
[----:B------:R-:W-:Y:S05]  /*04f0*/  @!P0 BRA `(.L_x_141) ;  /* 0x0000000400d88947 */ /* 0x000fea0003800000 */
[----:B------:R-:W1:Y:S01]  /*0500*/  S2R R4, SR_CgaCtaId ;  /* 0x0000000000047919 */ /* 0x000e620000008800 */
[----:B0-----:R-:W-:Y:S01]  /*0510*/  IADD3 R5, PT, PT, -R2, UR20, RZ ;  /* 0x0000001402057c10 */ /* 0x001fe2000fffe1ff */
[----:B------:R-:W-:Y:S01]  /*0520*/  BSSY.RECONVERGENT B1, `(.L_x_145) ;  /* 0x0000041000017945 */ /* 0x000fe20003800200 */
[----:B------:R-:W-:Y:S02]  /*0530*/  MOV R3, 0x400 ;  /* 0x0000040000037802 */ /* 0x000fe40000000f00 */
[----:B------:R-:W-:Y:S02]  /*0540*/  ISETP.GT.AND P2, PT, R5, 0x600, PT ;  /* 0x000006000500780c */ /* 0x000fe40003f44270 */
[----:B------:R-:W-:Y:S02]  /*0550*/  IADD3 R3, PT, PT, R3, 0x20, RZ ;  /* 0x0000002003037810 */ /* 0x000fe40007ffe0ff */
[----:B------:R-:W-:Y:S02]  /*0560*/  PLOP3.LUT P0, PT, PT, PT, PT, 0x80, 0x8 ;  /* 0x000000000008781c */ /* 0x000fe40003f0f070 */
[----:B-1----:R-:W-:-:S07]  /*0570*/  LEA R3, R4, R3, 0x18 ;  /* 0x0000000304037211 */ /* 0x002fce00078ec0ff */
[----:B------:R-:W-:Y:S05]  /*0580*/  @!P2 BRA `(.L_x_146) ;  /* 0x0000000000e8a947 */ /* 0x000fea0003800000 */
[----:B------:R-:W-:Y:S02]  /*0590*/  MOV R9, UR20 ;  /* 0x0000001400097c02 */ /* 0x000fe40008000f00 */
[----:B------:R-:W-:Y:S02]  /*05a0*/  PLOP3.LUT P0, PT, PT, PT, PT, 0x8, 0x80 ;  /* 0x000000000080781c */ /* 0x000fe40003f0e170 */
[----:B------:R-:W-:-:S11]  /*05b0*/  IADD3 R9, PT, PT, R9, -0x600, RZ ;  /* 0xfffffa0009097810 */ /* 0x000fd60007ffe0ff */
.L_x_147:
[C---:B------:R-:W-:Y:S02]  /*05c0*/  IADD3 R7, P2, PT, R2.reuse, UR5, RZ ;  /* 0x0000000502077c10 */ /* 0x040fe4000ff5e0ff */
[C---:B------:R-:W-:Y:S02]  /*05d0*/  IADD3 R5, PT, PT, R2.reuse, 0x400, RZ ;  /* 0x0000040002057810 */ /* 0x040fe40007ffe0ff */
[----:B0-----:R-:W-:Y:S02]  /*05e0*/  IADD3.X R8, PT, PT, RZ, UR4, RZ, P2, !PT ;  /* 0x00000004ff087c10 */ /* 0x001fe400097fe4ff */
[----:B------:R-:W-:Y:S02]  /*05f0*/  LEA R12, P3, R7, UR12, 0x1 ;  /* 0x0000000c070c7c11 */ /* 0x000fe4000f8608ff */
[C---:B------:R-:W-:Y:S02]  /*0600*/  IADD3 R4, PT, PT, R2.reuse, 0x200, RZ ;  /* 0x0000020002047810 */ /* 0x040fe40007ffe0ff */
[----:B------:R-:W-:-:S02]  /*0610*/  IADD3 R6, PT, PT, R2, 0x600, RZ ;  /* 0x0000060002067810 */ /* 0x000fc40007ffe0ff */
[----:B------:R-:W-:Y:S02]  /*0620*/  LEA.HI.X R13, R7, UR13, R8, 0x1, P3 ;  /* 0x0000000d070d7c11 */ /* 0x000fe400098f0c08 */
[----:B------:R-:W-:Y:S02]  /*0630*/  IADD3 R7, P4, PT, R5, UR5, RZ ;  /* 0x0000000505077c10 */ /* 0x000fe4000ff9e0ff */
[----:B------:R-:W-:Y:S01]  /*0640*/  IADD3 R11, P2, PT, R4, UR5, RZ ;  /* 0x00000005040b7c10 */ /* 0x000fe2000ff5e0ff */
[----:B------:R-:W2:Y:S01]  /*0650*/  LDG.E.U16.CONSTANT R26, desc[UR18][R12.64] ;  /* 0x000000120c1a7981 */ /* 0x000ea2000c1e9500 */
[----:B------:R-:W-:Y:S02]  /*0660*/  IADD3 R5, P3, PT, R6, UR5, RZ ;  /* 0x0000000506057c10 */ /* 0x000fe4000ff7e0ff */
[----:B------:R-:W-:Y:S01]  /*0670*/  IADD3.X R16, PT, PT, RZ, UR4, RZ, P2, !PT ;  /* 0x00000004ff107c10 */ /* 0x000fe200097fe4ff */
[----:B------:R-:W3:Y:S01]  /*0680*/  LDG.E.U16.CONSTANT R15, desc[UR18][R12.64+0x300] ;  /* 0x000300120c0f7981 */ /* 0x000ee2000c1e9500 */
[----:B------:R-:W-:-:S02]  /*0690*/  IADD3.X R14, PT, PT, RZ, UR4, RZ, P4, !PT ;  /* 0x00000004ff0e7c10 */ /* 0x000fc4000a7fe4ff */
[----:B------:R-:W-:Y:S02]  /*06a0*/  IADD3.X R8, PT, PT, RZ, UR4, RZ, P3, !PT ;  /* 0x00000004ff087c10 */ /* 0x000fe40009ffe4ff */
[----:B------:R-:W-:Y:S02]  /*06b0*/  LEA R10, P2, R11, UR12, 0x1 ;  /* 0x0000000c0b0a7c11 */ /* 0x000fe4000f8408ff */
[----:B------:R-:W-:Y:S02]  /*06c0*/  LEA R6, P4, R7, UR12, 0x1 ;  /* 0x0000000c07067c11 */ /* 0x000fe4000f8808ff */
[----:B------:R-:W-:Y:S02]  /*06d0*/  LEA R4, P3, R5, UR12, 0x1 ;  /* 0x0000000c05047c11 */ /* 0x000fe4000f8608ff */
[----:B------:R-:W-:Y:S02]  /*06e0*/  LEA.HI.X R11, R11, UR13, R16, 0x1, P2 ;  /* 0x0000000d0b0b7c11 */ /* 0x000fe400090f0c10 */
[----:B------:R-:W-:-:S02]  /*06f0*/  LEA.HI.X R7, R7, UR13, R14, 0x1, P4 ;  /* 0x0000000d07077c11 */ /* 0x000fc4000a0f0c0e */
[----:B------:R-:W-:Y:S01]  /*0700*/  LEA.HI.X R5, R5, UR13, R8, 0x1, P3 ;  /* 0x0000000d05057c11 */ /* 0x000fe200098f0c08 */
        /* <DEDUP_REMOVED lines=34> */
.L_x_146:
[----:B------:R-:W-:Y:S05]  /*0930*/  BSYNC.RECONVERGENT B1 ;  /* 0x0000000000017941 */ /* 0x000fea0003800200 */
.L_x_145:
[----:B------:R-:W-:Y:S01]  /*0940*/  IADD3 R4, PT, PT, -R2, UR20, RZ ;  /* 0x0000001402047c10 */ /* 0x000fe2000fffe1ff */
[----:B------:R-:W-:Y:S03]  /*0950*/  BSSY.RECONVERGENT B1, `(.L_x_148) ;  /* 0x0000020000017945 */ /* 0x000fe60003800200 */
[----:B------:R-:W-:-:S13]  /*0960*/  ISETP.GT.AND P2, PT, R4, 0x200, PT ;  /* 0x000002000400780c */ /* 0x000fda0003f44270 */
[----:B------:R-:W-:Y:S05]  /*0970*/  @!P2 BRA `(.L_x_149) ;  /* 0x000000000074a947 */ /* 0x000fea0003800000 */
[----:B------:R-:W1:Y:S01]  /*0980*/  LDCU.64 UR14, c[0x0][0x380] ;  /* 0x00007000ff0e77ac */ /* 0x000e620008000a00 */
[C---:B------:R-:W-:Y:S02]  /*0990*/  IADD3 R6, P0, PT, R2.reuse, UR5, RZ ;  /* 0x0000000502067c10 */ /* 0x040fe4000ff1e0ff */
[----:B------:R-:W-:Y:S02]  /*09a0*/  IADD3 R5, PT, PT, R2, 0x200, RZ ;  /* 0x0000020002057810 */ /* 0x000fe40007ffe0ff */
[----:B------:R-:W-:Y:S02]  /*09b0*/  IADD3.X R9, PT, PT, RZ, UR4, RZ, P0, !PT ;  /* 0x00000004ff097c10 */ /* 0x000fe400087fe4ff */
[----:B------:R-:W-:-:S04]  /*09c0*/  IADD3 R7, P2, PT, R5, UR5, RZ ;  /* 0x0000000505077c10 */ /* 0x000fc8000ff5e0ff */
[----:B0-----:R-:W-:Y:S02]  /*09d0*/  IADD3.X R8, PT, PT, RZ, UR4, RZ, P2, !PT ;  /* 0x00000004ff087c10 */ /* 0x001fe400097fe4ff */
[----:B-1----:R-:W-:-:S04]  /*09e0*/  LEA R4, P0, R6, UR14, 0x1 ;  /* 0x0000000e06047c11 */ /* 0x002fc8000f8008ff */
        /* <DEDUP_REMOVED lines=22> */
.L_x_149:
[----:B------:R-:W-:Y:S05]  /*0b50*/  BSYNC.RECONVERGENT B1 ;  /* 0x0000000000017941 */ /* 0x000fea0003800200 */
.L_x_148:
[----:B------:R-:W-:-:S13]  /*0b60*/  ISETP.LT.OR P0, PT, R2, UR20, P0 ;  /* 0x0000001402007c0c */ /* 0x000fda0008701670 */
[----:B------:R-:W-:Y:S05]  /*0b70*/  @!P0 BRA `(.L_x_141) ;  /* 0x0000000000388947 */ /* 0x000fea0003800000 */
[----:B------:R-:W2:Y:S01]  /*0b80*/  LDCU.64 UR14, c[0x0][0x380] ;  /* 0x00007000ff0e77ac */ /* 0x000ea20008000a00 */
[----:B------:R-:W-:-:S04]  /*0b90*/  IADD3 R5, P0, PT, R2, UR5, RZ ;  /* 0x0000000502057c10 */ /* 0x000fc8000ff1e0ff */
[----:B------:R-:W-:Y:S02]  /*0ba0*/  IADD3.X R6, PT, PT, RZ, UR4, RZ, P0, !PT ;  /* 0x00000004ff067c10 */ /* 0x000fe400087fe4ff */
[----:B--2---:R-:W-:-:S04]  /*0bb0*/  LEA R4, P0, R5, UR14, 0x1 ;  /* 0x0000000e05047c11 */ /* 0x004fc8000f8008ff */
[----:B------:R-:W-:-:S05]  /*0bc0*/  LEA.HI.X R5, R5, UR15, R6, 0x1, P0 ;  /* 0x0000000f05057c11 */ /* 0x000fca00080f0c06 */
[----:B------:R-:W2:Y:S04]  /*0bd0*/  LDG.E.U16.CONSTANT R7, desc[UR18][R4.64] ;  /* 0x0000001204077981 */ /* 0x000ea8000c1e9500 */
[----:B-1----:R-:W3:Y:S04]  /*0be0*/  LDG.E.U16.CONSTANT R9, desc[UR18][R4.64+0x100] ;  /* 0x0001001204097981 */ /* 0x002ee8000c1e9500 */
[----:B------:R-:W4:Y:S04]  /*0bf0*/  LDG.E.U16.CONSTANT R11, desc[UR18][R4.64+0x200] ;  /* 0x00020012040b7981 */ /* 0x000f28000c1e9500 */
[----:B0-----:R-:W5:Y:S01]  /*0c00*/  LDG.E.U16.CONSTANT R13, desc[UR18][R4.64+0x300] ;  /* 0x00030012040d7981 */ /* 0x001f62000c1e9500 */
[----:B------:R-:W-:-:S05]  /*0c10*/  LEA R2, R2, R3, 0x1 ;  /* 0x0000000302027211 */ /* 0x000fca00078e08ff */
[----:B--2---:R2:W-:Y:S04]  /*0c20*/  STS.U16 [R2], R7 ;  /* 0x0000000702007388 */ /* 0x0045e80000000400 */
[----:B---3--:R2:W-:Y:S04]  /*0c30*/  STS.U16 [R2+0x100], R9 ;  /* 0x0001000902007388 */ /* 0x0085e80000000400 */
[----:B----4-:R2:W-:Y:S04]  /*0c40*/  STS.U16 [R2+0x200], R11 ;  /* 0x0002000b02007388 */ /* 0x0105e80000000400 */
[----:B-----5:R2:W-:Y:S02]  /*0c50*/  STS.U16 [R2+0x300], R13 ;  /* 0x0003000d02007388 */ /* 0x0205e40000000400 */
.L_x_141:
[----:B------:R-:W-:Y:S05]  /*0c60*/  BSYNC.RECONVERGENT B0 ;  /* 0x0000000000007941 */ /* 0x000fea0003800200 */
.L_x_140:
[----:B------:R-:W-:Y:S01]  /*0c70*/  BAR.SYNC.DEFER_BLOCKING 0x0 ;  /* 0x0000000000007b1d */ /* 0x000fe20000010000 */
[----:B------:R-:W-:Y:S01]  /*0c80*/  UISETP.GE.AND UP0, UPT, UR11, URZ, UPT ;  /* 0x000000ff0b00728c */ /* 0x000fe2000bf06270 */
[----:B------:R-:W-:-:S04]  /*0c90*/  HFMA2 R4, -RZ, RZ, 0, 0 ;  /* 0x00000000ff047431 */ /* 0x000fc800000001ff */
[----:B------:R-:W-:-:S04]  /*0ca0*/  UMOV UR4, URZ ;  /* 0x000000ff00047c82 */ /* 0x000fc80008000000 */
[----:B------:R-:W-:Y:S05]  /*0cb0*/  BRA.U !UP0, `(.L_x_150) ;  /* 0x0000003908ec7547 */ /* 0x000fea000b800000 */
[----:B------:R-:W3:Y:S01]  /*0cc0*/  S2UR UR6, SR_CgaCtaId ;  /* 0x00000000000679c3 */ /* 0x000ee20000008800 */
[----:B------:R-:W-:Y:S01]  /*0cd0*/  UMOV UR5, 0x400 ;  /* 0x0000040000057882 */ /* 0x000fe20000000000 */
[----:B------:R-:W-:Y:S02]  /*0ce0*/  ULEA.HI UR4, UR20, UR20, URZ, 0x1 ;  /* 0x0000001414047291 */ /* 0x000fe4000f8f08ff */
[----:B------:R-:W-:Y:S01]  /*0cf0*/  IMAD R0, R0, UR20, RZ ;  /* 0x0000001400007c24 */ /* 0x000fe2000f8e02ff */
[----:B------:R-:W-:Y:S01]  /*0d00*/  UIADD3 UR5, UPT, UPT, UR5, 0x20, URZ ;  /* 0x0000002005057890 */ /* 0x000fe2000fffe0ff */
[----:B--2---:R-:W-:Y:S01]  /*0d10*/  MOV R2, 0xff7fffff ;  /* 0xff7fffff00027802 */ /* 0x004fe20000000f00 */
[----:B------:R-:W-:Y:S01]  /*0d20*/  UIADD3 UR7, UPT, UPT, UR11, 0x1, URZ ;  /* 0x000000010b077890 */ /* 0x000fe2000fffe0ff */
[----:B------:R-:W-:Y:S01]  /*0d30*/  MOV R4, RZ ;  /* 0x000000ff00047202 */ /* 0x000fe20000000f00 */
[----:B------:R-:W-:-:S04]  /*0d40*/  USHF.R.S32.HI UR4, URZ, 0x1, UR4 ;  /* 0x00000001ff047899 */ /* 0x000fc80008011404 */
[----:B------:R-:W-:Y:S01]  /*0d50*/  MOV R3, UR7 ;  /* 0x0000000700037c02 */ /* 0x000fe20008000f00 */
[----:B------:R-:W-:Y:S02]  /*0d60*/  ULOP3.LUT UR23, UR4, 0x7, URZ, 0xc0, !UPT ;  /* 0x0000000704177892 */ /* 0x000fe4000f8ec0ff */
[----:B------:R-:W-:-:S03]  /*0d70*/  ULOP3.LUT UR12, UR4, 0x3ffffff8, URZ, 0xc0, !UPT ;  /* 0x3ffffff8040c7892 */ /* 0x000fc6000f8ec0ff */
[----:B------:R-:W-:Y:S01]  /*0d80*/  UMOV UR4, URZ ;  /* 0x000000ff00047c82 */ /* 0x000fe20008000000 */
[----:B---3--:R-:W-:-:S03]  /*0d90*/  ULEA UR5, UR6, UR5, 0x18 ;  /* 0x0000000506057291 */ /* 0x008fc6000f8ec0ff */
[----:B------:R-:W-:Y:S01]  /*0da0*/  UMOV UR6, URZ ;  /* 0x000000ff00067c82 */ /* 0x000fe20008000000 */
[----:B------:R-:W-:-:S03]  /*0db0*/  ULEA UR13, UR20, UR5, 0x1 ;  /* 0x00000005140d7291 */ /* 0x000fc6000f8e08ff */
[----:B------:R-:W-:-:S09]  /*0dc0*/  UMOV UR5, URZ ;  /* 0x000000ff00057c82 */ /* 0x000fd20008000000 */
.L_x_176:
[----:B0-----:R-:W0:Y:S01]  /*0dd0*/  S2R R5, SR_TID.X ;  /* 0x0000000000057919 */ /* 0x001e220000002100 */
        /* <DEDUP_REMOVED lines=9> */
[----:B------:R-:W0:Y:S02]  /*0e70*/  LDCU UR7, c[0x0][0x3b0] ;  /* 0x00007600ff0777ac */ /* 0x000e240008000800 */
[----:B0-----:R-:W-:-:S09]  /*0e80*/  UISETP.GE.AND UP0, UPT, UR7, 0x2, UPT ;  /* 0x000000020700788c */ /* 0x001fd2000bf06270 */
[----:B------:R-:W-:Y:S05]  /*0e90*/  BRA.U !UP0, `(.L_x_153) ;  /* 0x0000000908cc7547 */ /* 0x000fea000b800000 */
[----:B------:R-:W-:Y:S02]  /*0ea0*/  MOV R16, 0xff7fffff ;  /* 0xff7fffff00107802 */ /* 0x000fe40000000f00 */
[----:B------:R-:W-:-:S07]  /*0eb0*/  MOV R6, R5 ;  /* 0x0000000500067202 */ /* 0x000fce0000000f00 */
.L_x_157:
[----:B0-----:R-:W0:Y:S01]  /*0ec0*/  LDCU UR7, c[0x0][0x3b0] ;  /* 0x00007600ff0777ac */ /* 0x001e220008000800 */
[----:B-1----:R-:W-:Y:S02]  /*0ed0*/  IADD3 R8, PT, PT, R6, UR6, RZ ;  /* 0x0000000606087c10 */ /* 0x002fe4000fffe0ff */
[----:B------:R-:W-:Y:S02]  /*0ee0*/  CS2R R14, SRZ ;  /* 0x00000000000e7805 */ /* 0x000fe4000001ff00 */
[----:B------:R-:W-:Y:S01]  /*0ef0*/  SHF.R.S32.HI R22, RZ, 0x1f, R0 ;  /* 0x0000001fff167819 */ /* 0x000fe20000011400 */
[----:B------:R-:W1:Y:S01]  /*0f00*/  LDCU UR14, c[0x0][0x3bc] ;  /* 0x00007780ff0e77ac */ /* 0x000e620008000800 */
[----:B0-----:R-:W-:-:S04]  /*0f10*/  ULEA.HI UR7, UR7, UR7, URZ, 0x1 ;  /* 0x0000000707077291 */ /* 0x001fc8000f8f08ff */
[----:B------:R-:W-:Y:S01]  /*0f20*/  USHF.R.S32.HI UR7, URZ, 0x1, UR7 ;  /* 0x00000001ff077899 */ /* 0x000fe20008011407 */
[----:B-1----:R-:W-:-:S03]  /*0f30*/  IMAD R9, R8, UR14, RZ ;  /* 0x0000000e08097c24 */ /* 0x002fc6000f8e02ff */
[----:B------:R-:W-:Y:S02]  /*0f40*/  UIADD3 UR7, UPT, UPT, UR7, -0x1, URZ ;  /* 0xffffffff07077890 */ /* 0x000fe4000fffe0ff */
[----:B------:R-:W-:Y:S02]  /*0f50*/  IADD3 R17, P1, PT, R0, R9, RZ ;  /* 0x0000000900117210 */ /* 0x000fe40007f3e0ff */
[----:B------:R-:W-:Y:S02]  /*0f60*/  UISETP.GE.U32.AND UP0, UPT, UR7, 0x7, UPT ;  /* 0x000000070700788c */ /* 0x000fe4000bf06070 */
[----:B------:R-:W-:Y:S01]  /*0f70*/  LEA.HI.X.SX32 R22, R9, R22, 0x1, P1 ;  /* 0x0000001609167211 */ /* 0x000fe200008f0eff */
[----:B------:R-:W-:-:S06]  /*0f80*/  HFMA2 R9, -RZ, RZ, 0, 0 ;  /* 0x00000000ff097431 */ /* 0x000fcc00000001ff */
[----:B------:R-:W-:Y:S05]  /*0f90*/  BRA.U !UP0, `(.L_x_154) ;  /* 0x00000005083c7547 */ /* 0x000fea000b800000 */
[----:B------:R-:W0:Y:S01]  /*0fa0*/  S2UR UR14, SR_CgaCtaId ;  /* 0x00000000000e79c3 */ /* 0x000e220000008800 */
[----:B------:R-:W1:Y:S01]  /*0fb0*/  LDCU.64 UR16, c[0x0][0x388] ;  /* 0x00007100ff1077ac */ /* 0x000e620008000a00 */
[----:B------:R-:W-:Y:S01]  /*0fc0*/  MOV R15, RZ ;  /* 0x000000ff000f7202 */ /* 0x000fe20000000f00 */
[----:B------:R-:W-:Y:S01]  /*0fd0*/  UMOV UR7, 0x400 ;  /* 0x0000040000077882 */ /* 0x000fe20000000000 */
[----:B------:R-:W-:Y:S02]  /*0fe0*/  UIADD3 UR15, UPT, UPT, -UR12, URZ, URZ ;  /* 0x000000ff0c0f7290 */ /* 0x000fe4000fffe1ff */
[----:B------:R-:W-:-:S04]  /*0ff0*/  UIADD3 UR7, UPT, UPT, UR7, 0x20, URZ ;  /* 0x0000002007077890 */ /* 0x000fc8000fffe0ff */
[----:B------:R-:W-:Y:S01]  /*1000*/  MOV R24, UR15 ;  /* 0x0000000f00187c02 */ /* 0x000fe20008000f00 */
[----:B-1----:R-:W-:-:S04]  /*1010*/  UIADD3 UR16, UP0, UPT, UR16, 0x10, URZ ;  /* 0x0000001010107890 */ /* 0x002fc8000ff1e0ff */
[----:B------:R-:W-:Y:S02]  /*1020*/  UIADD3.X UR17, UPT, UPT, URZ, UR17, URZ, UP0, !UPT ;  /* 0x00000011ff117290 */ /* 0x000fe400087fe4ff */
[----:B0-----:R-:W-:Y:S01]  /*1030*/  ULEA UR7, UR14, UR7, 0x18 ;  /* 0x000000070e077291 */ /* 0x001fe2000f8ec0ff */
[----:B------:R-:W-:-:S03]  /*1040*/  LEA R18, P1, R17, UR16, 0x1 ;  /* 0x0000001011127c11 */ /* 0x000fc6000f8208ff */
[----:B------:R-:W-:Y:S01]  /*1050*/  UIADD3 UR7, UPT, UPT, UR7, 0x10, URZ ;  /* 0x0000001007077890 */ /* 0x000fe2000fffe0ff */
[----:B------:R-:W-:-:S05]  /*1060*/  LEA.HI.X R19, R17, UR17, R22, 0x1, P1 ;  /* 0x0000001111137c11 */ /* 0x000fca00088f0c16 */
[----:B------:R-:W-:-:S07]  /*1070*/  MOV R20, UR7 ;  /* 0x0000000700147c02 */ /* 0x000fce0008000f00 */
.L_x_155:
[----:B------:R-:W2:Y:S04]  /*1080*/  LDG.E.CONSTANT R25, desc[UR18][R18.64+-0x10] ;  /* 0xfffff01212197981 */ /* 0x000ea8000c1e9900 */
[----:B------:R-:W3:Y:S04]  /*1090*/  LDG.E.CONSTANT R13, desc[UR18][R18.64+-0xc] ;  /* 0xfffff412120d7981 */ /* 0x000ee8000c1e9900 */
[----:B------:R-:W4:Y:S04]  /*10a0*/  LDG.E.CONSTANT R12, desc[UR18][R18.64+-0x8] ;  /* 0xfffff812120c7981 */ /* 0x000f28000c1e9900 */
[----:B------:R-:W5:Y:S04]  /*10b0*/  LDG.E.CONSTANT R21, desc[UR18][R18.64+-0x4] ;  /* 0xfffffc1212157981 */ /* 0x000f68000c1e9900 */
[----:B------:R-:W0:Y:S02]  /*10c0*/  LDS.128 R8, [R20+-0x10] ;  /* 0xfffff00014087984 */ /* 0x000e240000000c00 */
[----:B0-----:R-:W-:-:S02]  /*10d0*/  HADD2.F32 R23, -RZ, R8.H0_H0 ;  /* 0x20000008ff177230 */ /* 0x001fc40000004100 */
[----:B------:R-:W-:Y:S02]  /*10e0*/  HADD2.F32 R8, -RZ, R8.H1_H1 ;  /* 0x30000008ff087230 */ /* 0x000fe40000004100 */
[--C-:B--2---:R-:W-:Y:S02]  /*10f0*/  HADD2.F32 R26, -RZ, R25.reuse.H0_H0 ;  /* 0x20000019ff1a7230 */ /* 0x104fe40000004100 */
[----:B------:R-:W-:-:S03]  /*1100*/  HADD2.F32 R25, -RZ, R25.H1_H1 ;  /* 0x30000019ff197230 */ /* 0x000fc60000004100 */
[----:B------:R-:W-:Y:S02]  /*1110*/  FFMA R14, R23, R26, R14 ;  /* 0x0000001a170e7223 */ /* 0x000fe4000000000e */
[----:B------:R-:W2:Y:S01]  /*1120*/  LDG.E.CONSTANT R23, desc[UR18][R18.64] ;  /* 0x0000001212177981 */ /* 0x000ea2000c1e9900 */
[----:B------:R-:W-:Y:S01]  /*1130*/  FFMA R15, R8, R25, R15 ;  /* 0x00000019080f7223 */ /* 0x000fe2000000000f */
[----:B------:R-:W-:Y:S02]  /*1140*/  HADD2.F32 R25, -RZ, R9.H0_H0 ;  /* 0x20000009ff197230 */ /* 0x000fe40000004100 */
[----:B------:R-:W2:Y:S01]  /*1150*/  LDG.E.CONSTANT R8, desc[UR18][R18.64+0x4] ;  /* 0x0000041212087981 */ /* 0x000ea2000c1e9900 */
[----:B---3--:R-:W-:-:S05]  /*1160*/  HADD2.F32 R26, -RZ, R13.H0_H0 ;  /* 0x2000000dff1a7230 */ /* 0x008fca0000004100 */
[----:B------:R-:W-:Y:S02]  /*1170*/  FFMA R14, R25, R26, R14 ;  /* 0x0000001a190e7223 */ /* 0x000fe4000000000e */
[----:B------:R-:W3:Y:S04]  /*1180*/  LDG.E.CONSTANT R25, desc[UR18][R18.64+0x8] ;  /* 0x0000081212197981 */ /* 0x000ee8000c1e9900 */
[----:B------:R0:W3:Y:S01]  /*1190*/  LDG.E.CONSTANT R26, desc[UR18][R18.64+0xc] ;  /* 0x00000c12121a7981 */ /* 0x0000e2000c1e9900 */
[----:B------:R-:W-:Y:S01]  /*11a0*/  HADD2.F32 R28, -RZ, R9.H1_H1 ;  /* 0x30000009ff1c7230 */ /* 0x000fe20000004100 */
[----:B------:R-:W-:Y:S01]  /*11b0*/  IADD3 R24, PT, PT, R24, 0x8, RZ ;  /* 0x0000000818187810 */ /* 0x000fe20007ffe0ff */
[----:B------:R-:W-:Y:S02]  /*11c0*/  HADD2.F32 R13, -RZ, R13.H1_H1 ;  /* 0x3000000dff0d7230 */ /* 0x000fe40000004100 */
[--C-:B------:R-:W-:Y:S01]  /*11d0*/  HADD2.F32 R9, -RZ, R10.reuse.H0_H0 ;  /* 0x2000000aff097230 */ /* 0x100fe20000004100 */
[----:B------:R-:W-:Y:S01]  /*11e0*/  ISETP.NE.AND P1, PT, R24, RZ, PT ;  /* 0x000000ff1800720c */ /* 0x000fe20003f25270 */
[----:B------:R-:W-:-:S02]  /*11f0*/  HADD2.F32 R10, -RZ, R10.H1_H1 ;  /* 0x3000000aff0a7230 */ /* 0x000fc40000004100 */
[----:B------:R-:W-:Y:S01]  /*1200*/  FFMA R15, R28, R13, R15 ;  /* 0x0000000d1c0f7223 */ /* 0x000fe2000000000f */
[----:B----4-:R-:W-:Y:S01]  /*1210*/  HADD2.F32 R13, -RZ, R12.H0_H0 ;  /* 0x2000000cff0d7230 */ /* 0x010fe20000004100 */
[----:B0-----:R-:W-:Y:S01]  /*1220*/  IADD3 R18, P2, PT, R18, 0x20, RZ ;  /* 0x0000002012127810 */ /* 0x001fe20007f5e0ff */
[----:B------:R-:W-:-:S03]  /*1230*/  HADD2.F32 R28, -RZ, R11.H1_H1 ;  /* 0x3000000bff1c7230 */ /* 0x000fc60000004100 */
[----:B------:R-:W-:Y:S01]  /*1240*/  FFMA R13, R9, R13, R14 ;  /* 0x0000000d090d7223 */ /* 0x000fe2000000000e */
[----:B------:R-:W-:Y:S01]  /*1250*/  HADD2.F32 R9, -RZ, R12.H1_H1 ;  /* 0x3000000cff097230 */ /* 0x000fe20000004100 */
[----:B------:R-:W-:Y:S01]  /*1260*/  IADD3.X R19, PT, PT, RZ, R19, RZ, P2, !PT ;  /* 0x00000013ff137210 */ /* 0x000fe200017fe4ff */
[----:B------:R-:W-:Y:S02]  /*1270*/  HADD2.F32 R12, -RZ, R11.H0_H0 ;  /* 0x2000000bff0c7230 */ /* 0x000fe40000004100 */
[--C-:B-----5:R-:W-:Y:S02]  /*1280*/  HADD2.F32 R14, -RZ, R21.reuse.H0_H0 ;  /* 0x20000015ff0e7230 */ /* 0x120fe40000004100 */
[----:B------:R-:W-:Y:S01]  /*1290*/  FFMA R9, R10, R9, R15 ;  /* 0x000000090a097223 */ /* 0x000fe2000000000f */
[----:B------:R-:W-:Y:S02]  /*12a0*/  HADD2.F32 R21, -RZ, R21.H1_H1 ;  /* 0x30000015ff157230 */ /* 0x000fe40000004100 */
[----:B------:R-:W-:-:S02]  /*12b0*/  FFMA R10, R12, R14, R13 ;  /* 0x0000000e0c0a7223 */ /* 0x000fc4000000000d */
[----:B------:R0:W1:Y:S01]  /*12c0*/  LDS.128 R12, [R20] ;  /* 0x00000000140c7984 */ /* 0x0000620000000c00 */
[----:B------:R-:W-:Y:S01]  /*12d0*/  FFMA R9, R28, R21, R9 ;  /* 0x000000151c097223 */ /* 0x000fe20000000009 */
[----:B0-----:R-:W-:Y:S01]  /*12e0*/  IADD3 R20, PT, PT, R20, 0x20, RZ ;  /* 0x0000002014147810 */ /* 0x001fe20007ffe0ff */
[--C-:B-1----:R-:W-:Y:S02]  /*12f0*/  HADD2.F32 R11, -RZ, R12.reuse.H0_H0 ;  /* 0x2000000cff0b7230 */ /* 0x102fe40000004100 */
        /* <DEDUP_REMOVED lines=8> */
[----:B------:R-:W-:-:S03]  /*1380*/  HADD2.F32 R8, -RZ, R8.H1_H1 ;  /* 0x30000008ff087230 */ /* 0x000fc60000004100 */
[----:B------:R-:W-:Y:S01]  /*1390*/  FFMA R10, R11, R13, R10 ;  /* 0x0000000d0b0a7223 */ /* 0x000fe2000000000a */
[--C-:B------:R-:W-:Y:S02]  /*13a0*/  HADD2.F32 R11, -RZ, R14.reuse.H1_H1 ;  /* 0x3000000eff0b7230 */ /* 0x100fe40000004100 */
[----:B------:R-:W-:Y:S01]  /*13b0*/  FFMA R8, R12, R8, R9 ;  /* 0x000000080c087223 */ /* 0x000fe20000000009 */
[----:B------:R-:W-:Y:S02]  /*13c0*/  HADD2.F32 R9, -RZ, R14.H0_H0 ;  /* 0x2000000eff097230 */ /* 0x000fe40000004100 */
[--C-:B---3--:R-:W-:Y:S02]  /*13d0*/  HADD2.F32 R12, -RZ, R25.reuse.H0_H0 ;  /* 0x20000019ff0c7230 */ /* 0x108fe40000004100 */
[----:B------:R-:W-:Y:S02]  /*13e0*/  HADD2.F32 R25, -RZ, R25.H1_H1 ;  /* 0x30000019ff197230 */ /* 0x000fe40000004100 */
[----:B------:R-:W-:-:S02]  /*13f0*/  HADD2.F32 R14, -RZ, R15.H0_H0 ;  /* 0x2000000fff0e7230 */ /* 0x000fc40000004100 */
[----:B------:R-:W-:Y:S01]  /*1400*/  FFMA R9, R9, R12, R10 ;  /* 0x0000000c09097223 */ /* 0x000fe2000000000a */
[--C-:B------:R-:W-:Y:S02]  /*1410*/  HADD2.F32 R10, -RZ, R26.reuse.H0_H0 ;  /* 0x2000001aff0a7230 */ /* 0x100fe40000004100 */
[----:B------:R-:W-:Y:S01]  /*1420*/  FFMA R8, R11, R25, R8 ;  /* 0x000000190b087223 */ /* 0x000fe20000000008 */
[----:B------:R-:W-:Y:S02]  /*1430*/  HADD2.F32 R15, -RZ, R15.H1_H1 ;  /* 0x3000000fff0f7230 */ /* 0x000fe40000004100 */
[----:B------:R-:W-:Y:S02]  /*1440*/  HADD2.F32 R26, -RZ, R26.H1_H1 ;  /* 0x3000001aff1a7230 */ /* 0x000fe40000004100 */
[----:B------:R-:W-:-:S03]  /*1450*/  FFMA R14, R14, R10, R9 ;  /* 0x0000000a0e0e7223 */ /* 0x000fc60000000009 */
[----:B------:R-:W-:Y:S01]  /*1460*/  FFMA R15, R15, R26, R8 ;  /* 0x0000001a0f0f7223 */ /* 0x000fe20000000008 */
[----:B------:R-:W-:Y:S06]  /*1470*/  @P1 BRA `(.L_x_155) ;  /* 0xfffffffc00001947 */ /* 0x000fec000383ffff */
[----:B------:R-:W-:-:S07]  /*1480*/  MOV R9, UR12 ;  /* 0x0000000c00097c02 */ /* 0x000fce0008000f00 */
.L_x_154:
[----:B------:R-:W-:-:S09]  /*1490*/  UISETP.NE.AND UP0, UPT, UR23, URZ, UPT ;  /* 0x000000ff1700728c */ /* 0x000fd2000bf05270 */
[----:B------:R-:W-:Y:S05]  /*14a0*/  BRA.U !UP0, `(.L_x_156) ;  /* 0x0000000508207547 */ /* 0x000fea000b800000 */
[----:B------:R-:W0:Y:S02]  /*14b0*/  LDCU.64 UR14, c[0x0][0x388] ;  /* 0x00007100ff0e77ac */ /* 0x000e240008000a00 */
[----:B0-----:R-:W-:-:S04]  /*14c0*/  LEA R12, P1, R17, UR14, 0x1 ;  /* 0x0000000e110c7c11 */ /* 0x001fc8000f8208ff */
[----:B------:R-:W-:-:S03]  /*14d0*/  LEA.HI.X R13, R17, UR15, R22, 0x1, P1 ;  /* 0x0000000f110d7c11 */ /* 0x000fc600088f0c16 */
[----:B------:R-:W-:-:S05]  /*14e0*/  IMAD.WIDE.U32 R12, R9, 0x4, R12 ;  /* 0x00000004090c7825 */ /* 0x000fca00078e000c */
[----:B------:R-:W2:Y:S01]  /*14f0*/  LDG.E.CONSTANT R18, desc[UR18][R12.64] ;  /* 0x000000120c127981 */ /* 0x000ea2000c1e9900 */
[----:B------:R-:W0:Y:S01]  /*1500*/  S2UR UR14, SR_CgaCtaId ;  /* 0x00000000000e79c3 */ /* 0x000e220000008800 */
[----:B------:R-:W-:Y:S01]  /*1510*/  UMOV UR7, 0x400 ;  /* 0x0000040000077882 */ /* 0x000fe20000000000 */
[----:B------:R-:W-:Y:S02]  /*1520*/  UISETP.NE.AND UP0, UPT, UR23, 0x1, UPT ;  /* 0x000000011700788c */ /* 0x000fe4000bf05270 */
[----:B------:R-:W-:-:S04]  /*1530*/  UIADD3 UR7, UPT, UPT, UR7, 0x20, URZ ;  /* 0x0000002007077890 */ /* 0x000fc8000fffe0ff */
[----:B0-----:R-:W-:-:S06]  /*1540*/  ULEA UR7, UR14, UR7, 0x18 ;  /* 0x000000070e077291 */ /* 0x001fcc000f8ec0ff */
[----:B------:R-:W-:-:S05]  /*1550*/  LEA R17, R9, UR7, 0x2 ;  /* 0x0000000709117c11 */ /* 0x000fca000f8e10ff */
[----:B------:R-:W0:Y:S02]  /*1560*/  LDS.128 R8, [R17] ;  /* 0x0000000011087984 */ /* 0x000e240000000c00 */
[--C-:B0-----:R-:W-:Y:S02]  /*1570*/  HADD2.F32 R19, -RZ, R8.reuse.H0_H0 ;  /* 0x20000008ff137230 */ /* 0x101fe40000004100 */
[----:B------:R-:W-:Y:S02]  /*1580*/  HADD2.F32 R8, -RZ, R8.H1_H1 ;  /* 0x30000008ff087230 */ /* 0x000fe40000004100 */
[--C-:B--2---:R-:W-:Y:S02]  /*1590*/  HADD2.F32 R20, -RZ, R18.reuse.H0_H0 ;  /* 0x20000012ff147230 */ /* 0x104fe40000004100 */
[----:B------:R-:W-:-:S03]  /*15a0*/  HADD2.F32 R18, -RZ, R18.H1_H1 ;  /* 0x30000012ff127230 */ /* 0x000fc60000004100 */
[----:B------:R-:W-:Y:S02]  /*15b0*/  FFMA R14, R19, R20, R14 ;  /* 0x00000014130e7223 */ /* 0x000fe4000000000e */
[----:B------:R-:W-:Y:S01]  /*15c0*/  FFMA R15, R8, R18, R15 ;  /* 0x00000012080f7223 */ /* 0x000fe2000000000f */
[----:B------:R-:W-:Y:S06]  /*15d0*/  BRA.U !UP0, `(.L_x_156) ;  /* 0x0000000108d47547 */ /* 0x000fec000b800000 */
[----:B------:R-:W2:Y:S01]  /*15e0*/  LDG.E.CONSTANT R18, desc[UR18][R12.64+0x4] ;  /* 0x000004120c127981 */ /* 0x000ea2000c1e9900 */
[----:B------:R-:W-:Y:S01]  /*15f0*/  UISETP.NE.AND UP0, UPT, UR23, 0x2, UPT ;  /* 0x000000021700788c */ /* 0x000fe2000bf05270 */
[--C-:B------:R-:W-:Y:S02]  /*1600*/  HADD2.F32 R19, -RZ, R9.reuse.H0_H0 ;  /* 0x20000009ff137230 */ /* 0x100fe40000004100 */
        /* <DEDUP_REMOVED lines=25> */
[----:B------:R-:W-:-:S03]  /*17a0*/  UISETP.NE.AND UP0, UPT, UR23, 0x5, UPT ;  /* 0x000000051700788c */ /* 0x000fc6000bf05270 */
[----:B------:R-:W0:Y:S02]  /*17b0*/  LDS.128 R8, [R17+0x10] ;  /* 0x0000100011087984 */ /* 0x000e240000000c00 */
[--C-:B0-----:R-:W-:Y:S02]  /*17c0*/  HADD2.F32 R11, -RZ, R8.reuse.H0_H0 ;  /* 0x20000008ff0b7230 */ /* 0x101fe40000004100 */
[----:B------:R-:W-:Y:S02]  /*17d0*/  HADD2.F32 R8, -RZ, R8.H1_H1 ;  /* 0x30000008ff087230 */ /* 0x000fe40000004100 */
[--C-:B--2---:R-:W-:Y:S02]  /*17e0*/  HADD2.F32 R19, -RZ, R18.reuse.H0_H0 ;  /* 0x20000012ff137230 */ /* 0x104fe40000004100 */
[----:B------:R-:W-:-:S03]  /*17f0*/  HADD2.F32 R18, -RZ, R18.H1_H1 ;  /* 0x30000012ff127230 */ /* 0x000fc60000004100 */
[----:B------:R-:W-:Y:S02]  /*1800*/  FFMA R14, R11, R19, R14 ;  /* 0x000000130b0e7223 */ /* 0x000fe4000000000e */
[----:B------:R-:W-:Y:S01]  /*1810*/  FFMA R15, R8, R18, R15 ;  /* 0x00000012080f7223 */ /* 0x000fe2000000000f */
[----:B------:R-:W-:Y:S06]  /*1820*/  BRA.U !UP0, `(.L_x_156) ;  /* 0x0000000108407547 */ /* 0x000fec000b800000 */
[----:B------:R-:W-:Y:S01]  /*1830*/  UISETP.NE.AND UP0, UPT, UR23, 0x6, UPT ;  /* 0x000000061700788c */ /* 0x000fe2000bf05270 */
[----:B------:R-:W2:Y:S05]  /*1840*/  LDG.E.CONSTANT R17, desc[UR18][R12.64+0x14] ;  /* 0x000014120c117981 */ /* 0x000eaa000c1e9900 */
[----:B------:R-:W-:-:S13]  /*1850*/  PLOP3.LUT P1, PT, PT, PT, UP0, 0x80, 0x8 ;  /* 0x000000000008781c */ /* 0x000fda0003f2f008 */
[----:B------:R-:W3:Y:S01]  /*1860*/  @P1 LDG.E.CONSTANT R19, desc[UR18][R12.64+0x18] ;  /* 0x000018120c131981 */ /* 0x000ee2000c1e9900 */
[--C-:B------:R-:W-:Y:S02]  /*1870*/  HADD2.F32 R11, -RZ, R9.reuse.H0_H0 ;  /* 0x20000009ff0b7230 */ /* 0x100fe40000004100 */
[----:B------:R-:W-:Y:S02]  /*1880*/  HADD2.F32 R8, -RZ, R9.H1_H1 ;  /* 0x30000009ff087230 */ /* 0x000fe40000004100 */
[--C-:B------:R-:W-:Y:S02]  /*1890*/  @P1 HADD2.F32 R9, -RZ, R10.reuse.H0_H0 ;  /* 0x2000000aff091230 */ /* 0x100fe40000004100 */
[----:B------:R-:W-:Y:S02]  /*18a0*/  @P1 HADD2.F32 R10, -RZ, R10.H1_H1 ;  /* 0x3000000aff0a1230 */ /* 0x000fe40000004100 */
[--C-:B--2---:R-:W-:Y:S02]  /*18b0*/  HADD2.F32 R18, -RZ, R17.reuse.H0_H0 ;  /* 0x20000011ff127230 */ /* 0x104fe40000004100 */
[----:B------:R-:W-:-:S03]  /*18c0*/  HADD2.F32 R17, -RZ, R17.H1_H1 ;  /* 0x30000011ff117230 */ /* 0x000fc60000004100 */
[----:B------:R-:W-:Y:S02]  /*18d0*/  FFMA R14, R11, R18, R14 ;  /* 0x000000120b0e7223 */ /* 0x000fe4000000000e */
[----:B------:R-:W-:Y:S01]  /*18e0*/  FFMA R15, R8, R17, R15 ;  /* 0x00000011080f7223 */ /* 0x000fe2000000000f */
[--C-:B---3--:R-:W-:Y:S02]  /*18f0*/  @P1 HADD2.F32 R11, -RZ, R19.reuse.H0_H0 ;  /* 0x20000013ff0b1230 */ /* 0x108fe40000004100 */
[----:B------:R-:W-:-:S03]  /*1900*/  @P1 HADD2.F32 R19, -RZ, R19.H1_H1 ;  /* 0x30000013ff131230 */ /* 0x000fc60000004100 */
[----:B------:R-:W-:Y:S02]  /*1910*/  @P1 FFMA R14, R9, R11, R14 ;  /* 0x0000000b090e1223 */ /* 0x000fe4000000000e */
[----:B------:R-:W-:-:S07]  /*1920*/  @P1 FFMA R15, R10, R19, R15 ;  /* 0x000000130a0f1223 */ /* 0x000fce000000000f */
.L_x_156:
[----:B------:R-:W0:Y:S01]  /*1930*/  LDCU UR7, c[0x0][0x3c0] ;  /* 0x00007800ff0777ac */ /* 0x000e220008000800 */
[----:B------:R-:W-:Y:S01]  /*1940*/  FADD R14, R14, R15 ;  /* 0x0000000f0e0e7221 */ /* 0x000fe20000000000 */
[C---:B------:R-:W-:Y:S02]  /*1950*/  LEA R8, R6.reuse, UR13, 0x2 ;  /* 0x0000000d06087c11 */ /* 0x040fe4000f8e10ff */
[----:B------:R-:W-:-:S04]  /*1960*/  IADD3 R6, PT, PT, R6, 0x80, RZ ;  /* 0x0000008006067810 */ /* 0x000fc80007ffe0ff */
[----:B------:R-:W-:Y:S01]  /*1970*/  ISETP.GE.AND P1, PT, R6, UR8, PT ;  /* 0x0000000806007c0c */ /* 0x000fe2000bf26270 */
[----:B0-----:R-:W-:-:S05]  /*1980*/  FMUL R9, R14, UR7 ;  /* 0x000000070e097c20 */ /* 0x001fca0008400000 */
[----:B------:R0:W-:Y:S01]  /*1990*/  STS [R8], R9 ;  /* 0x0000000908007388 */ /* 0x0001e20000000800 */
[----:B------:R-:W-:-:S06]  /*19a0*/  FMNMX R16, R9, R16, !PT ;  /* 0x0000001009107209 */ /* 0x000fcc0007800000 */
[----:B------:R-:W-:Y:S05]  /*19b0*/  @!P1 BRA `(.L_x_157) ;  /* 0xfffffff400409947 */ /* 0x000fea000383ffff */
[----:B------:R-:W-:Y:S05]  /*19c0*/  BRA `(.L_x_152) ;  /* 0x0000000000807947 */ /* 0x000fea0003800000 */
.L_x_153:
[----:B------:R-:W0:Y:S01]  /*19d0*/  LDCU UR7, c[0x0][0x3c0] ;  /* 0x00007800ff0777ac */ /* 0x000e220008000800 */
[C---:B-1----:R-:W-:Y:S02]  /*19e0*/  LEA R9, R5.reuse, UR13, 0x2 ;  /* 0x0000000d05097c11 */ /* 0x042fe4000f8e10ff */
[----:B------:R-:W-:-:S04]  /*19f0*/  IADD3 R6, PT, PT, R5, 0x80, RZ ;  /* 0x0000008005067810 */ /* 0x000fc80007ffe0ff */
[----:B------:R-:W-:Y:S01]  /*1a00*/  ISETP.GE.AND P1, PT, R6, UR8, PT ;  /* 0x0000000806007c0c */ /* 0x000fe2000bf26270 */
[----:B0-----:R-:W-:-:S05]  /*1a10*/  FMUL R8, RZ, UR7 ;  /* 0x00000007ff087c20 */ /* 0x001fca0008400000 */
[----:B------:R0:W-:Y:S01]  /*1a20*/  STS [R9], R8 ;  /* 0x0000000809007388 */ /* 0x0001e20000000800 */
[----:B------:R-:W-:-:S06]  /*1a30*/  FMNMX R16, R8, -3.40282346638528859812e+38, !PT ;  /* 0xff7fffff08107809 */ /* 0x000fcc0007800000 */
[----:B------:R-:W-:Y:S05]  /*1a40*/  @P1 BRA `(.L_x_152) ;  /* 0x0000000000601947 */ /* 0x000fea0003800000 */
[----:B------:R2:W-:Y:S01]  /*1a50*/  STS [R9+0x200], R8 ;  /* 0x0002000809007388 */ /* 0x0005e20000000800 */
[----:B------:R-:W-:-:S04]  /*1a60*/  IADD3 R6, PT, PT, R5, 0x100, RZ ;  /* 0x0000010005067810 */ /* 0x000fc80007ffe0ff */
[----:B------:R-:W-:-:S13]  /*1a70*/  ISETP.GE.AND P1, PT, R6, UR8, PT ;  /* 0x0000000806007c0c */ /* 0x000fda000bf26270 */
[----:B--2---:R-:W-:Y:S05]  /*1a80*/  @P1 BRA `(.L_x_152) ;  /* 0x0000000000501947 */ /* 0x004fea0003800000 */
        /* <DEDUP_REMOVED lines=16> */
[----:B------:R-:W-:Y:S01]  /*1b90*/  IADD3 R6, PT, PT, R5, 0x380, RZ ;  /* 0x0000038005067810 */ /* 0x000fe20007ffe0ff */
[----:B------:R2:W-:Y:S03]  /*1ba0*/  STS [R9+0xc00], R8 ;  /* 0x000c000809007388 */ /* 0x0005e60000000800 */
[----:B------:R-:W-:-:S13]  /*1bb0*/  ISETP.GE.AND P1, PT, R6, UR8, PT ;  /* 0x0000000806007c0c */ /* 0x000fda000bf26270 */
[----:B------:R2:W-:Y:S02]  /*1bc0*/  @!P1 STS [R9+0xe00], R8 ;  /* 0x000e000809009388 */ /* 0x0005e40000000800 */
.L_x_152:
[----:B------:R-:W-:Y:S05]  /*1bd0*/  BSYNC.RECONVERGENT B0 ;  /* 0x0000000000007941 */ /* 0x000fea0003800200 */
.L_x_151:
[----:B012---:R-:W0:Y:S01]  /*1be0*/  SHFL.BFLY PT, R9, R16, 0x10, 0x1f ;  /* 0x0e001f0010097f89 */ /* 0x007e2200000e0000 */
[----:B------:R-:W1:Y:S08]  /*1bf0*/  S2UR UR16, SR_CgaCtaId ;  /* 0x00000000001079c3 */ /* 0x000e700000008800 */
[----:B------:R-:W-:Y:S01]  /*1c00*/  BAR.SYNC.DEFER_BLOCKING 0x0 ;  /* 0x0000000000007b1d */ /* 0x000fe20000010000 */
[----:B------:R-:W-:-:S02]  /*1c10*/  LOP3.LUT P1, RZ, R5, 0x1f, RZ, 0xc0, !PT ;  /* 0x0000001f05ff7812 */ /* 0x000fc4000782c0ff */
[----:B------:R-:W-:-:S03]  /*1c20*/  ISETP.NE.AND P2, PT, R5, RZ, PT ;  /* 0x000000ff0500720c */ /* 0x000fc60003f45270 */
[----:B------:R-:W-:Y:S02]  /*1c30*/  UMOV UR15, 0x400 ;  /* 0x00000400000f7882 */ /* 0x000fe40000000000 */
[----:B------:R-:W2:Y:S01]  /*1c40*/  S2UR UR14, SR_CgaCtaId ;  /* 0x00000000000e79c3 */ /* 0x000ea20000008800 */
[----:B------:R-:W-:Y:S01]  /*1c50*/  UMOV UR7, 0x400 ;  /* 0x0000040000077882 */ /* 0x000fe20000000000 */
[----:B------:R-:W-:Y:S01]  /*1c60*/  BSSY.RECONVERGENT B0, `(.L_x_158) ;  /* 0x0000032000007945 */ /* 0x000fe20003800200 */
[----:B0-----:R-:W-:Y:S01]  /*1c70*/  FMNMX R9, R9, R16, !PT ;  /* 0x0000001009097209 */ /* 0x001fe20007800000 */
[----:B-1----:R-:W-:-:S04]  /*1c80*/  ULEA UR17, UR16, UR15, 0x18 ;  /* 0x0000000f10117291 */ /* 0x002fc8000f8ec0ff */
[----:B------:R-:W0:Y:S01]  /*1c90*/  SHFL.BFLY PT, R6, R9, 0x8, 0x1f ;  /* 0x0d001f0009067f89 */ /* 0x000e2200000e0000 */
[----:B--2---:R-:W-:Y:S01]  /*1ca0*/  ULEA UR7, UR14, UR7, 0x18 ;  /* 0x000000070e077291 */ /* 0x004fe2000f8ec0ff */
[----:B0-----:R-:W-:-:S05]  /*1cb0*/  FMNMX R6, R9, R6, !PT ;  /* 0x0000000609067209 */ /* 0x001fca0007800000 */
[----:B------:R-:W0:Y:S02]  /*1cc0*/  SHFL.BFLY PT, R11, R6, 0x4, 0x1f ;  /* 0x0c801f00060b7f89 */ /* 0x000e2400000e0000 */
[----:B0-----:R-:W-:Y:S02]  /*1cd0*/  FMNMX R11, R6, R11, !PT ;  /* 0x0000000b060b7209 */ /* 0x001fe40007800000 */
[----:B------:R-:W-:-:S03]  /*1ce0*/  SHF.R.U32.HI R6, RZ, 0x3, R5 ;  /* 0x00000003ff067819 */ /* 0x000fc60000011605 */
[----:B------:R-:W0:Y:S01]  /*1cf0*/  SHFL.BFLY PT, R8, R11, 0x2, 0x1f ;  /* 0x0c401f000b087f89 */ /* 0x000e2200000e0000 */
[----:B------:R-:W-:Y:S02]  /*1d00*/  LOP3.LUT R6, R6, 0x7c, RZ, 0xc0, !PT ;  /* 0x0000007c06067812 */ /* 0x000fe400078ec0ff */
[----:B0-----:R-:W-:-:S05]  /*1d10*/  FMNMX R8, R11, R8, !PT ;  /* 0x000000080b087209 */ /* 0x001fca0007800000 */
[----:B------:R-:W0:Y:S02]  /*1d20*/  SHFL.BFLY PT, R13, R8, 0x1, 0x1f ;  /* 0x0c201f00080d7f89 */ /* 0x000e2400000e0000 */
[----:B0-----:R-:W-:-:S05]  /*1d30*/  FMNMX R13, R8, R13, !PT ;  /* 0x0000000d080d7209 */ /* 0x001fca0007800000 */
[----:B------:R-:W-:Y:S01]  /*1d40*/  @!P1 STS [R6+UR17], R13 ;  /* 0x0000000d06009988 */ /* 0x000fe20008000811 */
[----:B------:R-:W-:Y:S06]  /*1d50*/  BAR.SYNC.DEFER_BLOCKING 0x0 ;  /* 0x0000000000007b1d */ /* 0x000fec0000010000 */
[----:B------:R-:W0:Y:S02]  /*1d60*/  @!P2 LDS.128 R8, [UR7] ;  /* 0x00000007ff08a984 */ /* 0x000e240008000c00 */
[----:B0-----:R-:W-:-:S04]  /*1d70*/  @!P2 FMNMX R10, R10, R11, !PT ;  /* 0x0000000b0a0aa209 */ /* 0x001fc80007800000 */
[----:B------:R-:W-:Y:S02]  /*1d80*/  @!P2 FMNMX3 R8, R8, R9, R10, !PT ;  /* 0x000000090808a276 */ /* 0x000fe4000780000a */
[----:B------:R-:W-:-:S03]  /*1d90*/  MOV R10, RZ ;  /* 0x000000ff000a7202 */ /* 0x000fc60000000f00 */
[----:B------:R-:W-:Y:S01]  /*1da0*/  @!P2 STS [UR7], R8 ;  /* 0x00000008ff00a988 */ /* 0x000fe20008000807 */
[----:B------:R-:W-:Y:S06]  /*1db0*/  BAR.SYNC.DEFER_BLOCKING 0x0 ;  /* 0x0000000000007b1d */ /* 0x000fec0000010000 */
[----:B------:R-:W0:Y:S02]  /*1dc0*/  LDS R9, [UR7] ;  /* 0x00000007ff097984 */ /* 0x000e240008000800 */
[----:B0-----:R-:W-:Y:S01]  /*1dd0*/  FMNMX R2, R9, R2, !PT ;  /* 0x0000000209027209 */ /* 0x001fe20007800000 */
[----:B------:R-:W-:Y:S06]  /*1de0*/  @!P0 BRA `(.L_x_159) ;  /* 0x0000000000648947 */ /* 0x000fec0003800000 */
[----:B------:R-:W-:Y:S01]  /*1df0*/  HFMA2 R10, -RZ, RZ, 0, 0 ;  /* 0x00000000ff0a7431 */ /* 0x000fe200000001ff */
[----:B------:R-:W-:-:S07]  /*1e00*/  MOV R8, R5 ;  /* 0x0000000500087202 */ /* 0x000fce0000000f00 */
.L_x_162:
        /* <DEDUP_REMOVED lines=17> */
.L_x_161:
[----:B------:R-:W-:Y:S05]  /*1f20*/  BSYNC.RECONVERGENT B1 ;  /* 0x0000000000017941 */ /* 0x000fea0003800200 */
.L_x_160:
[----:B------:R0:W-:Y:S01]  /*1f30*/  STS [R14], R9 ;  /* 0x000000090e007388 */ /* 0x0001e20000000800 */
[----:B------:R-:W-:Y:S01]  /*1f40*/  IADD3 R8, PT, PT, R8, 0x80, RZ ;  /* 0x0000008008087810 */ /* 0x000fe20007ffe0ff */
[----:B------:R-:W-:-:S03]  /*1f50*/  FADD R10, R9, R10 ;  /* 0x0000000a090a7221 */ /* 0x000fc60000000000 */
[----:B------:R-:W-:-:S13]  /*1f60*/  ISETP.GE.AND P0, PT, R8, UR8, PT ;  /* 0x0000000808007c0c */ /* 0x000fda000bf06270 */
[----:B0-----:R-:W-:Y:S05]  /*1f70*/  @!P0 BRA `(.L_x_162) ;  /* 0xfffffffc00a48947 */ /* 0x001fea000383ffff */
.L_x_159:
[----:B------:R-:W-:Y:S05]  /*1f80*/  BSYNC.RECONVERGENT B0 ;  /* 0x0000000000007941 */ /* 0x000fea0003800200 */
.L_x_158:
[----:B------:R-:W0:Y:S01]  /*1f90*/  SHFL.BFLY PT, R9, R10, 0x10, 0x1f ;  /* 0x0e001f000a097f89 */ /* 0x000e2200000e0000 */
[----:B------:R-:W-:Y:S01]  /*1fa0*/  UIADD3 UR15, UPT, UPT, UR15, 0x10, URZ ;  /* 0x000000100f0f7890 */ /* 0x000fe2000fffe0ff */
[----:B------:R-:W1:Y:S08]  /*1fb0*/  S2UR UR8, SR_CgaCtaId ;  /* 0x00000000000879c3 */ /* 0x000e700000008800 */
[----:B------:R-:W-:Y:S01]  /*1fc0*/  BAR.SYNC.DEFER_BLOCKING 0x0 ;  /* 0x0000000000007b1d */ /* 0x000fe20000010000 */
[----:B------:R-:W-:Y:S01]  /*1fd0*/  ULEA UR15, UR16, UR15, 0x18 ;  /* 0x0000000f100f7291 */ /* 0x000fe2000f8ec0ff */
[----:B------:R-:W-:Y:S01]  /*1fe0*/  ISETP.NE.AND P0, PT, R5, RZ, PT ;  /* 0x000000ff0500720c */ /* 0x000fe20003f05270 */
[----:B------:R-:W-:Y:S01]  /*1ff0*/  FADD R7, -R2, R7 ;  /* 0x0000000702077221 */ /* 0x000fe20000000100 */
[----:B------:R-:W-:-:S02]  /*2000*/  MOV R15, 0x437c0000 ;  /* 0x437c0000000f7802 */ /* 0x000fc40000000f00 */
[----:B------:R-:W-:Y:S01]  /*2010*/  UMOV UR7, 0x400 ;  /* 0x0000040000077882 */ /* 0x000fe20000000000 */
[----:B------:R-:W-:Y:S01]  /*2020*/  BSSY.RECONVERGENT B0, `(.L_x_163) ;  /* 0x000027c000007945 */ /* 0x000fe20003800200 */
[----:B0-----:R-:W-:Y:S01]  /*2030*/  FADD R9, R9, R10 ;  /* 0x0000000a09097221 */ /* 0x001fe20000000000 */
[----:B-1----:R-:W-:-:S04]  /*2040*/  ULEA UR7, UR8, UR7, 0x18 ;  /* 0x0000000708077291 */ /* 0x002fc8000f8ec0ff */
[----:B------:R-:W0:Y:S02]  /*2050*/  SHFL.BFLY PT, R8, R9, 0x8, 0x1f ;  /* 0x0d001f0009087f89 */ /* 0x000e2400000e0000 */
[----:B0-----:R-:W-:-:S05]  /*2060*/  FADD R8, R9, R8 ;  /* 0x0000000809087221 */ /* 0x001fca0000000000 */
[----:B------:R-:W0:Y:S02]  /*2070*/  SHFL.BFLY PT, R11, R8, 0x4, 0x1f ;  /* 0x0c801f00080b7f89 */ /* 0x000e2400000e0000 */
[----:B0-----:R-:W-:-:S05]  /*2080*/  FADD R11, R8, R11 ;  /* 0x0000000b080b7221 */ /* 0x001fca0000000000 */
[----:B------:R-:W0:Y:S02]  /*2090*/  SHFL.BFLY PT, R12, R11, 0x2, 0x1f ;  /* 0x0c401f000b0c7f89 */ /* 0x000e2400000e0000 */
[----:B0-----:R-:W-:-:S05]  /*20a0*/  FADD R12, R11, R12 ;  /* 0x0000000c0b0c7221 */ /* 0x001fca0000000000 */
[----:B------:R-:W0:Y:S02]  /*20b0*/  SHFL.BFLY PT, R13, R12, 0x1, 0x1f ;  /* 0x0c201f000c0d7f89 */ /* 0x000e2400000e0000 */
[----:B0-----:R-:W-:Y:S01]  /*20c0*/  FADD R13, R12, R13 ;  /* 0x0000000d0c0d7221 */ /* 0x001fe20000000000 */
[----:B------:R-:W-:-:S04]  /*20d0*/  HFMA2 R12, -RZ, RZ, 0.96630859375, -0.0022525787353515625 ;  /* 0x3bbb989dff0c7431 */ /* 0x000fc800000001ff */
[----:B------:R-:W-:Y:S01]  /*20e0*/  @!P1 STS [R6+UR15], R13 ;  /* 0x0000000d06009988 */ /* 0x000fe2000800080f */
[----:B------:R-:W-:Y:S06]  /*20f0*/  BAR.SYNC.DEFER_BLOCKING 0x0 ;  /* 0x0000000000007b1d */ /* 0x000fec0000010000 */
[----:B------:R-:W0:Y:S02]  /*2100*/  @!P0 LDS.128 R8, [UR7+0x10] ;  /* 0x00001007ff088984 */ /* 0x000e240008000c00 */
[----:B0-----:R-:W-:Y:S01]  /*2110*/  @!P0 FADD R9, R8, R9 ;  /* 0x0000000908098221 */ /* 0x001fe20000000000 */
[----:B------:R-:W-:-:S03]  /*2120*/  FFMA.SAT R8, R7, R12, 0.5 ;  /* 0x3f00000007087423 */ /* 0x000fc6000000200c */
[----:B------:R-:W-:Y:S01]  /*2130*/  @!P0 FADD R10, R9, R10 ;  /* 0x0000000a090a8221 */ /* 0x000fe20000000000 */
[----:B------:R-:W-:-:S03]  /*2140*/  FFMA.RM R8, R8, R15, 12582913 ;  /* 0x4b40000108087423 */ /* 0x000fc6000000400f */
[----:B------:R-:W-:Y:S01]  /*2150*/  @!P0 FADD R10, R10, R11 ;  /* 0x0000000b0a0a8221 */ /* 0x000fe20000000000 */
[----:B------:R-:W-:-:S04]  /*2160*/  FADD R12, R8, -12583039 ;  /* 0xcb40007f080c7421 */ /* 0x000fc80000000000 */
[----:B------:R0:W-:Y:S01]  /*2170*/  @!P0 STS [UR7+0x10], R10 ;  /* 0x0000100aff008988 */ /* 0x0001e20008000807 */
[C---:B------:R-:W-:Y:S01]  /*2180*/  FFMA R12, R7.reuse, 1.4426950216293334961, -R12 ;  /* 0x3fb8aa3b070c7823 */ /* 0x040fe2000000080c */
[----:B------:R-:W-:Y:S03]  /*2190*/  BAR.SYNC.DEFER_BLOCKING 0x0 ;  /* 0x0000000000007b1d */ /* 0x000fe60000010000 */
[----:B------:R-:W-:Y:S01]  /*21a0*/  FFMA R12, R7, 1.925963033500011079e-08, R12 ;  /* 0x32a57060070c7823 */ /* 0x000fe2000000000c */
[----:B------:R-:W-:-:S05]  /*21b0*/  SHF.L.U32 R7, R8, 0x17, RZ ;  /* 0x0000001708077819 */ /* 0x000fca00000006ff */
[----:B------:R-:W1:Y:S01]  /*21c0*/  MUFU.EX2 R12, R12 ;  /* 0x0000000c000c7308 */ /* 0x000e620000000800 */
[----:B------:R-:W2:Y:S01]  /*21d0*/  LDS R6, [UR7+0x10] ;  /* 0x00001007ff067984 */ /* 0x000ea20008000800 */
[----:B------:R-:W3:Y:S01]  /*21e0*/  LDCU UR7, c[0x0][0x3b0] ;  /* 0x00007600ff0777ac */ /* 0x000ee20008000800 */
[----:B-1----:R-:W-:-:S04]  /*21f0*/  FMUL R7, R7, R12 ;  /* 0x0000000c07077220 */ /* 0x002fc80000400000 */
[----:B------:R-:W-:Y:S01]  /*2200*/  FMUL R4, R7, R4 ;  /* 0x0000000407047220 */ /* 0x000fe20000400000 */
[----:B---3--:R-:W-:-:S13]  /*2210*/  ISETP.GE.AND P1, PT, R5, UR7, PT ;  /* 0x0000000705007c0c */ /* 0x008fda000bf26270 */
[----:B0-----:R-:W-:Y:S05]  /*2220*/  @P1 BRA `(.L_x_164) ;  /* 0x00000024006c1947 */ /* 0x001fea0003800000 */
[----:B------:R-:W0:Y:S01]  /*2230*/  LDC R8, c[0x0][0x3bc] ;  /* 0x0000ef00ff087b82 */ /* 0x000e220000000800 */
[----:B------:R-:W1:Y:S01]  /*2240*/  LDCU.64 UR14, c[0x0][0x390] ;  /* 0x00007200ff0e77ac */ /* 0x000e620008000a00 */
[----:B------:R-:W-:Y:S01]  /*2250*/  SHF.R.S32.HI R10, RZ, 0x1f, R0 ;  /* 0x0000001fff0a7819 */ /* 0x000fe20000011400 */
[----:B------:R-:W-:-:S04]  /*2260*/  UIADD3 UR7, UPT, UPT, UR24, -UR6, URZ ;  /* 0x8000000618077290 */ /* 0x000fc8000fffe0ff */
[----:B------:R-:W-:-:S03]  /*2270*/  UISETP.GE.AND UP0, UPT, UR7, 0x8, UPT ;  /* 0x000000080700788c */ /* 0x000fc6000bf06270 */
[----:B------:R-:W-:Y:S01]  /*2280*/  UMOV UR7, URZ ;  /* 0x000000ff00077c82 */ /* 0x000fe20008000000 */
[----:B0-----:R-:W-:-:S05]  /*2290*/  IMAD R9, R8, UR6, RZ ;  /* 0x0000000608097c24 */ /* 0x001fca000f8e02ff */
[----:B------:R-:W-:Y:S02]  /*22a0*/  IADD3 R5, P0, P2, R9, R0, R5 ;  /* 0x0000000009057210 */ /* 0x000fe40007a1e005 */
[----:B------:R-:W-:-:S04]  /*22b0*/  SHF.R.S32.HI R9, RZ, 0x1f, R9 ;  /* 0x0000001fff097819 */ /* 0x000fc80000011409 */
[----:B------:R-:W-:Y:S02]  /*22c0*/  IADD3.X R10, PT, PT, R9, R10, RZ, P0, P2 ;  /* 0x0000000a090a7210 */ /* 0x000fe400007e44ff */
[----:B-1----:R-:W-:-:S04]  /*22d0*/  LEA R18, P0, R5, UR14, 0x1 ;  /* 0x0000000e05127c11 */ /* 0x002fc8000f8008ff */
[----:B------:R-:W-:Y:S01]  /*22e0*/  LEA.HI.X R19, R5, UR15, R10, 0x1, P0 ;  /* 0x0000000f05137c11 */ /* 0x000fe200080f0c0a */
[----:B------:R-:W-:Y:S08]  /*22f0*/  BRA.U !UP0, `(.L_x_165) ;  /* 0x0000000108c87547 */ /* 0x000ff0000b800000 */
[----:B------:R-:W-:-:S05]  /*2300*/  UMOV UR7, URZ ;  /* 0x000000ff00077c82 */ /* 0x000fca0008000000 */
.L_x_166:
[C---:B------:R-:W-:Y:S02]  /*2310*/  IMAD.WIDE R22, R8.reuse, 0x2, R18 ;  /* 0x0000000208167825 */ /* 0x040fe400078e0212 */
[----:B------:R-:W3:Y:S02]  /*2320*/  LDG.E.U16.CONSTANT R18, desc[UR18][R18.64] ;  /* 0x0000001212127981 */ /* 0x000ee4000c1e9500 */
[C---:B------:R-:W-:Y:S02]  /*2330*/  IMAD.WIDE R24, R8.reuse, 0x2, R22 ;  /* 0x0000000208187825 */ /* 0x040fe400078e0216 */
[----:B------:R-:W4:Y:S04]  /*2340*/  LDG.E.U16.CONSTANT R9, desc[UR18][R22.64] ;  /* 0x0000001216097981 */ /* 0x000f28000c1e9500 */
[----:B------:R0:W5:Y:S01]  /*2350*/  LDG.E.U16.CONSTANT R5, desc[UR18][R24.64] ;  /* 0x0000001218057981 */ /* 0x000162000c1e9500 */
[----:B------:R-:W-:-:S04]  /*2360*/  IMAD.WIDE R16, R8, 0x2, R24 ;  /* 0x0000000208107825 */ /* 0x000fc800078e0218 */
[C---:B------:R-:W-:Y:S02]  /*2370*/  IMAD.WIDE R20, R8.reuse, 0x2, R16 ;  /* 0x0000000208147825 */ /* 0x040fe400078e0210 */
[----:B------:R-:W2:Y:S02]  /*2380*/  LDG.E.U16.CONSTANT R16, desc[UR18][R16.64] ;  /* 0x0000001210107981 */ /* 0x000ea4000c1e9500 */
[C---:B------:R-:W-:Y:S02]  /*2390*/  IMAD.WIDE R10, R8.reuse, 0x2, R20 ;  /* 0x00000002080a7825 */ /* 0x040fe400078e0214 */
[----:B------:R1:W2:Y:S02]  /*23a0*/  LDG.E.U16.CONSTANT R20, desc[UR18][R20.64] ;  /* 0x0000001214147981 */ /* 0x0002a4000c1e9500 */
[C---:B------:R-:W-:Y:S02]  /*23b0*/  IMAD.WIDE R12, R8.reuse, 0x2, R10 ;  /* 0x00000002080c7825 */ /* 0x040fe400078e020a */
[----:B------:R1:W2:Y:S02]  /*23c0*/  LDG.E.U16.CONSTANT R10, desc[UR18][R10.64] ;  /* 0x000000120a0a7981 */ /* 0x0002a4000c1e9500 */
[----:B------:R-:W-:-:S02]  /*23d0*/  IMAD.WIDE R14, R8, 0x2, R12 ;  /* 0x00000002080e7825 */ /* 0x000fc400078e020c */
[----:B------:R-:W2:Y:S04]  /*23e0*/  LDG.E.U16.CONSTANT R12, desc[UR18][R12.64] ;  /* 0x000000120c0c7981 */ /* 0x000ea8000c1e9500 */
[----:B------:R-:W2:Y:S01]  /*23f0*/  LDG.E.U16.CONSTANT R19, desc[UR18][R14.64] ;  /* 0x000000120e137981 */ /* 0x000ea2000c1e9500 */
[----:B------:R-:W-:-:S09]  /*2400*/  ULEA UR8, UR7, UR13, 0x2 ;  /* 0x0000000d07087291 */ /* 0x000fd2000f8e10ff */
[----:B------:R-:W3:Y:S04]  /*2410*/  LDS R27, [UR8] ;  /* 0x00000008ff1b7984 */ /* 0x000ee80008000800 */
[----:B0-----:R-:W0:Y:S04]  /*2420*/  LDS R25, [UR8+0x4] ;  /* 0x00000408ff197984 */ /* 0x001e280008000800 */
[----:B------:R-:W0:Y:S04]  /*2430*/  LDS R24, [UR8+0x8] ;  /* 0x00000808ff187984 */ /* 0x000e280008000800 */
[----:B------:R-:W2:Y:S04]  /*2440*/  LDS R23, [UR8+0xc] ;  /* 0x00000c08ff177984 */ /* 0x000ea80008000800 */
[----:B------:R-:W2:Y:S04]  /*2450*/  LDS R22, [UR8+0x10] ;  /* 0x00001008ff167984 */ /* 0x000ea80008000800 */
        /* <DEDUP_REMOVED lines=8> */
[----:B------:R-:W-:Y:S02]  /*24e0*/  UISETP.GE.AND UP0, UPT, UR14, UR8, UPT ;  /* 0x000000080e00728c */ /* 0x000fe4000bf06270 */
[----:B------:R-:W-:Y:S01]  /*24f0*/  UIADD3 UR7, UPT, UPT, UR7, 0x8, URZ ;  /* 0x0000000807077890 */ /* 0x000fe2000fffe0ff */
[----:B---3--:R-:W-:-:S05]  /*2500*/  HADD2.F32 R18, -RZ, R18.H0_H0 ;  /* 0x20000012ff127230 */ /* 0x008fca0000004100 */
[----:B------:R-:W-:Y:S01]  /*2510*/  FFMA R18, R27, R18, R4 ;  /* 0x000000121b127223 */ /* 0x000fe20000000004 */
[----:B----4-:R-:W-:Y:S02]  /*2520*/  HADD2.F32 R4, -RZ, R9.H0_H0 ;  /* 0x20000009ff047230 */ /* 0x010fe40000004100 */
[----:B-----5:R-:W-:-:S03]  /*2530*/  HADD2.F32 R5, -RZ, R5.H0_H0 ;  /* 0x20000005ff057230 */ /* 0x020fc60000004100 */
[----:B0-----:R-:W-:-:S04]  /*2540*/  FFMA R25, R25, R4, R18 ;  /* 0x0000000419197223 */ /* 0x001fc80000000012 */
[----:B------:R-:W-:Y:S01]  /*2550*/  FFMA R24, R24, R5, R25 ;  /* 0x0000000518187223 */ /* 0x000fe20000000019 */
[----:B--2---:R-:W-:-:S05]  /*2560*/  HADD2.F32 R16, -RZ, R16.H0_H0 ;  /* 0x20000010ff107230 */ /* 0x004fca0000004100 */
[----:B------:R-:W-:Y:S01]  /*2570*/  FFMA R23, R23, R16, R24 ;  /* 0x0000001017177223 */ /* 0x000fe20000000018 */
[----:B------:R-:W-:-:S05]  /*2580*/  HADD2.F32 R5, -RZ, R20.H0_H0 ;  /* 0x20000014ff057230 */ /* 0x000fca0000004100 */
[----:B------:R-:W-:Y:S01]  /*2590*/  FFMA R22, R22, R5, R23 ;  /* 0x0000000516167223 */ /* 0x000fe20000000017 */
[----:B------:R-:W-:-:S05]  /*25a0*/  HADD2.F32 R10, -RZ, R10.H0_H0 ;  /* 0x2000000aff0a7230 */ /* 0x000fca0000004100 */
[----:B-1----:R-:W-:Y:S01]  /*25b0*/  FFMA R10, R21, R10, R22 ;  /* 0x0000000a150a7223 */ /* 0x002fe20000000016 */
[----:B------:R-:W-:Y:S02]  /*25c0*/  HADD2.F32 R12, -RZ, R12.H0_H0 ;  /* 0x2000000cff0c7230 */ /* 0x000fe40000004100 */
[----:B------:R-:W-:-:S03]  /*25d0*/  HADD2.F32 R4, -RZ, R19.H0_H0 ;  /* 0x20000013ff047230 */ /* 0x000fc60000004100 */
[----:B------:R-:W-:Y:S01]  /*25e0*/  FFMA R10, R17, R12, R10 ;  /* 0x0000000c110a7223 */ /* 0x000fe2000000000a */
[----:B------:R-:W-:-:S04]  /*25f0*/  IMAD.WIDE R18, R8, 0x2, R14 ;  /* 0x0000000208127825 */ /* 0x000fc800078e020e */
[----:B------:R-:W-:Y:S01]  /*2600*/  FFMA R4, R11, R4, R10 ;  /* 0x000000040b047223 */ /* 0x000fe2000000000a */
[----:B------:R-:W-:Y:S06]  /*2610*/  BRA.U !UP0, `(.L_x_166) ;  /* 0xfffffffd083c7547 */ /* 0x000fec000b83ffff */
.L_x_165:
        /* <DEDUP_REMOVED lines=12> */
[----:B------:R-:W-:-:S04]  /*26e0*/  ULEA.HI UR17, UR16, 0x1, URZ, 0x1e ;  /* 0x0000000110117891 */ /* 0x000fc8000f8ff0ff */
[----:B------:R-:W-:-:S03]  /*26f0*/  ULOP3.LUT UR25, UR17, 0x7, URZ, 0xc0, !UPT ;  /* 0x0000000711197892 */ /* 0x000fc6000f8ec0ff */
[----:B------:R-:W-:Y:S09]  /*2700*/  BRA.U !UP0, `(.L_x_168) ;  /* 0x0000000908ac7547 */ /* 0x000ff2000b800000 */
[----:B------:R-:W-:Y:S01]  /*2710*/  ULOP3.LUT UR26, UR17, 0x7ffffff8, URZ, 0xc0, !UPT ;  /* 0x7ffffff8111a7892 */ /* 0x000fe2000f8ec0ff */
[----:B------:R-:W-:-:S11]  /*2720*/  UMOV UR8, URZ ;  /* 0x000000ff00087c82 */ /* 0x000fd60008000000 */
.L_x_169:
[----:B------:R-:W3:Y:S01]  /*2730*/  LDG.E.U16.CONSTANT R28, desc[UR18][R18.64] ;  /* 0x00000012121c7981 */ /* 0x000ee2000c1e9500 */
[----:B------:R-:W-:-:S05]  /*2740*/  IMAD.WIDE R10, R8, 0x2, R18 ;  /* 0x00000002080a7825 */ /* 0x000fca00078e0212 */
[----:B------:R-:W4:Y:S01]  /*2750*/  LDG.E.U16.CONSTANT R29, desc[UR18][R10.64] ;  /* 0x000000120a1d7981 */ /* 0x000f22000c1e9500 */
[----:B------:R-:W-:-:S05]  /*2760*/  IMAD.WIDE R16, R8, 0x2, R10 ;  /* 0x0000000208107825 */ /* 0x000fca00078e020a */
[----:B------:R-:W5:Y:S01]  /*2770*/  LDG.E.U16.CONSTANT R27, desc[UR18][R16.64] ;  /* 0x00000012101b7981 */ /* 0x000f62000c1e9500 */
[----:B------:R-:W-:-:S05]  /*2780*/  IMAD.WIDE R20, R8, 0x2, R16 ;  /* 0x0000000208147825 */ /* 0x000fca00078e0210 */
[----:B------:R0:W2:Y:S02]  /*2790*/  LDG.E.U16.CONSTANT R25, desc[UR18][R20.64] ;  /* 0x0000001214197981 */ /* 0x0000a4000c1e9500 */
[----:B0-----:R-:W-:-:S05]  /*27a0*/  IMAD.WIDE R20, R8, 0x2, R20 ;  /* 0x0000000208147825 */ /* 0x001fca00078e0214 */
[----:B------:R-:W2:Y:S01]  /*27b0*/  LDG.E.U16.CONSTANT R26, desc[UR18][R20.64] ;  /* 0x00000012141a7981 */ /* 0x000ea2000c1e9500 */
[----:B------:R-:W-:-:S05]  /*27c0*/  IMAD.WIDE R12, R8, 0x2, R20 ;  /* 0x00000002080c7825 */ /* 0x000fca00078e0214 */
[----:B------:R0:W2:Y:S02]  /*27d0*/  LDG.E.U16.CONSTANT R15, desc[UR18][R12.64] ;  /* 0x000000120c0f7981 */ /* 0x0000a4000c1e9500 */
[----:B0-----:R-:W-:-:S05]  /*27e0*/  IMAD.WIDE R12, R8, 0x2, R12 ;  /* 0x00000002080c7825 */ /* 0x001fca00078e020c */
[----:B------:R-:W2:Y:S01]  /*27f0*/  LDG.E.U16.CONSTANT R24, desc[UR18][R12.64] ;  /* 0x000000120c187981 */ /* 0x000ea2000c1e9500 */
[----:B------:R-:W-:-:S05]  /*2800*/  IMAD.WIDE R22, R8, 0x2, R12 ;  /* 0x0000000208167825 */ /* 0x000fca00078e020c */
[----:B------:R-:W2:Y:S01]  /*2810*/  LDG.E.U16.CONSTANT R18, desc[UR18][R22.64] ;  /* 0x0000001216127981 */ /* 0x000ea2000c1e9500 */
[----:B------:R-:W-:-:S05]  /*2820*/  IMAD.WIDE R10, R8, 0x2, R22 ;  /* 0x00000002080a7825 */ /* 0x000fca00078e0216 */
        /* <DEDUP_REMOVED lines=12> */
[----:B------:R0:W2:Y:S01]  /*28f0*/  LDG.E.U16.CONSTANT R22, desc[UR18][R10.64] ;  /* 0x000000120a167981 */ /* 0x0000a2000c1e9500 */
[----:B------:R-:W-:-:S05]  /*2900*/  IMAD.WIDE R16, R8, 0x2, R10 ;  /* 0x0000000208107825 */ /* 0x000fca00078e020a */
[----:B------:R1:W2:Y:S01]  /*2910*/  LDG.E.U16.CONSTANT R5, desc[UR18][R16.64] ;  /* 0x0000001210057981 */ /* 0x0002a2000c1e9500 */
[----:B------:R-:W-:-:S09]  /*2920*/  ULEA UR14, UR7, UR13, 0x2 ;  /* 0x0000000d070e7291 */ /* 0x000fd2000f8e10ff */
[----:B0-----:R-:W0:Y:S01]  /*2930*/  LDS R11, [UR14] ;  /* 0x0000000eff0b7984 */ /* 0x001e220008000800 */
[----:B-1----:R-:W-:-:S05]  /*2940*/  IMAD.WIDE R16, R8, 0x2, R16 ;  /* 0x0000000208107825 */ /* 0x002fca00078e0210 */
[----:B------:R1:W2:Y:S01]  /*2950*/  LDG.E.U16.CONSTANT R10, desc[UR18][R16.64] ;  /* 0x00000012100a7981 */ /* 0x0002a2000c1e9500 */
[----:B---3--:R-:W-:-:S05]  /*2960*/  HADD2.F32 R28, -RZ, R28.H0_H0 ;  /* 0x2000001cff1c7230 */ /* 0x008fca0000004100 */
[----:B0-----:R-:W-:Y:S01]  /*2970*/  FFMA R11, R28, R11, R4 ;  /* 0x0000000b1c0b7223 */ /* 0x001fe20000000004 */
[----:B----4-:R-:W-:Y:S01]  /*2980*/  HADD2.F32 R12, -RZ, R29.H0_H0 ;  /* 0x2000001dff0c7230 */ /* 0x010fe20000004100 */
[----:B------:R-:W0:Y:S04]  /*2990*/  LDS R28, [UR14+0x4] ;  /* 0x0000040eff1c7984 */ /* 0x000e280008000800 */
[----:B------:R-:W3:Y:S01]  /*29a0*/  LDS R4, [UR14+0x8] ;  /* 0x0000080eff047984 */ /* 0x000ee20008000800 */
[----:B0-----:R-:W-:Y:S01]  /*29b0*/  FFMA R13, R12, R28, R11 ;  /* 0x0000001c0c0d7223 */ /* 0x001fe2000000000b */
[----:B-----5:R-:W-:Y:S02]  /*29c0*/  HADD2.F32 R12, -RZ, R27.H0_H0 ;  /* 0x2000001bff0c7230 */ /* 0x020fe40000004100 */
[----:B------:R-:W0:Y:S04]  /*29d0*/  LDS R11, [UR14+0xc] ;  /* 0x00000c0eff0b7984 */ /* 0x000e280008000800 */
[----:B------:R-:W4:Y:S01]  /*29e0*/  LDS R27, [UR14+0x10] ;  /* 0x0000100eff1b7984 */ /* 0x000f220008000800 */
[----:B---3--:R-:W-:Y:S01]  /*29f0*/  FFMA R12, R12, R4, R13 ;  /* 0x000000040c0c7223 */ /* 0x008fe2000000000d */
[----:B--2---:R-:W-:-:S02]  /*2a00*/  HADD2.F32 R25, -RZ, R25.H0_H0 ;  /* 0x20000019ff197230 */ /* 0x004fc40000004100 */
[----:B------:R-:W2:Y:S01]  /*2a10*/  LDS R4, [UR14+0x14] ;  /* 0x0000140eff047984 */ /* 0x000ea20008000800 */
[----:B------:R-:W-:Y:S02]  /*2a20*/  HADD2.F32 R29, -RZ, R26.H0_H0 ;  /* 0x2000001aff1d7230 */ /* 0x000fe40000004100 */
[----:B------:R-:W-:Y:S02]  /*2a30*/  HADD2.F32 R26, -RZ, R15.H0_H0 ;  /* 0x2000000fff1a7230 */ /* 0x000fe40000004100 */
[----:B------:R-:W-:Y:S01]  /*2a40*/  LDS R15, [UR14+0x20] ;  /* 0x0000200eff0f7984 */ /* 0x000fe20008000800 */
[----:B0-----:R-:W-:-:S03]  /*2a50*/  FFMA R28, R25, R11, R12 ;  /* 0x0000000b191c7223 */ /* 0x001fc6000000000c */
[----:B------:R-:W0:Y:S01]  /*2a60*/  LDS R11, [UR14+0x18] ;  /* 0x0000180eff0b7984 */ /* 0x000e220008000800 */
[----:B------:R-:W-:-:S04]  /*2a70*/  IMAD.WIDE R12, R8, 0x2, R16 ;  /* 0x00000002080c7825 */ /* 0x000fc800078e0210 */
[----:B----4-:R-:W-:Y:S01]  /*2a80*/  FFMA R27, R29, R27, R28 ;  /* 0x0000001b1d1b7223 */ /* 0x010fe2000000001c */
[----:B------:R-:W3:Y:S04]  /*2a90*/  LDS R25, [UR14+0x1c] ;  /* 0x00001c0eff197984 */ /* 0x000ee80008000800 */
[----:B------:R4:W5:Y:S01]  /*2aa0*/  LDG.E.U16.CONSTANT R29, desc[UR18][R12.64] ;  /* 0x000000120c1d7981 */ /* 0x000962000c1e9500 */
[----:B--2---:R-:W-:Y:S01]  /*2ab0*/  FFMA R26, R26, R4, R27 ;  /* 0x000000041a1a7223 */ /* 0x004fe2000000001b */
[----:B------:R-:W-:Y:S02]  /*2ac0*/  HADD2.F32 R27, -RZ, R24.H0_H0 ;  /* 0x20000018ff1b7230 */ /* 0x000fe40000004100 */
[----:B------:R-:W2:Y:S01]  /*2ad0*/  LDS R4, [UR14+0x24] ;  /* 0x0000240eff047984 */ /* 0x000ea20008000800 */
[----:B-1----:R-:W-:-:S03]  /*2ae0*/  IMAD.WIDE R16, R8, 0x2, R12 ;  /* 0x0000000208107825 */ /* 0x002fc600078e020c */
[----:B------:R-:W-:Y:S01]  /*2af0*/  LDS R28, [UR14+0x2c] ;  /* 0x00002c0eff1c7984 */ /* 0x000fe20008000800 */
[----:B----4-:R-:W-:-:S04]  /*2b00*/  IMAD.WIDE R12, R8, 0x2, R16 ;  /* 0x00000002080c7825 */ /* 0x010fc800078e0210 */
[----:B0-----:R-:W-:Y:S02]  /*2b10*/  FFMA R24, R27, R11, R26 ;  /* 0x0000000b1b187223 */ /* 0x001fe4000000001a */
[----:B------:R-:W0:Y:S04]  /*2b20*/  LDS R11, [UR14+0x28] ;  /* 0x0000280eff0b7984 */ /* 0x000e280008000800 */
[----:B------:R1:W4:Y:S01]  /*2b30*/  LDG.E.U16.CONSTANT R26, desc[UR18][R16.64] ;  /* 0x00000012101a7981 */ /* 0x000322000c1e9500 */
[----:B------:R-:W-:Y:S02]  /*2b40*/  HADD2.F32 R27, -RZ, R18.H0_H0 ;  /* 0x20000012ff1b7230 */ /* 0x000fe40000004100 */
[----:B------:R-:W-:-:S03]  /*2b50*/  HADD2.F32 R14, -RZ, R14.H0_H0 ;  /* 0x2000000eff0e7230 */ /* 0x000fc60000004100 */
[----:B---3--:R-:W-:Y:S02]  /*2b60*/  FFMA R18, R27, R25, R24 ;  /* 0x000000191b127223 */ /* 0x008fe40000000018 */
[----:B------:R3:W4:Y:S04]  /*2b70*/  LDG.E.U16.CONSTANT R24, desc[UR18][R12.64] ;  /* 0x000000120c187981 */ /* 0x000728000c1e9500 */
[----:B------:R-:W0:Y:S01]  /*2b80*/  LDS R25, [UR14+0x30] ;  /* 0x0000300eff197984 */ /* 0x000e220008000800 */
[----:B------:R-:W-:Y:S02]  /*2b90*/  HADD2.F32 R27, -RZ, R9.H0_H0 ;  /* 0x20000009ff1b7230 */ /* 0x000fe40000004100 */
[----:B------:R-:W-:Y:S01]  /*2ba0*/  FFMA R18, R15, R14, R18 ;  /* 0x0000000e0f127223 */ /* 0x000fe20000000012 */
[----:B------:R-:W0:Y:S01]  /*2bb0*/  LDS R9, [UR14+0x34] ;  /* 0x0000340eff097984 */ /* 0x000e220008000800 */
[----:B------:R-:W-:-:S04]  /*2bc0*/  IMAD.WIDE R14, R8, 0x2, R12 ;  /* 0x00000002080e7825 */ /* 0x000fc800078e020c */
[----:B--2---:R-:W-:Y:S02]  /*2bd0*/  FFMA R27, R4, R27, R18 ;  /* 0x0000001b041b7223 */ /* 0x004fe40000000012 */
[----:B------:R-:W2:Y:S01]  /*2be0*/  LDS R4, [UR14+0x38] ;  /* 0x0000380eff047984 */ /* 0x000ea20008000800 */
[----:B------:R-:W-:-:S03]  /*2bf0*/  HADD2.F32 R21, -RZ, R21.H0_H0 ;  /* 0x20000015ff157230 */ /* 0x000fc60000004100 */
[----:B------:R0:W4:Y:S01]  /*2c00*/  LDG.E.U16.CONSTANT R18, desc[UR18][R14.64] ;  /* 0x000000120e127981 */ /* 0x000122000c1e9500 */
[----:B-1----:R-:W-:-:S04]  /*2c10*/  IMAD.WIDE R16, R8, 0x2, R14 ;  /* 0x0000000208107825 */ /* 0x002fc800078e020e */
[----:B---3--:R-:W-:-:S04]  /*2c20*/  IMAD.WIDE R12, R8, 0x2, R16 ;  /* 0x00000002080c7825 */ /* 0x008fc800078e0210 */
[----:B0-----:R-:W-:Y:S02]  /*2c30*/  FFMA R15, R11, R21, R27 ;  /* 0x000000150b0f7223 */ /* 0x001fe4000000001b */
[----:B------:R-:W3:Y:S01]  /*2c40*/  LDG.E.U16.CONSTANT R11, desc[UR18][R16.64] ;  /* 0x00000012100b7981 */ /* 0x000ee2000c1e9500 */
[----:B------:R-:W-:Y:S02]  /*2c50*/  HADD2.F32 R14, -RZ, R20.H0_H0 ;  /* 0x20000014ff0e7230 */ /* 0x000fe40000004100 */
[----:B------:R-:W-:Y:S01]  /*2c60*/  IMAD.WIDE R20, R8, 0x2, R12 ;  /* 0x0000000208147825 */ /* 0x000fe200078e020c */
[----:B------:R0:W3:Y:S03]  /*2c70*/  LDG.E.U16.CONSTANT R27, desc[UR18][R12.64] ;  /* 0x000000120c1b7981 */ /* 0x0000e6000c1e9500 */
[----:B------:R-:W-:Y:S01]  /*2c80*/  FFMA R28, R28, R14, R15 ;  /* 0x0000000e1c1c7223 */ /* 0x000fe2000000000f */
[----:B------:R-:W-:-:S04]  /*2c90*/  IMAD.WIDE R14, R8, 0x2, R20 ;  /* 0x00000002080e7825 */ /* 0x000fc800078e0214 */
[----:B0-----:R-:W-:Y:S02]  /*2ca0*/  HADD2.F32 R12, -RZ, R19.H0_H0 ;  /* 0x20000013ff0c7230 */ /* 0x001fe40000004100 */
[----:B------:R-:W3:Y:S01]  /*2cb0*/  LDG.E.U16.CONSTANT R19, desc[UR18][R20.64] ;  /* 0x0000001214137981 */ /* 0x000ee2000c1e9500 */
[----:B------:R-:W-:-:S04]  /*2cc0*/  IMAD.WIDE R16, R8, 0x2, R14 ;  /* 0x0000000208107825 */ /* 0x000fc800078e020e */
[----:B------:R-:W-:Y:S02]  /*2cd0*/  FFMA R12, R25, R12, R28 ;  /* 0x0000000c190c7223 */ /* 0x000fe4000000001c */
[----:B------:R-:W0:Y:S01]  /*2ce0*/  LDS R25, [UR14+0x3c] ;  /* 0x00003c0eff197984 */ /* 0x000e220008000800 */
[----:B------:R-:W-:-:S05]  /*2cf0*/  HADD2.F32 R28, -RZ, R23.H0_H0 ;  /* 0x20000017ff1c7230 */ /* 0x000fca0000004100 */
[----:B------:R-:W-:Y:S01]  /*2d00*/  FFMA R28, R9, R28, R12 ;  /* 0x0000001c091c7223 */ /* 0x000fe2000000000c */
[C---:B------:R-:W-:Y:S01]  /*2d10*/  IMAD.WIDE R12, R8.reuse, 0x2, R16 ;  /* 0x00000002080c7825 */ /* 0x040fe200078e0210 */
[----:B------:R1:W3:Y:S03]  /*2d20*/  LDG.E.U16.CONSTANT R9, desc[UR18][R14.64] ;  /* 0x000000120e097981 */ /* 0x0002e6000c1e9500 */
[----:B------:R-:W-:Y:S02]  /*2d30*/  HADD2.F32 R23, -RZ, R22.H0_H0 ;  /* 0x20000016ff177230 */ /* 0x000fe40000004100 */
[----:B-1----:R-:W-:-:S04]  /*2d40*/  IMAD.WIDE R14, R8, 0x2, R12 ;  /* 0x00000002080e7825 */ /* 0x002fc800078e020c */
[----:B--2---:R-:W-:Y:S01]  /*2d50*/  FFMA R4, R4, R23, R28 ;  /* 0x0000001704047223 */ /* 0x004fe2000000001c */
[----:B------:R-:W2:Y:S04]  /*2d60*/  LDG.E.U16.CONSTANT R12, desc[UR18][R12.64] ;  /* 0x000000120c0c7981 */ /* 0x000ea8000c1e9500 */
[----:B------:R1:W2:Y:S02]  /*2d70*/  LDG.E.U16.CONSTANT R28, desc[UR18][R16.64] ;  /* 0x00000012101c7981 */ /* 0x0002a4000c1e9500 */
[C---:B-1----:R-:W-:Y:S02]  /*2d80*/  IMAD.WIDE R16, R8.reuse, 0x2, R14 ;  /* 0x0000000208107825 */ /* 0x042fe400078e020e */
[----:B------:R1:W2:Y:S02]  /*2d90*/  LDG.E.U16.CONSTANT R14, desc[UR18][R14.64] ;  /* 0x000000120e0e7981 */ /* 0x0002a4000c1e9500 */
[----:B------:R-:W-:-:S02]  /*2da0*/  IMAD.WIDE R20, R8, 0x2, R16 ;  /* 0x0000000208147825 */ /* 0x000fc400078e0210 */
[----:B------:R-:W2:Y:S02]  /*2db0*/  LDG.E.U16.CONSTANT R16, desc[UR18][R16.64] ;  /* 0x0000001210107981 */ /* 0x000ea4000c1e9500 */
[----:B------:R-:W-:Y:S02]  /*2dc0*/  IMAD.WIDE R22, R8, 0x2, R20 ;  /* 0x0000000208167825 */ /* 0x000fe400078e0214 */
[----:B-1----:R-:W-:Y:S02]  /*2dd0*/  LDS R15, [UR14+0x50] ;  /* 0x0000500eff0f7984 */ /* 0x002fe40008000800 */
[----:B------:R-:W-:Y:S02]  /*2de0*/  HADD2.F32 R13, -RZ, R5.H0_H0 ;  /* 0x20000005ff0d7230 */ /* 0x000fe40000004100 */
[----:B------:R-:W2:Y:S04]  /*2df0*/  LDG.E.U16.CONSTANT R20, desc[UR18][R20.64] ;  /* 0x0000001214147981 */ /* 0x000ea8000c1e9500 */
[----:B------:R1:W2:Y:S01]  /*2e00*/  LDG.E.U16.CONSTANT R5, desc[UR18][R22.64] ;  /* 0x0000001216057981 */ /* 0x0002a2000c1e9500 */
[----:B0-----:R-:W-:-:S03]  /*2e10*/  FFMA R25, R25, R13, R4 ;  /* 0x0000000d19197223 */ /* 0x001fc60000000004 */
[----:B------:R-:W0:Y:S01]  /*2e20*/  LDS R13, [UR14+0x40] ;  /* 0x0000400eff0d7984 */ /* 0x000e220008000800 */
[----:B-1----:R-:W-:-:S05]  /*2e30*/  IMAD.WIDE R22, R8, 0x2, R22 ;  /* 0x0000000208167825 */ /* 0x002fca00078e0216 */
[----:B------:R-:W2:Y:S01]  /*2e40*/  LDG.E.U16.CONSTANT R4, desc[UR18][R22.64] ;  /* 0x0000001216047981 */ /* 0x000ea2000c1e9500 */
[----:B------:R-:W-:-:S05]  /*2e50*/  HADD2.F32 R10, -RZ, R10.H0_H0 ;  /* 0x2000000aff0a7230 */ /* 0x000fca0000004100 */
[----:B0-----:R-:W-:Y:S02]  /*2e60*/  FFMA R25, R13, R10, R25 ;  /* 0x0000000a0d197223 */ /* 0x001fe40000000019 */
[----:B------:R-:W0:Y:S04]  /*2e70*/  LDS R13, [UR14+0x44] ;  /* 0x0000440eff0d7984 */ /* 0x000e280008000800 */
[----:B------:R-:W1:Y:S01]  /*2e80*/  LDS R10, [UR14+0x48] ;  /* 0x0000480eff0a7984 */ /* 0x000e620008000800 */
[----:B-----5:R-:W-:-:S05]  /*2e90*/  HADD2.F32 R29, -RZ, R29.H0_H0 ;  /* 0x2000001dff1d7230 */ /* 0x020fca0000004100 */
[----:B0-----:R-:W-:Y:S02]  /*2ea0*/  FFMA R25, R13, R29, R25 ;  /* 0x0000001d0d197223 */ /* 0x001fe40000000019 */
[----:B------:R-:W0:Y:S01]  /*2eb0*/  LDS R13, [UR14+0x4c] ;  /* 0x00004c0eff0d7984 */ /* 0x000e220008000800 */
[----:B----4-:R-:W-:-:S05]  /*2ec0*/  HADD2.F32 R17, -RZ, R26.H0_H0 ;  /* 0x2000001aff117230 */ /* 0x010fca0000004100 */
[----:B-1----:R-:W-:Y:S02]  /*2ed0*/  FFMA R26, R10, R17, R25 ;  /* 0x000000110a1a7223 */ /* 0x002fe40000000019 */
[----:B------:R-:W1:Y:S04]  /*2ee0*/  LDS R17, [UR14+0x54] ;  /* 0x0000540eff117984 */ /* 0x000e680008000800 */
[----:B------:R-:W4:Y:S01]  /*2ef0*/  LDS R10, [UR14+0x58] ;  /* 0x0000580eff0a7984 */ /* 0x000f220008000800 */
[----:B------:R-:W-:-:S05]  /*2f00*/  HADD2.F32 R24, -RZ, R24.H0_H0 ;  /* 0x20000018ff187230 */ /* 0x000fca0000004100 */
[----:B0-----:R-:W-:Y:S02]  /*2f10*/  FFMA R24, R13, R24, R26 ;  /* 0x000000180d187223 */ /* 0x001fe4000000001a */
[----:B------:R-:W0:Y:S01]  /*2f20*/  LDS R13, [UR14+0x5c] ;  /* 0x00005c0eff0d7984 */ /* 0x000e220008000800 */
[----:B------:R-:W-:-:S05]  /*2f30*/  HADD2.F32 R18, -RZ, R18.H0_H0 ;  /* 0x20000012ff127230 */ /* 0x000fca0000004100 */
[----:B------:R-:W-:Y:S02]  /*2f40*/  FFMA R24, R15, R18, R24 ;  /* 0x000000120f187223 */ /* 0x000fe40000000018 */
[----:B------:R-:W5:Y:S01]  /*2f50*/  LDS R15, [UR14+0x60] ;  /* 0x0000600eff0f7984 */ /* 0x000f620008000800 */
[----:B---3--:R-:W-:-:S03]  /*2f60*/  HADD2.F32 R18, -RZ, R11.H0_H0 ;  /* 0x2000000bff127230 */ /* 0x008fc60000004100 */
[----:B------:R-:W3:Y:S01]  /*2f70*/  LDS R11, [UR14+0x64] ;  /* 0x0000640eff0b7984 */ /* 0x000ee20008000800 */
[----:B------:R-:W-:Y:S02]  /*2f80*/  HADD2.F32 R27, -RZ, R27.H0_H0 ;  /* 0x2000001bff1b7230 */ /* 0x000fe40000004100 */
[----:B-1----:R-:W-:Y:S02]  /*2f90*/  FFMA R21, R17, R18, R24 ;  /* 0x0000001211157223 */ /* 0x002fe40000000018 */
[----:B------:R-:W1:Y:S04]  /*2fa0*/  LDS R17, [UR14+0x68] ;  /* 0x0000680eff117984 */ /* 0x000e680008000800 */
[----:B------:R-:W1:Y:S01]  /*2fb0*/  LDS R18, [UR14+0x6c] ;  /* 0x00006c0eff127984 */ /* 0x000e620008000800 */
[----:B----4-:R-:W-:-:S03]  /*2fc0*/  FFMA R26, R10, R27, R21 ;  /* 0x0000001b0a1a7223 */ /* 0x010fc60000000015 */
[----:B------:R-:W4:Y:S01]  /*2fd0*/  LDS R10, [UR14+0x70] ;  /* 0x0000700eff0a7984 */ /* 0x000f220008000800 */
[----:B------:R-:W-:-:S03]  /*2fe0*/  HADD2.F32 R24, -RZ, R19.H0_H0 ;  /* 0x20000013ff187230 */ /* 0x000fc60000004100 */
[----:B------:R-:W4:Y:S04]  /*2ff0*/  LDS R19, [UR14+0x74] ;  /* 0x0000740eff137984 */ /* 0x000f280008000800 */
[----:B------:R-:W4:Y:S01]  /*3000*/  LDS R21, [UR14+0x78] ;  /* 0x0000780eff157984 */ /* 0x000f220008000800 */
[----:B0-----:R-:W-:-:S03]  /*3010*/  FFMA R24, R13, R24, R26 ;  /* 0x000000180d187223 */ /* 0x001fc6000000001a */
[----:B------:R-:W0:Y:S01]  /*3020*/  LDS R13, [UR14+0x7c] ;  /* 0x00007c0eff0d7984 */ /* 0x000e220008000800 */
[----:B------:R-:W-:-:S05]  /*3030*/  HADD2.F32 R9, -RZ, R9.H0_H0 ;  /* 0x20000009ff097230 */ /* 0x000fca0000004100 */
[----:B-----5:R-:W-:Y:S01]  /*3040*/  FFMA R24, R15, R9, R24 ;  /* 0x000000090f187223 */ /* 0x020fe20000000018 */
[----:B--2---:R-:W-:Y:S02]  /*3050*/  HADD2.F32 R12, -RZ, R12.H0_H0 ;  /* 0x2000000cff0c7230 */ /* 0x004fe40000004100 */
[----:B------:R-:W-:-:S05]  /*3060*/  HADD2.F32 R28, -RZ, R28.H0_H0 ;  /* 0x2000001cff1c7230 */ /* 0x000fca0000004100 */
[----:B---3--:R-:W-:-:S04]  /*3070*/  FFMA R24, R11, R28, R24 ;  /* 0x0000001c0b187223 */ /* 0x008fc80000000018 */
[----:B-1----:R-:W-:Y:S01]  /*3080*/  FFMA R17, R17, R12, R24 ;  /* 0x0000000c11117223 */ /* 0x002fe20000000018 */
[----:B------:R-:W-:Y:S01]  /*3090*/  HADD2.F32 R9, -RZ, R14.H0_H0 ;  /* 0x2000000eff097230 */ /* 0x000fe20000004100 */
[----:B------:R-:W-:-:S04]  /*30a0*/  UIADD3 UR8, UPT, UPT, UR8, 0x8, URZ ;  /* 0x0000000808087890 */ /* 0x000fc8000fffe0ff */
[----:B------:R-:W-:Y:S01]  /*30b0*/  FFMA R9, R18, R9, R17 ;  /* 0x0000000912097223 */ /* 0x000fe20000000011 */
[----:B------:R-:W-:Y:S01]  /*30c0*/  HADD2.F32 R16, -RZ, R16.H0_H0 ;  /* 0x20000010ff107230 */ /* 0x000fe20000004100 */
[----:B------:R-:W-:-:S04]  /*30d0*/  UISETP.NE.AND UP0, UPT, UR8, UR26, UPT ;  /* 0x0000001a0800728c */ /* 0x000fc8000bf05270 */
[----:B----4-:R-:W-:Y:S01]  /*30e0*/  FFMA R16, R10, R16, R9 ;  /* 0x000000100a107223 */ /* 0x010fe20000000009 */
[----:B------:R-:W-:Y:S02]  /*30f0*/  HADD2.F32 R20, -RZ, R20.H0_H0 ;  /* 0x20000014ff147230 */ /* 0x000fe40000004100 */
[----:B------:R-:W-:-:S03]  /*3100*/  HADD2.F32 R10, -RZ, R5.H0_H0 ;  /* 0x20000005ff0a7230 */ /* 0x000fc60000004100 */
[----:B------:R-:W-:Y:S01]  /*3110*/  FFMA R16, R19, R20, R16 ;  /* 0x0000001413107223 */ /* 0x000fe20000000010 */
[----:B------:R-:W-:-:S03]  /*3120*/  UIADD3 UR14, UPT, UPT, UR7, 0x20, URZ ;  /* 0x00000020070e7890 */ /* 0x000fc6000fffe0ff */
[----:B------:R-:W-:Y:S01]  /*3130*/  FFMA R10, R21, R10, R16 ;  /* 0x0000000a150a7223 */ /* 0x000fe20000000010 */
[----:B------:R-:W-:Y:S01]  /*3140*/  IMAD.WIDE R18, R8, 0x2, R22 ;  /* 0x0000000208127825 */ /* 0x000fe200078e0216 */
[----:B------:R-:W-:-:S03]  /*3150*/  UMOV UR15, UR7 ;  /* 0x00000007000f7c82 */ /* 0x000fc60008000000 */
[----:B------:R-:W-:Y:S01]  /*3160*/  HADD2.F32 R4, -RZ, R4.H0_H0 ;  /* 0x20000004ff047230 */ /* 0x000fe20000004100 */
[----:B------:R-:W-:-:S04]  /*3170*/  UMOV UR7, UR14 ;  /* 0x0000000e00077c82 */ /* 0x000fc80008000000 */
[----:B0-----:R-:W-:Y:S01]  /*3180*/  FFMA R4, R13, R4, R10 ;  /* 0x000000040d047223 */ /* 0x001fe2000000000a */
[----:B------:R-:W-:Y:S06]  /*3190*/  BRA.U UP0, `(.L_x_169) ;  /* 0xfffffff500647547 */ /* 0x000fec000b83ffff */
[----:B------:R-:W-:Y:S01]  /*31a0*/  UIADD3 UR8, UPT, UPT, UR15, 0x23, URZ ;  /* 0x000000230f087890 */ /* 0x000fe2000fffe0ff */
[----:B------:R-:W-:-:S11]  /*31b0*/  UMOV UR7, UR14 ;  /* 0x0000000e00077c82 */ /* 0x000fd60008000000 */
.L_x_168:
[----:B------:R-:W-:-:S09]  /*31c0*/  UISETP.NE.AND UP0, UPT, UR25, URZ, UPT ;  /* 0x000000ff1900728c */ /* 0x000fd2000bf05270 */
[----:B------:R-:W-:Y:S05]  /*31d0*/  BRA.U !UP0, `(.L_x_167) ;  /* 0x0000000908847547 */ /* 0x000fea000b800000 */
[----:B------:R-:W-:Y:S02]  /*31e0*/  UISETP.GE.U32.AND UP0, UPT, UR25, 0x4, UPT ;  /* 0x000000041900788c */ /* 0x000fe4000bf06070 */
[----:B------:R-:W-:-:S07]  /*31f0*/  ULOP3.LUT UP1, UR17, UR17, 0x3, URZ, 0xc0, !UPT ;  /* 0x0000000311117892 */ /* 0x000fce000f82c0ff */
[----:B------:R-:W-:Y:S05]  /*3200*/  BRA.U !UP0, `(.L_x_170) ;  /* 0x0000000508547547 */ /* 0x000fea000b800000 */
[----:B------:R-:W3:Y:S01]  /*3210*/  LDG.E.U16.CONSTANT R5, desc[UR18][R18.64] ;  /* 0x0000001212057981 */ /* 0x000ee2000c1e9500 */
[----:B------:R-:W-:-:S05]  /*3220*/  IMAD.WIDE R12, R8, 0x2, R18 ;  /* 0x00000002080c7825 */ /* 0x000fca00078e0212 */
[----:B------:R-:W4:Y:S01]  /*3230*/  LDG.E.U16.CONSTANT R28, desc[UR18][R12.64] ;  /* 0x000000120c1c7981 */ /* 0x000f22000c1e9500 */
[----:B------:R-:W-:-:S05]  /*3240*/  IMAD.WIDE R14, R8, 0x2, R12 ;  /* 0x00000002080e7825 */ /* 0x000fca00078e020c */
[----:B------:R-:W5:Y:S01]  /*3250*/  LDG.E.U16.CONSTANT R11, desc[UR18][R14.64] ;  /* 0x000000120e0b7981 */ /* 0x000f62000c1e9500 */
[----:B------:R-:W-:-:S05]  /*3260*/  IMAD.WIDE R16, R8, 0x2, R14 ;  /* 0x0000000208107825 */ /* 0x000fca00078e020e */
[----:B------:R-:W2:Y:S01]  /*3270*/  LDG.E.U16.CONSTANT R23, desc[UR18][R16.64] ;  /* 0x0000001210177981 */ /* 0x000ea2000c1e9500 */
[----:B------:R-:W-:-:S05]  /*3280*/  IMAD.WIDE R20, R8, 0x2, R16 ;  /* 0x0000000208147825 */ /* 0x000fca00078e0210 */
[----:B------:R0:W2:Y:S02]  /*3290*/  LDG.E.U16.CONSTANT R22, desc[UR18][R20.64] ;  /* 0x0000001214167981 */ /* 0x0000a4000c1e9500 */
[----:B0-----:R-:W-:-:S05]  /*32a0*/  IMAD.WIDE R20, R8, 0x2, R20 ;  /* 0x0000000208147825 */ /* 0x001fca00078e0214 */
[----:B------:R0:W2:Y:S01]  /*32b0*/  LDG.E.U16.CONSTANT R9, desc[UR18][R20.64] ;  /* 0x0000001214097981 */ /* 0x0000a2000c1e9500 */
[----:B------:R-:W-:-:S05]  /*32c0*/  IMAD.WIDE R24, R8, 0x2, R20 ;  /* 0x0000000208187825 */ /* 0x000fca00078e0214 */
[----:B------:R1:W2:Y:S01]  /*32d0*/  LDG.E.U16.CONSTANT R29, desc[UR18][R24.64] ;  /* 0x00000012181d7981 */ /* 0x0002a2000c1e9500 */
[----:B------:R-:W-:-:S05]  /*32e0*/  IMAD.WIDE R26, R8, 0x2, R24 ;  /* 0x00000002081a7825 */ /* 0x000fca00078e0218 */
[----:B------:R1:W2:Y:S01]  /*32f0*/  LDG.E.U16.CONSTANT R10, desc[UR18][R26.64] ;  /* 0x000000121a0a7981 */ /* 0x0002a2000c1e9500 */
[----:B------:R-:W-:-:S04]  /*3300*/  IMAD.WIDE R18, R8, 0x2, R26 ;  /* 0x0000000208127825 */ /* 0x000fc800078e021a */
[C---:B------:R-:W-:Y:S02]  /*3310*/  IMAD.WIDE R12, R8.reuse, 0x2, R18 ;  /* 0x00000002080c7825 */ /* 0x040fe400078e0212 */
[----:B------:R-:W2:Y:S02]  /*3320*/  LDG.E.U16.CONSTANT R18, desc[UR18][R18.64] ;  /* 0x0000001212127981 */ /* 0x000ea4000c1e9500 */
[C---:B------:R-:W-:Y:S02]  /*3330*/  IMAD.WIDE R14, R8.reuse, 0x2, R12 ;  /* 0x00000002080e7825 */ /* 0x040fe400078e020c */
[----:B------:R-:W2:Y:S02]  /*3340*/  LDG.E.U16.CONSTANT R12, desc[UR18][R12.64] ;  /* 0x000000120c0c7981 */ /* 0x000ea4000c1e9500 */
[C---:B------:R-:W-:Y:S02]  /*3350*/  IMAD.WIDE R16, R8.reuse, 0x2, R14 ;  /* 0x0000000208107825 */ /* 0x040fe400078e020e */
[----:B------:R-:W2:Y:S02]  /*3360*/  LDG.E.U16.CONSTANT R14, desc[UR18][R14.64] ;  /* 0x000000120e0e7981 */ /* 0x000ea4000c1e9500 */
[----:B0-----:R-:W-:-:S02]  /*3370*/  IMAD.WIDE R20, R8, 0x2, R16 ;  /* 0x0000000208147825 */ /* 0x001fc400078e0210 */
[----:B------:R-:W2:Y:S02]  /*3380*/  LDG.E.U16.CONSTANT R16, desc[UR18][R16.64] ;  /* 0x0000001210107981 */ /* 0x000ea4000c1e9500 */
[C---:B-1----:R-:W-:Y:S02]  /*3390*/  IMAD.WIDE R24, R8.reuse, 0x2, R20 ;  /* 0x0000000208187825 */ /* 0x042fe400078e0214 */
[----:B------:R-:W2:Y:S02]  /*33a0*/  LDG.E.U16.CONSTANT R20, desc[UR18][R20.64] ;  /* 0x0000001214147981 */ /* 0x000ea4000c1e9500 */
[C---:B------:R-:W-:Y:S02]  /*33b0*/  IMAD.WIDE R26, R8.reuse, 0x2, R24 ;  /* 0x00000002081a7825 */ /* 0x040fe400078e0218 */
[----:B------:R-:W2:Y:S04]  /*33c0*/  LDG.E.U16.CONSTANT R24, desc[UR18][R24.64] ;  /* 0x0000001218187981 */ /* 0x000ea8000c1e9500 */
[----:B------:R0:W2:Y:S02]  /*33d0*/  LDG.E.U16.CONSTANT R13, desc[UR18][R26.64] ;  /* 0x000000121a0d7981 */ /* 0x0000a4000c1e9500 */
[----:B0-----:R-:W-:-:S05]  /*33e0*/  IMAD.WIDE R26, R8, 0x2, R26 ;  /* 0x00000002081a7825 */ /* 0x001fca00078e021a */
[----:B------:R-:W2:Y:S01]  /*33f0*/  LDG.E.U16.CONSTANT R19, desc[UR18][R26.64] ;  /* 0x000000121a137981 */ /* 0x000ea2000c1e9500 */
[----:B------:R-:W-:-:S09]  /*3400*/  ULEA UR14, UR7, UR13, 0x2 ;  /* 0x0000000d070e7291 */ /* 0x000fd2000f8e10ff */
[----:B------:R-:W0:Y:S01]  /*3410*/  LDS R15, [UR14] ;  /* 0x0000000eff0f7984 */ /* 0x000e220008000800 */
[----:B------:R-:W-:Y:S01]  /*3420*/  ULEA UR8, UR8, UR13, 0x2 ;  /* 0x0000000d08087291 */ /* 0x000fe2000f8e10ff */
[----:B---3--:R-:W-:-:S05]  /*3430*/  HADD2.F32 R5, -RZ, R5.H0_H0 ;  /* 0x20000005ff057230 */ /* 0x008fca0000004100 */
[----:B0-----:R-:W-:Y:S02]  /*3440*/  FFMA R15, R15, R5, R4 ;  /* 0x000000050f0f7223 */ /* 0x001fe40000000004 */
[----:B------:R-:W0:Y:S04]  /*3450*/  LDS R5, [UR14+0x4] ;  /* 0x0000040eff057984 */ /* 0x000e280008000800 */
[----:B------:R-:W1:Y:S01]  /*3460*/  LDS R4, [UR14+0x8] ;  /* 0x0000080eff047984 */ /* 0x000e620008000800 */
[----:B----4-:R-:W-:Y:S02]  /*3470*/  HADD2.F32 R28, -RZ, R28.H0_H0 ;  /* 0x2000001cff1c7230 */ /* 0x010fe40000004100 */
[----:B-----5:R-:W-:-:S03]  /*3480*/  HADD2.F32 R11, -RZ, R11.H0_H0 ;  /* 0x2000000bff0b7230 */ /* 0x020fc60000004100 */
[----:B0-----:R-:W-:Y:S02]  /*3490*/  FFMA R17, R5, R28, R15 ;  /* 0x0000001c05117223 */ /* 0x001fe4000000000f */
[----:B------:R-:W0:Y:S04]  /*34a0*/  LDS R5, [UR8] ;  /* 0x00000008ff057984 */ /* 0x000e280008000800 */
[----:B------:R-:W3:Y:S01]  /*34b0*/  LDS R15, [UR14+0x10] ;  /* 0x0000100eff0f7984 */ /* 0x000ee20008000800 */
[----:B-1----:R-:W-:-:S03]  /*34c0*/  FFMA R11, R4, R11, R17 ;  /* 0x0000000b040b7223 */ /* 0x002fc60000000011 */
[----:B------:R-:W1:Y:S04]  /*34d0*/  LDS R17, [UR14+0x14] ;  /* 0x0000140eff117984 */ /* 0x000e680008000800 */
[----:B------:R-:W4:Y:S01]  /*34e0*/  LDS R4, [UR14+0x18] ;  /* 0x0000180eff047984 */ /* 0x000f220008000800 */
[----:B--2---:R-:W-:Y:S02]  /*34f0*/  HADD2.F32 R28, -RZ, R23.H0_H0 ;  /* 0x20000017ff1c7230 */ /* 0x004fe40000004100 */
[----:B------:R-:W-:-:S03]  /*3500*/  HADD2.F32 R22, -RZ, R22.H0_H0 ;  /* 0x20000016ff167230 */ /* 0x000fc60000004100 */
[----:B0-----:R-:W-:Y:S02]  /*3510*/  FFMA R28, R5, R28, R11 ;  /* 0x0000001c051c7223 */ /* 0x001fe4000000000b */
[----:B------:R-:W0:Y:S02]  /*3520*/  LDS R5, [UR14+0x1c] ;  /* 0x00001c0eff057984 */ /* 0x000e240008000800 */
[----:B---3--:R-:W-:Y:S02]  /*3530*/  FFMA R28, R15, R22, R28 ;  /* 0x000000160f1c7223 */ /* 0x008fe4000000001c */
[----:B------:R-:W2:Y:S01]  /*3540*/  LDS R11, [UR14+0x20] ;  /* 0x0000200eff0b7984 */ /* 0x000ea20008000800 */
[----:B------:R-:W-:-:S03]  /*3550*/  HADD2.F32 R22, -RZ, R9.H0_H0 ;  /* 0x20000009ff167230 */ /* 0x000fc60000004100 */
[----:B------:R-:W3:Y:S01]  /*3560*/  LDS R9, [UR14+0x24] ;  /* 0x0000240eff097984 */ /* 0x000ee20008000800 */
[----:B------:R-:W-:Y:S02]  /*3570*/  HADD2.F32 R29, -RZ, R29.H0_H0 ;  /* 0x2000001dff1d7230 */ /* 0x000fe40000004100 */
[----:B-1----:R-:W-:Y:S01]  /*3580*/  FFMA R21, R17, R22, R28 ;  /* 0x0000001611157223 */ /* 0x002fe2000000001c */
[----:B------:R-:W1:Y:S04]  /*3590*/  LDS R15, [UR14+0x28] ;  /* 0x0000280eff0f7984 */ /* 0x000e680008000800 */
[----:B------:R-:W5:Y:S01]  /*35a0*/  LDS R17, [UR14+0x2c] ;  /* 0x00002c0eff117984 */ /* 0x000f620008000800 */
[----:B----4-:R-:W-:-:S03]  /*35b0*/  FFMA R28, R4, R29, R21 ;  /* 0x0000001d041c7223 */ /* 0x010fc60000000015 */
[----:B------:R-:W4:Y:S01]  /*35c0*/  LDS R21, [UR14+0x30] ;  /* 0x0000300eff157984 */ /* 0x000f220008000800 */
[----:B------:R-:W-:-:S03]  /*35d0*/  HADD2.F32 R22, -RZ, R10.H0_H0 ;  /* 0x2000000aff167230 */ /* 0x000fc60000004100 */
[----:B------:R-:W4:Y:S04]  /*35e0*/  LDS R4, [UR14+0x34] ;  /* 0x0000340eff047984 */ /* 0x000f280008000800 */
[----:B------:R-:W4:Y:S01]  /*35f0*/  LDS R10, [UR14+0x38] ;  /* 0x0000380eff0a7984 */ /* 0x000f220008000800 */
[----:B------:R-:W-:Y:S02]  /*3600*/  HADD2.F32 R18, -RZ, R18.H0_H0 ;  /* 0x20000012ff127230 */ /* 0x000fe40000004100 */
[----:B0-----:R-:W-:Y:S02]  /*3610*/  FFMA R22, R5, R22, R28 ;  /* 0x0000001605167223 */ /* 0x001fe4000000001c */
[----:B------:R-:W0:Y:S01]  /*3620*/  LDS R5, [UR14+0x3c] ;  /* 0x00003c0eff057984 */ /* 0x000e220008000800 */
[----:B------:R-:W-:-:S02]  /*3630*/  HADD2.F32 R12, -RZ, R12.H0_H0 ;  /* 0x2000000cff0c7230 */ /* 0x000fc40000004100 */
[----:B--2---:R-:W-:Y:S01]  /*3640*/  FFMA R18, R11, R18, R22 ;  /* 0x000000120b127223 */ /* 0x004fe20000000016 */
[----:B------:R-:W-:-:S03]  /*3650*/  HADD2.F32 R14, -RZ, R14.H0_H0 ;  /* 0x2000000eff0e7230 */ /* 0x000fc60000004100 */
[----:B---3--:R-:W-:Y:S01]  /*3660*/  FFMA R12, R9, R12, R18 ;  /* 0x0000000c090c7223 */ /* 0x008fe20000000012 */
[----:B------:R-:W-:-:S03]  /*3670*/  HADD2.F32 R16, -RZ, R16.H0_H0 ;  /* 0x20000010ff107230 */ /* 0x000fc60000004100 */
[----:B-1----:R-:W-:Y:S01]  /*3680*/  FFMA R12, R15, R14, R12 ;  /* 0x0000000e0f0c7223 */ /* 0x002fe2000000000c */
[----:B------:R-:W-:-:S03]  /*3690*/  HADD2.F32 R20, -RZ, R20.H0_H0 ;  /* 0x20000014ff147230 */ /* 0x000fc60000004100 */
[----:B-----5:R-:W-:Y:S01]  /*36a0*/  FFMA R12, R17, R16, R12 ;  /* 0x00000010110c7223 */ /* 0x020fe2000000000c */
[----:B------:R-:W-:-:S03]  /*36b0*/  HADD2.F32 R9, -RZ, R24.H0_H0 ;  /* 0x20000018ff097230 */ /* 0x000fc60000004100 */
[----:B----4-:R-:W-:Y:S01]  /*36c0*/  FFMA R21, R21, R20, R12 ;  /* 0x0000001415157223 */ /* 0x010fe2000000000c */
[----:B------:R-:W-:-:S03]  /*36d0*/  HADD2.F32 R13, -RZ, R13.H0_H0 ;  /* 0x2000000dff0d7230 */ /* 0x000fc60000004100 */
[----:B------:R-:W-:Y:S01]  /*36e0*/  FFMA R9, R4, R9, R21 ;  /* 0x0000000904097223 */ /* 0x000fe20000000015 */
[----:B------:R-:W-:Y:S01]  /*36f0*/  HADD2.F32 R4, -RZ, R19.H0_H0 ;  /* 0x20000013ff047230 */ /* 0x000fe20000004100 */
[----:B------:R-:W-:Y:S02]  /*3700*/  UIADD3 UR14, UPT, UPT, UR7, 0x10, URZ ;  /* 0x00000010070e7890 */ /* 0x000fe4000fffe0ff */
[----:B------:R-:W-:Y:S01]  /*3710*/  FFMA R10, R10, R13, R9 ;  /* 0x0000000d0a0a7223 */ /* 0x000fe20000000009 */
[----:B------:R-:W-:Y:S01]  /*3720*/  IMAD.WIDE R18, R8, 0x2, R26 ;  /* 0x0000000208127825 */ /* 0x000fe200078e021a */
[----:B------:R-:W-:-:S03]  /*3730*/  UIADD3 UR8, UPT, UPT, UR7, 0x13, URZ ;  /* 0x0000001307087890 */ /* 0x000fc6000fffe0ff */
[----:B------:R-:W-:Y:S01]  /*3740*/  UMOV UR7, UR14 ;  /* 0x0000000e00077c82 */ /* 0x000fe20008000000 */
[----:B0-----:R-:W-:-:S08]  /*3750*/  FFMA R4, R5, R4, R10 ;  /* 0x0000000405047223 */ /* 0x001fd0000000000a */
.L_x_170:
[----:B------:R-:W-:Y:S05]  /*3760*/  BRA.U !UP1, `(.L_x_167) ;  /* 0x0000000509207547 */ /* 0x000fea000b800000 */
[----:B------:R-:W-:Y:S02]  /*3770*/  UISETP.NE.AND UP1, UPT, UR17, 0x1, UPT ;  /* 0x000000011100788c */ /* 0x000fe4000bf25270 */
[----:B------:R-:W-:-:S07]  /*3780*/  ULOP3.LUT UP0, URZ, UR16, 0x4, URZ, 0xc0, !UPT ;  /* 0x0000000410ff7892 */ /* 0x000fce000f80c0ff */
[----:B------:R-:W-:Y:S05]  /*3790*/  BRA.U !UP1, `(.L_x_171) ;  /* 0x0000000109b47547 */ /* 0x000fea000b800000 */
[C---:B------:R-:W-:Y:S01]  /*37a0*/  IMAD.WIDE R22, R8.reuse, 0x2, R18 ;  /* 0x0000000208167825 */ /* 0x040fe200078e0212 */
[----:B------:R0:W3:Y:S04]  /*37b0*/  LDG.E.U16.CONSTANT R5, desc[UR18][R18.64] ;  /* 0x0000001212057981 */ /* 0x0000e8000c1e9500 */
[----:B------:R-:W4:Y:S01]  /*37c0*/  LDG.E.U16.CONSTANT R9, desc[UR18][R22.64] ;  /* 0x0000001216097981 */ /* 0x000f22000c1e9500 */
[----:B------:R-:W-:-:S05]  /*37d0*/  IMAD.WIDE R24, R8, 0x2, R22 ;  /* 0x0000000208187825 */ /* 0x000fca00078e0216 */
[----:B------:R1:W5:Y:S01]  /*37e0*/  LDG.E.U16.CONSTANT R16, desc[UR18][R24.64] ;  /* 0x0000001218107981 */ /* 0x000362000c1e9500 */
[----:B------:R-:W-:-:S05]  /*37f0*/  IMAD.WIDE R26, R8, 0x2, R24 ;  /* 0x00000002081a7825 */ /* 0x000fca00078e0218 */
[----:B------:R-:W2:Y:S01]  /*3800*/  LDG.E.U16.CONSTANT R17, desc[UR18][R26.64] ;  /* 0x000000121a117981 */ /* 0x000ea2000c1e9500 */
[----:B------:R-:W-:-:S04]  /*3810*/  IMAD.WIDE R14, R8, 0x2, R26 ;  /* 0x00000002080e7825 */ /* 0x000fc800078e021a */
[C---:B------:R-:W-:Y:S02]  /*3820*/  IMAD.WIDE R10, R8.reuse, 0x2, R14 ;  /* 0x00000002080a7825 */ /* 0x040fe400078e020e */
[----:B------:R1:W2:Y:S02]  /*3830*/  LDG.E.U16.CONSTANT R14, desc[UR18][R14.64] ;  /* 0x000000120e0e7981 */ /* 0x0002a4000c1e9500 */
[C---:B------:R-:W-:Y:S02]  /*3840*/  IMAD.WIDE R12, R8.reuse, 0x2, R10 ;  /* 0x00000002080c7825 */ /* 0x040fe400078e020a */
[----:B------:R-:W2:Y:S02]  /*3850*/  LDG.E.U16.CONSTANT R10, desc[UR18][R10.64] ;  /* 0x000000120a0a7981 */ /* 0x000ea4000c1e9500 */
[----:B0-----:R-:W-:Y:S02]  /*3860*/  IMAD.WIDE R18, R8, 0x2, R12 ;  /* 0x0000000208127825 */ /* 0x001fe400078e020c */
[----:B------:R0:W2:Y:S04]  /*3870*/  LDG.E.U16.CONSTANT R20, desc[UR18][R12.64] ;  /* 0x000000120c147981 */ /* 0x0000a8000c1e9500 */
[----:B------:R0:W2:Y:S01]  /*3880*/  LDG.E.U16.CONSTANT R21, desc[UR18][R18.64] ;  /* 0x0000001212157981 */ /* 0x0000a2000c1e9500 */
[----:B------:R-:W-:-:S02]  /*3890*/  ULEA UR14, UR7, UR13, 0x2 ;  /* 0x0000000d070e7291 */ /* 0x000fc4000f8e10ff */
[----:B------:R-:W-:-:S07]  /*38a0*/  ULEA UR8, UR8, UR13, 0x2 ;  /* 0x0000000d08087291 */ /* 0x000fce000f8e10ff */
[----:B------:R-:W3:Y:S04]  /*38b0*/  LDS R29, [UR14] ;  /* 0x0000000eff1d7984 */ /* 0x000ee80008000800 */
[----:B-1----:R-:W1:Y:S04]  /*38c0*/  LDS R25, [UR14+0x4] ;  /* 0x0000040eff197984 */ /* 0x002e680008000800 */
[----:B------:R-:W1:Y:S04]  /*38d0*/  LDS R24, [UR14+0x8] ;  /* 0x0000080eff187984 */ /* 0x000e680008000800 */
[----:B------:R-:W2:Y:S04]  /*38e0*/  LDS R23, [UR8] ;  /* 0x00000008ff177984 */ /* 0x000ea80008000800 */
[----:B------:R-:W2:Y:S04]  /*38f0*/  LDS R22, [UR14+0x10] ;  /* 0x0000100eff167984 */ /* 0x000ea80008000800 */
[----:B------:R-:W2:Y:S04]  /*3900*/  LDS R15, [UR14+0x14] ;  /* 0x0000140eff0f7984 */ /* 0x000ea80008000800 */
[----:B0-----:R-:W0:Y:S04]  /*3910*/  LDS R12, [UR14+0x18] ;  /* 0x0000180eff0c7984 */ /* 0x001e280008000800 */
[----:B------:R-:W0:Y:S01]  /*3920*/  LDS R11, [UR14+0x1c] ;  /* 0x00001c0eff0b7984 */ /* 0x000e220008000800 */
[----:B------:R-:W-:Y:S01]  /*3930*/  UIADD3 UR14, UPT, UPT, UR7, 0x8, URZ ;  /* 0x00000008070e7890 */ /* 0x000fe2000fffe0ff */
[----:B------:R-:W-:Y:S01]  /*3940*/  IMAD.WIDE R18, R8, 0x2, R18 ;  /* 0x0000000208127825 */ /* 0x000fe200078e0212 */
[----:B------:R-:W-:-:S05]  /*3950*/  UIADD3 UR8, UPT, UPT, UR7, 0xb, URZ ;  /* 0x0000000b07087890 */ /* 0x000fca000fffe0ff */
[----:B------:R-:W-:Y:S01]  /*3960*/  UMOV UR7, UR14 ;  /* 0x0000000e00077c82 */ /* 0x000fe20008000000 */
[----:B---3--:R-:W-:-:S05]  /*3970*/  HADD2.F32 R5, -RZ, R5.H0_H0 ;  /* 0x20000005ff057230 */ /* 0x008fca0000004100 */
[----:B------:R-:W-:Y:S01]  /*3980*/  FFMA R26, R29, R5, R4 ;  /* 0x000000051d1a7223 */ /* 0x000fe20000000004 */
[----:B----4-:R-:W-:Y:S02]  /*3990*/  HADD2.F32 R4, -RZ, R9.H0_H0 ;  /* 0x20000009ff047230 */ /* 0x010fe40000004100 */
[----:B-----5:R-:W-:-:S03]  /*39a0*/  HADD2.F32 R5, -RZ, R16.H0_H0 ;  /* 0x20000010ff057230 */ /* 0x020fc60000004100 */
[----:B-1----:R-:W-:-:S04]  /*39b0*/  FFMA R25, R25, R4, R26 ;  /* 0x0000000419197223 */ /* 0x002fc8000000001a */
[----:B------:R-:W-:Y:S01]  /*39c0*/  FFMA R24, R24, R5, R25 ;  /* 0x0000000518187223 */ /* 0x000fe20000000019 */
[----:B--2---:R-:W-:-:S05]  /*39d0*/  HADD2.F32 R4, -RZ, R17.H0_H0 ;  /* 0x20000011ff047230 */ /* 0x004fca0000004100 */
[----:B------:R-:W-:Y:S01]  /*39e0*/  FFMA R23, R23, R4, R24 ;  /* 0x0000000417177223 */ /* 0x000fe20000000018 */
[----:B------:R-:W-:-:S05]  /*39f0*/  HADD2.F32 R14, -RZ, R14.H0_H0 ;  /* 0x2000000eff0e7230 */ /* 0x000fca0000004100 */
[----:B------:R-:W-:Y:S01]  /*3a00*/  FFMA R14, R22, R14, R23 ;  /* 0x0000000e160e7223 */ /* 0x000fe20000000017 */
[----:B------:R-:W-:Y:S02]  /*3a10*/  HADD2.F32 R10, -RZ, R10.H0_H0 ;  /* 0x2000000aff0a7230 */ /* 0x000fe40000004100 */
[----:B------:R-:W-:-:S03]  /*3a20*/  HADD2.F32 R5, -RZ, R20.H0_H0 ;  /* 0x20000014ff057230 */ /* 0x000fc60000004100 */
[----:B------:R-:W-:Y:S01]  /*3a30*/  FFMA R15, R15, R10, R14 ;  /* 0x0000000a0f0f7223 */ /* 0x000fe2000000000e */
[----:B------:R-:W-:-:S03]  /*3a40*/  HADD2.F32 R4, -RZ, R21.H0_H0 ;  /* 0x20000015ff047230 */ /* 0x000fc60000004100 */
[----:B0-----:R-:W-:-:S04]  /*3a50*/  FFMA R12, R12, R5, R15 ;  /* 0x000000050c0c7223 */ /* 0x001fc8000000000f */
[----:B------:R-:W-:-:S07]  /*3a60*/  FFMA R4, R11, R4, R12 ;  /* 0x000000040b047223 */ /* 0x000fce000000000c */
.L_x_171:
[----:B------:R-:W-:Y:S05]  /*3a70*/  BRA.U UP0, `(.L_x_167) ;  /* 0x00000001005c7547 */ /* 0x000fea000b800000 */
[C---:B------:R-:W-:Y:S02]  /*3a80*/  IMAD.WIDE R12, R8.reuse, 0x2, R18 ;  /* 0x00000002080c7825 */ /* 0x040fe400078e0212 */
[----:B------:R-:W3:Y:S02]  /*3a90*/  LDG.E.U16.CONSTANT R18, desc[UR18][R18.64] ;  /* 0x0000001212127981 */ /* 0x000ee4000c1e9500 */
[C---:B------:R-:W-:Y:S02]  /*3aa0*/  IMAD.WIDE R14, R8.reuse, 0x2, R12 ;  /* 0x00000002080e7825 */ /* 0x040fe400078e020c */
[----:B------:R-:W4:Y:S02]  /*3ab0*/  LDG.E.U16.CONSTANT R12, desc[UR18][R12.64] ;  /* 0x000000120c0c7981 */ /* 0x000f24000c1e9500 */
[----:B------:R-:W-:Y:S02]  /*3ac0*/  IMAD.WIDE R10, R8, 0x2, R14 ;  /* 0x00000002080a7825 */ /* 0x000fe400078e020e */
[----:B------:R-:W5:Y:S04]  /*3ad0*/  LDG.E.U16.CONSTANT R14, desc[UR18][R14.64] ;  /* 0x000000120e0e7981 */ /* 0x000f68000c1e9500 */
[----:B------:R-:W2:Y:S01]  /*3ae0*/  LDG.E.U16.CONSTANT R20, desc[UR18][R10.64] ;  /* 0x000000120a147981 */ /* 0x000ea2000c1e9500 */
[----:B------:R-:W-:-:S02]  /*3af0*/  ULEA UR14, UR7, UR13, 0x2 ;  /* 0x0000000d070e7291 */ /* 0x000fc4000f8e10ff */
[----:B------:R-:W-:Y:S02]  /*3b00*/  ULEA UR8, UR8, UR13, 0x2 ;  /* 0x0000000d08087291 */ /* 0x000fe4000f8e10ff */
[----:B------:R-:W-:-:S05]  /*3b10*/  UIADD3 UR7, UPT, UPT, UR7, 0x4, URZ ;  /* 0x0000000407077890 */ /* 0x000fca000fffe0ff */
[----:B------:R-:W0:Y:S04]  /*3b20*/  LDS R9, [UR14] ;  /* 0x0000000eff097984 */ /* 0x000e280008000800 */
[----:B------:R-:W1:Y:S04]  /*3b30*/  LDS R16, [UR14+0x4] ;  /* 0x0000040eff107984 */ /* 0x000e680008000800 */
[----:B------:R-:W2:Y:S04]  /*3b40*/  LDS R17, [UR14+0x8] ;  /* 0x0000080eff117984 */ /* 0x000ea80008000800 */
[----:B------:R-:W2:Y:S01]  /*3b50*/  LDS R5, [UR8] ;  /* 0x00000008ff057984 */ /* 0x000ea20008000800 */
[----:B---3--:R-:W-:-:S05]  /*3b60*/  HADD2.F32 R18, -RZ, R18.H0_H0 ;  /* 0x20000012ff127230 */ /* 0x008fca0000004100 */
[----:B0-----:R-:W-:Y:S01]  /*3b70*/  FFMA R9, R9, R18, R4 ;  /* 0x0000001209097223 */ /* 0x001fe20000000004 */
[----:B----4-:R-:W-:Y:S02]  /*3b80*/  HADD2.F32 R13, -RZ, R12.H0_H0 ;  /* 0x2000000cff0d7230 */ /* 0x010fe40000004100 */
[----:B------:R-:W-:-:S04]  /*3b90*/  IMAD.WIDE R18, R8, 0x2, R10 ;  /* 0x0000000208127825 */ /* 0x000fc800078e020a */
[----:B-1----:R-:W-:Y:S01]  /*3ba0*/  FFMA R16, R16, R13, R9 ;  /* 0x0000000d10107223 */ /* 0x002fe20000000009 */
[----:B-----5:R-:W-:Y:S02]  /*3bb0*/  HADD2.F32 R14, -RZ, R14.H0_H0 ;  /* 0x2000000eff0e7230 */ /* 0x020fe40000004100 */
[----:B--2---:R-:W-:-:S03]  /*3bc0*/  HADD2.F32 R20, -RZ, R20.H0_H0 ;  /* 0x20000014ff147230 */ /* 0x004fc60000004100 */
[----:B------:R-:W-:-:S04]  /*3bd0*/  FFMA R17, R17, R14, R16 ;  /* 0x0000000e11117223 */ /* 0x000fc80000000010 */
[----:B------:R-:W-:-:S07]  /*3be0*/  FFMA R4, R20, R5, R17 ;  /* 0x0000000514047223 */ /* 0x000fce0000000011 */
.L_x_167:
[----:B------:R-:W-:-:S04]  /*3bf0*/  UISETP.LT.AND UP0, UPT, UR22, 0x400, UPT ;  /* 0x000004001600788c */ /* 0x000fc8000bf01270 */
[----:B------:R-:W-:-:S04]  /*3c00*/  USEL UR22, UR22, 0x400, UP0 ;  /* 0x0000040016167887 */ /* 0x000fc80008000000 */
[----:B------:R-:W-:-:S09]  /*3c10*/  UISETP.GE.AND UP0, UPT, UR7, UR22, UPT ;  /* 0x000000160700728c */ /* 0x000fd2000bf06270 */
[----:B------:R-:W-:Y:S05]  /*3c20*/  BRA.U UP0, `(.L_x_164) ;  /* 0x0000000900ec7547 */ /* 0x000fea000b800000 */
[----:B------:R-:W-:-:S04]  /*3c30*/  VIMNMX R5, PT, PT, R3, 0x400, PT ;  /* 0x0000040003057848 */ /* 0x000fc80003fe0100 */
[C---:B------:R-:W-:Y:S02]  /*3c40*/  IADD3 R9, PT, PT, R5.reuse, -UR7, RZ ;  /* 0x8000000705097c10 */ /* 0x040fe4000fffe0ff */
[----:B------:R-:W-:Y:S02]  /*3c50*/  IADD3 R5, PT, PT, -R5, UR7, RZ ;  /* 0x0000000705057c10 */ /* 0x000fe4000fffe1ff */
[----:B------:R-:W-:Y:S02]  /*3c60*/  LOP3.LUT R10, R9, 0xf, RZ, 0xc0, !PT ;  /* 0x0000000f090a7812 */ /* 0x000fe400078ec0ff */
[----:B------:R-:W-:Y:S02]  /*3c70*/  ISETP.GT.U32.AND P0, PT, R5, -0x10, PT ;  /* 0xfffffff00500780c */ /* 0x000fe40003f04070 */
[----:B------:R-:W-:-:S11]  /*3c80*/  ISETP.NE.AND P2, PT, R10, RZ, PT ;  /* 0x000000ff0a00720c */ /* 0x000fd60003f45270 */
[----:B------:R-:W-:Y:S05]  /*3c90*/  @P0 BRA `(.L_x_172) ;  /* 0x00000004005c0947 */ /* 0x000fea0003800000 */
[----:B------:R-:W-:Y:S01]  /*3ca0*/  LOP3.LUT R5, R9, 0xfffffff0, RZ, 0xc0, !PT ;  /* 0xfffffff009057812 */ /* 0x000fe200078ec0ff */
[----:B------:R-:W-:-:S06]  /*3cb0*/  UMOV UR8, URZ ;  /* 0x000000ff00087c82 */ /* 0x000fcc0008000000 */
.L_x_173:
        /* <DEDUP_REMOVED lines=10> */
[----:B------:R-:W2:Y:S01]  /*3d60*/  LDG.E.U16.CONSTANT R13, desc[UR18][R28.64] ;  /* 0x000000121c0d7981 */ /* 0x000ea2000c1e9500 */
[----:B------:R-:W-:Y:S01]  /*3d70*/  ULEA UR14, UR7, UR13, 0x2 ;  /* 0x0000000d070e7291 */ /* 0x000fe2000f8e10ff */
[----:B------:R-:W-:-:S05]  /*3d80*/  IMAD.WIDE R14, R8, 0x2, R28 ;  /* 0x00000002080e7825 */ /* 0x000fca00078e021c */
[----:B------:R-:W2:Y:S04]  /*3d90*/  LDG.E.U16.CONSTANT R23, desc[UR18][R14.64] ;  /* 0x000000120e177981 */ /* 0x000ea8000c1e9500 */
[----:B------:R-:W0:Y:S01]  /*3da0*/  LDS R19, [UR14] ;  /* 0x0000000eff137984 */ /* 0x000e220008000800 */
[----:B------:R-:W-:-:S03]  /*3db0*/  IMAD.WIDE R24, R8, 0x2, R14 ;  /* 0x0000000208187825 */ /* 0x000fc600078e020e */
[----:B------:R-:W1:Y:S04]  /*3dc0*/  LDS R18, [UR14+0x4] ;  /* 0x0000040eff127984 */ /* 0x000e680008000800 */
[----:B------:R0:W2:Y:S04]  /*3dd0*/  LDG.E.U16.CONSTANT R12, desc[UR18][R24.64] ;  /* 0x00000012180c7981 */ /* 0x0000a8000c1e9500 */
[----:B------:R-:W5:Y:S01]  /*3de0*/  LDS R22, [UR14+0x8] ;  /* 0x0000080eff167984 */ /* 0x000f620008000800 */
[----:B0-----:R-:W-:-:S05]  /*3df0*/  IMAD.WIDE R24, R8, 0x2, R24 ;  /* 0x0000000208187825 */ /* 0x001fca00078e0218 */
[----:B------:R-:W2:Y:S01]  /*3e00*/  LDG.E.U16.CONSTANT R26, desc[UR18][R24.64] ;  /* 0x00000012181a7981 */ /* 0x000ea2000c1e9500 */
[----:B------:R-:W-:-:S04]  /*3e10*/  IMAD.WIDE R14, R8, 0x2, R24 ;  /* 0x00000002080e7825 */ /* 0x000fc800078e0218 */
[----:B------:R-:W-:-:S04]  /*3e20*/  IMAD.WIDE R28, R8, 0x2, R14 ;  /* 0x00000002081c7825 */ /* 0x000fc800078e020e */
[----:B---3--:R-:W-:-:S05]  /*3e30*/  HADD2.F32 R17, -RZ, R16.H0_H0 ;  /* 0x20000010ff117230 */ /* 0x008fca0000004100 */
[----:B------:R-:W-:Y:S01]  /*3e40*/  FFMA R19, R17, R19, R4 ;  /* 0x0000001311137223 */ /* 0x000fe20000000004 */
[C---:B------:R-:W-:Y:S01]  /*3e50*/  IMAD.WIDE R16, R8.reuse, 0x2, R28 ;  /* 0x0000000208107825 */ /* 0x040fe200078e021c */
[----:B------:R0:W3:Y:S03]  /*3e60*/  LDG.E.U16.CONSTANT R4, desc[UR18][R14.64] ;  /* 0x000000120e047981 */ /* 0x0000e6000c1e9500 */
[----:B----4-:R-:W-:Y:S01]  /*3e70*/  HADD2.F32 R21, -RZ, R21.H0_H0 ;  /* 0x20000015ff157230 */ /* 0x010fe20000004100 */
[----:B------:R1:W4:Y:S01]  /*3e80*/  LDG.E.U16.CONSTANT R28, desc[UR18][R28.64] ;  /* 0x000000121c1c7981 */ /* 0x000322000c1e9500 */
[----:B0-----:R-:W-:-:S03]  /*3e90*/  IMAD.WIDE R14, R8, 0x2, R16 ;  /* 0x00000002080e7825 */ /* 0x001fc600078e0210 */
[----:B------:R-:W4:Y:S01]  /*3ea0*/  LDG.E.U16.CONSTANT R16, desc[UR18][R16.64] ;  /* 0x0000001210107981 */ /* 0x000f22000c1e9500 */
[----:B-1----:R-:W-:Y:S01]  /*3eb0*/  FFMA R29, R21, R18, R19 ;  /* 0x00000012151d7223 */ /* 0x002fe20000000013 */
[C---:B------:R-:W-:Y:S02]  /*3ec0*/  IMAD.WIDE R18, R8.reuse, 0x2, R14 ;  /* 0x0000000208127825 */ /* 0x040fe400078e020e */
[----:B------:R-:W4:Y:S02]  /*3ed0*/  LDG.E.U16.CONSTANT R14, desc[UR18][R14.64] ;  /* 0x000000120e0e7981 */ /* 0x000f24000c1e9500 */
[----:B------:R-:W-:Y:S02]  /*3ee0*/  IMAD.WIDE R24, R8, 0x2, R18 ;  /* 0x0000000208187825 */ /* 0x000fe400078e0212 */
[----:B------:R5:W4:Y:S04]  /*3ef0*/  LDG.E.U16.CONSTANT R17, desc[UR18][R18.64] ;  /* 0x0000001212117981 */ /* 0x000b28000c1e9500 */
[----:B------:R0:W4:Y:S01]  /*3f00*/  LDG.E.U16.CONSTANT R15, desc[UR18][R24.64] ;  /* 0x00000012180f7981 */ /* 0x000122000c1e9500 */
[----:B-----5:R-:W-:-:S03]  /*3f10*/  HADD2.F32 R18, -RZ, R20.H0_H0 ;  /* 0x20000014ff127230 */ /* 0x020fc60000004100 */
[----:B------:R-:W-:Y:S01]  /*3f20*/  LDS R19, [UR14+0x18] ;  /* 0x0000180eff137984 */ /* 0x000fe20008000800 */
[----:B------:R-:W-:-:S04]  /*3f30*/  IMAD.WIDE R20, R8, 0x2, R24 ;  /* 0x0000000208147825 */ /* 0x000fc800078e0218 */
[----:B------:R-:W-:Y:S02]  /*3f40*/  FFMA R29, R18, R22, R29 ;  /* 0x00000016121d7223 */ /* 0x000fe4000000001d */
[----:B------:R-:W5:Y:S04]  /*3f50*/  LDG.E.U16.CONSTANT R22, desc[UR18][R20.64] ;  /* 0x0000001214167981 */ /* 0x000f68000c1e9500 */
[----:B------:R-:W1:Y:S01]  /*3f60*/  LDS R18, [UR14+0xc] ;  /* 0x00000c0eff127984 */ /* 0x000e620008000800 */
[----:B--2---:R-:W-:Y:S02]  /*3f70*/  HADD2.F32 R11, -RZ, R11.H0_H0 ;  /* 0x2000000bff0b7230 */ /* 0x004fe40000004100 */
[----:B------:R-:W-:-:S03]  /*3f80*/  HADD2.F32 R27, -RZ, R27.H0_H0 ;  /* 0x2000001bff1b7230 */ /* 0x000fc60000004100 */
[----:B-1----:R-:W-:Y:S02]  /*3f90*/  FFMA R29, R11, R18, R29 ;  /* 0x000000120b1d7223 */ /* 0x002fe4000000001d */
[----:B------:R-:W1:Y:S04]  /*3fa0*/  LDS R11, [UR14+0x10] ;  /* 0x0000100eff0b7984 */ /* 0x000e680008000800 */
[----:B------:R-:W2:Y:S01]  /*3fb0*/  LDS R18, [UR14+0x14] ;  /* 0x0000140eff127984 */ /* 0x000ea20008000800 */
[----:B0-----:R-:W-:-:S03]  /*3fc0*/  HADD2.F32 R24, -RZ, R13.H0_H0 ;  /* 0x2000000dff187230 */ /* 0x001fc60000004100 */
[----:B------:R-:W-:Y:S01]  /*3fd0*/  LDS R13, [UR14+0x20] ;  /* 0x0000200eff0d7984 */ /* 0x000fe20008000800 */
[----:B------:R-:W-:Y:S02]  /*3fe0*/  HADD2.F32 R23, -RZ, R23.H0_H0 ;  /* 0x20000017ff177230 */ /* 0x000fe40000004100 */
[----:B-1----:R-:W-:Y:S02]  /*3ff0*/  FFMA R29, R27, R11, R29 ;  /* 0x0000000b1b1d7223 */ /* 0x002fe4000000001d */
[----:B------:R-:W0:Y:S02]  /*4000*/  LDS R11, [UR14+0x1c] ;  /* 0x00001c0eff0b7984 */ /* 0x000e240008000800 */
[----:B--2---:R-:W-:-:S04]  /*4010*/  FFMA R18, R24, R18, R29 ;  /* 0x0000001218127223 */ /* 0x004fc8000000001d */
[----:B------:R-:W-:Y:S02]  /*4020*/  FFMA R24, R23, R19, R18 ;  /* 0x0000001317187223 */ /* 0x000fe40000000012 */
[----:B------:R-:W1:Y:S01]  /*4030*/  LDS R18, [UR14+0x24] ;  /* 0x0000240eff127984 */ /* 0x000e620008000800 */
[----:B------:R-:W-:-:S03]  /*4040*/  HADD2.F32 R19, -RZ, R12.H0_H0 ;  /* 0x2000000cff137230 */ /* 0x000fc60000004100 */
[----:B------:R-:W2:Y:S01]  /*4050*/  LDS R12, [UR14+0x28] ;  /* 0x0000280eff0c7984 */ /* 0x000ea20008000800 */
[----:B------:R-:W-:-:S03]  /*4060*/  HADD2.F32 R25, -RZ, R26.H0_H0 ;  /* 0x2000001aff197230 */ /* 0x000fc60000004100 */
[----:B------:R-:W-:Y:S01]  /*4070*/  LDS R23, [UR14+0x38] ;  /* 0x0000380eff177984 */ /* 0x000fe20008000800 */
[----:B0-----:R-:W-:-:S03]  /*4080*/  FFMA R24, R19, R11, R24 ;  /* 0x0000000b13187223 */ /* 0x001fc60000000018 */
[----:B------:R-:W0:Y:S04]  /*4090*/  LDS R11, [UR14+0x2c] ;  /* 0x00002c0eff0b7984 */ /* 0x000e280008000800 */
[----:B------:R-:W0:Y:S01]  /*40a0*/  LDS R19, [UR14+0x30] ;  /* 0x0000300eff137984 */ /* 0x000e220008000800 */
[----:B------:R-:W-:-:S03]  /*40b0*/  FFMA R25, R25, R13, R24 ;  /* 0x0000000d19197223 */ /* 0x000fc60000000018 */
[----:B------:R-:W0:Y:S04]  /*40c0*/  LDS R24, [UR14+0x34] ;  /* 0x0000340eff187984 */ /* 0x000e280008000800 */
[----:B------:R-:W5:Y:S01]  /*40d0*/  LDS R13, [UR14+0x3c] ;  /* 0x00003c0eff0d7984 */ /* 0x000f620008000800 */
[----:B------:R-:W-:-:S06]  /*40e0*/  UIADD3 UR8, UPT, UPT, UR8, 0x10, URZ ;  /* 0x0000001008087890 */ /* 0x000fcc000fffe0ff */
[----:B------:R-:W-:Y:S01]  /*40f0*/  ISETP.NE.AND P0, PT, R5, UR8, PT ;  /* 0x0000000805007c0c */ /* 0x000fe2000bf05270 */
[----:B------:R-:W-:Y:S01]  /*4100*/  UIADD3 UR7, UPT, UPT, UR7, 0x10, URZ ;  /* 0x0000001007077890 */ /* 0x000fe2000fffe0ff */
[----:B---3--:R-:W-:Y:S02]  /*4110*/  HADD2.F32 R4, -RZ, R4.H0_H0 ;  /* 0x20000004ff047230 */ /* 0x008fe40000004100 */
[----:B----4-:R-:W-:-:S03]  /*4120*/  HADD2.F32 R28, -RZ, R28.H0_H0 ;  /* 0x2000001cff1c7230 */ /* 0x010fc60000004100 */
[----:B-1----:R-:W-:-:S04]  /*4130*/  FFMA R25, R4, R18, R25 ;  /* 0x0000001204197223 */ /* 0x002fc80000000019 */
[----:B--2---:R-:W-:Y:S01]  /*4140*/  FFMA R12, R28, R12, R25 ;  /* 0x0000000c1c0c7223 */ /* 0x004fe20000000019 */
[----:B------:R-:W-:-:S05]  /*4150*/  HADD2.F32 R27, -RZ, R16.H0_H0 ;  /* 0x20000010ff1b7230 */ /* 0x000fca0000004100 */
[----:B0-----:R-:W-:Y:S01]  /*4160*/  FFMA R12, R27, R11, R12 ;  /* 0x0000000b1b0c7223 */ /* 0x001fe2000000000c */
[----:B------:R-:W-:Y:S02]  /*4170*/  HADD2.F32 R25, -RZ, R14.H0_H0 ;  /* 0x2000000eff197230 */ /* 0x000fe40000004100 */
[----:B------:R-:W-:-:S03]  /*4180*/  HADD2.F32 R4, -RZ, R17.H0_H0 ;  /* 0x20000011ff047230 */ /* 0x000fc60000004100 */
[----:B------:R-:W-:Y:S01]  /*4190*/  FFMA R19, R25, R19, R12 ;  /* 0x0000001319137223 */ /* 0x000fe2000000000c */
[----:B------:R-:W-:-:S03]  /*41a0*/  HADD2.F32 R15, -RZ, R15.H0_H0 ;  /* 0x2000000fff0f7230 */ /* 0x000fc60000004100 */
[----:B------:R-:W-:-:S04]  /*41b0*/  FFMA R24, R4, R24, R19 ;  /* 0x0000001804187223 */ /* 0x000fc80000000013 */
[----:B------:R-:W-:Y:S01]  /*41c0*/  FFMA R24, R15, R23, R24 ;  /* 0x000000170f187223 */ /* 0x000fe20000000018 */
[----:B------:R-:W-:-:S04]  /*41d0*/  IMAD.WIDE R18, R8, 0x2, R20 ;  /* 0x0000000208127825 */ /* 0x000fc800078e0214 */
[----:B-----5:R-:W-:-:S05]  /*41e0*/  HADD2.F32 R11, -RZ, R22.H0_H0 ;  /* 0x20000016ff0b7230 */ /* 0x020fca0000004100 */
[----:B------:R-:W-:Y:S01]  /*41f0*/  FFMA R4, R11, R13, R24 ;  /* 0x0000000d0b047223 */ /* 0x000fe20000000018 */
[----:B------:R-:W-:Y:S06]  /*4200*/  @P0 BRA `(.L_x_173) ;  /* 0xfffffff800ac0947 */ /* 0x000fec000383ffff */
.L_x_172:
[----:B------:R-:W-:Y:S05]  /*4210*/  @!P2 BRA `(.L_x_164) ;  /* 0x000000040070a947 */ /* 0x000fea0003800000 */
[----:B------:R-:W-:Y:S02]  /*4220*/  ISETP.GE.U32.AND P0, PT, R10, 0x8, PT ;  /* 0x000000080a00780c */ /* 0x000fe40003f06070 */
[----:B------:R-:W-:-:S04]  /*4230*/  LOP3.LUT R24, R9, 0x7, RZ, 0xc0, !PT ;  /* 0x0000000709187812 */ /* 0x000fc800078ec0ff */
[----:B------:R-:W-:-:S07]  /*4240*/  ISETP.NE.AND P2, PT, R24, RZ, PT ;  /* 0x000000ff1800720c */ /* 0x000fce0003f45270 */
[----:B------:R-:W-:Y:S06]  /*4250*/  @!P0 BRA `(.L_x_174) ;  /* 0x0000000000a88947 */ /* 0x000fec0003800000 */
[----:B------:R0:W3:Y:S01]  /*4260*/  LDG.E.U16.CONSTANT R5, desc[UR18][R18.64] ;  /* 0x0000001212057981 */ /* 0x0000e2000c1e9500 */
[----:B------:R-:W-:-:S05]  /*4270*/  IMAD.WIDE R26, R8, 0x2, R18 ;  /* 0x00000002081a7825 */ /* 0x000fca00078e0212 */
[----:B------:R1:W4:Y:S01]  /*4280*/  LDG.E.U16.CONSTANT R20, desc[UR18][R26.64] ;  /* 0x000000121a147981 */ /* 0x000322000c1e9500 */
[----:B------:R-:W-:-:S05]  /*4290*/  IMAD.WIDE R22, R8, 0x2, R26 ;  /* 0x0000000208167825 */ /* 0x000fca00078e021a */
[----:B------:R5:W2:Y:S01]  /*42a0*/  LDG.E.U16.CONSTANT R21, desc[UR18][R22.64] ;  /* 0x0000001216157981 */ /* 0x000aa2000c1e9500 */
[----:B------:R-:W-:-:S04]  /*42b0*/  IMAD.WIDE R16, R8, 0x2, R22 ;  /* 0x0000000208107825 */ /* 0x000fc800078e0216 */
[C---:B------:R-:W-:Y:S02]  /*42c0*/  IMAD.WIDE R12, R8.reuse, 0x2, R16 ;  /* 0x00000002080c7825 */ /* 0x040fe400078e0210 */
[----:B------:R5:W2:Y:S02]  /*42d0*/  LDG.E.U16.CONSTANT R16, desc[UR18][R16.64] ;  /* 0x0000001210107981 */ /* 0x000aa4000c1e9500 */
[C---:B------:R-:W-:Y:S02]  /*42e0*/  IMAD.WIDE R10, R8.reuse, 0x2, R12 ;  /* 0x00000002080a7825 */ /* 0x040fe400078e020c */
[----:B------:R5:W2:Y:S02]  /*42f0*/  LDG.E.U16.CONSTANT R12, desc[UR18][R12.64] ;  /* 0x000000120c0c7981 */ /* 0x000aa4000c1e9500 */
[C---:B------:R-:W-:Y:S02]  /*4300*/  IMAD.WIDE R14, R8.reuse, 0x2, R10 ;  /* 0x00000002080e7825 */ /* 0x040fe400078e020a */
[----:B------:R5:W2:Y:S02]  /*4310*/  LDG.E.U16.CONSTANT R10, desc[UR18][R10.64] ;  /* 0x000000120a0a7981 */ /* 0x000aa4000c1e9500 */
[----:B0-----:R-:W-:-:S02]  /*4320*/  IMAD.WIDE R18, R8, 0x2, R14 ;  /* 0x0000000208127825 */ /* 0x001fc400078e020e */
[----:B------:R-:W2:Y:S04]  /*4330*/  LDG.E.U16.CONSTANT R14, desc[UR18][R14.64] ;  /* 0x000000120e0e7981 */ /* 0x000ea8000c1e9500 */
[----:B------:R0:W2:Y:S01]  /*4340*/  LDG.E.U16.CONSTANT R25, desc[UR18][R18.64] ;  /* 0x0000001212197981 */ /* 0x0000a2000c1e9500 */
[----:B------:R-:W-:-:S09]  /*4350*/  ULEA UR8, UR7, UR13, 0x2 ;  /* 0x0000000d07087291 */ /* 0x000fd2000f8e10ff */
[----:B-1----:R-:W1:Y:S04]  /*4360*/  LDS R27, [UR8] ;  /* 0x00000008ff1b7984 */ /* 0x002e680008000800 */
[----:B-----5:R-:W5:Y:S04]  /*4370*/  LDS R23, [UR8+0x4] ;  /* 0x00000408ff177984 */ /* 0x020f680008000800 */
[----:B------:R-:W5:Y:S04]  /*4380*/  LDS R22, [UR8+0x8] ;  /* 0x00000808ff167984 */ /* 0x000f680008000800 */
[----:B------:R-:W5:Y:S04]  /*4390*/  LDS R17, [UR8+0xc] ;  /* 0x00000c08ff117984 */ /* 0x000f680008000800 */
[----:B------:R-:W5:Y:S04]  /*43a0*/  LDS R13, [UR8+0x10] ;  /* 0x00001008ff0d7984 */ /* 0x000f680008000800 */
[----:B------:R-:W-:Y:S01]  /*43b0*/  LDS R11, [UR8+0x18] ;  /* 0x00001808ff0b7984 */ /* 0x000fe20008000800 */
[----:B0-----:R-:W-:Y:S01]  /*43c0*/  IMAD.WIDE R18, R8, 0x2, R18 ;  /* 0x0000000208127825 */ /* 0x001fe200078e0212 */
[----:B------:R-:W-:-:S03]  /*43d0*/  UIADD3 UR7, UPT, UPT, UR7, 0x8, URZ ;  /* 0x0000000807077890 */ /* 0x000fc6000fffe0ff */
[----:B---3--:R-:W-:Y:S02]  /*43e0*/  HADD2.F32 R29, -RZ, R5.H0_H0 ;  /* 0x20000005ff1d7230 */ /* 0x008fe40000004100 */
[----:B------:R-:W0:Y:S03]  /*43f0*/  LDS R5, [UR8+0x14] ;  /* 0x00001408ff057984 */ /* 0x000e260008000800 */
[----:B-1----:R-:W-:Y:S02]  /*4400*/  FFMA R26, R29, R27, R4 ;  /* 0x0000001b1d1a7223 */ /* 0x002fe40000000004 */
[----:B------:R-:W1:Y:S01]  /*4410*/  LDS R4, [UR8+0x1c] ;  /* 0x00001c08ff047984 */ /* 0x000e620008000800 */
[----:B----4-:R-:W-:Y:S02]  /*4420*/  HADD2.F32 R15, -RZ, R20.H0_H0 ;  /* 0x20000014ff0f7230 */ /* 0x010fe40000004100 */
[----:B--2---:R-:W-:-:S03]  /*4430*/  HADD2.F32 R20, -RZ, R21.H0_H0 ;  /* 0x20000015ff147230 */ /* 0x004fc60000004100 */
[----:B-----5:R-:W-:-:S04]  /*4440*/  FFMA R23, R15, R23, R26 ;  /* 0x000000170f177223 */ /* 0x020fc8000000001a */
[----:B------:R-:W-:Y:S01]  /*4450*/  FFMA R22, R20, R22, R23 ;  /* 0x0000001614167223 */ /* 0x000fe20000000017 */
[----:B------:R-:W-:-:S05]  /*4460*/  HADD2.F32 R15, -RZ, R16.H0_H0 ;  /* 0x20000010ff0f7230 */ /* 0x000fca0000004100 */
[----:B------:R-:W-:Y:S01]  /*4470*/  FFMA R22, R15, R17, R22 ;  /* 0x000000110f167223 */ /* 0x000fe20000000016 */
[----:B------:R-:W-:-:S05]  /*4480*/  HADD2.F32 R21, -RZ, R12.H0_H0 ;  /* 0x2000000cff157230 */ /* 0x000fca0000004100 */
[----:B------:R-:W-:Y:S01]  /*4490*/  FFMA R22, R21, R13, R22 ;  /* 0x0000000d15167223 */ /* 0x000fe20000000016 */
[----:B------:R-:W-:Y:S02]  /*44a0*/  HADD2.F32 R15, -RZ, R10.H0_H0 ;  /* 0x2000000aff0f7230 */ /* 0x000fe40000004100 */
[----:B------:R-:W-:-:S03]  /*44b0*/  HADD2.F32 R13, -RZ, R14.H0_H0 ;  /* 0x2000000eff0d7230 */ /* 0x000fc60000004100 */
[----:B0-----:R-:W-:Y:S01]  /*44c0*/  FFMA R22, R15, R5, R22 ;  /* 0x000000050f167223 */ /* 0x001fe20000000016 */
[----:B------:R-:W-:-:S03]  /*44d0*/  HADD2.F32 R10, -RZ, R25.H0_H0 ;  /* 0x20000019ff0a7230 */ /* 0x000fc60000004100 */
[----:B------:R-:W-:-:S04]  /*44e0*/  FFMA R11, R13, R11, R22 ;  /* 0x0000000b0d0b7223 */ /* 0x000fc80000000016 */
[----:B-1----:R-:W-:-:S07]  /*44f0*/  FFMA R4, R10, R4, R11 ;  /* 0x000000040a047223 */ /* 0x002fce000000000b */
.L_x_174:
[----:B------:R-:W-:Y:S05]  /*4500*/  @!P2 BRA `(.L_x_164) ;  /* 0x0000000000b4a947 */ /* 0x000fea0003800000 */
[----:B------:R-:W-:Y:S02]  /*4510*/  ISETP.GE.U32.AND P0, PT, R24, 0x4, PT ;  /* 0x000000041800780c */ /* 0x000fe40003f06070 */
[----:B------:R-:W-:-:S04]  /*4520*/  LOP3.LUT R9, R9, 0x3, RZ, 0xc0, !PT ;  /* 0x0000000309097812 */ /* 0x000fc800078ec0ff */
[----:B------:R-:W-:-:S07]  /*4530*/  ISETP.NE.AND P2, PT, R9, RZ, PT ;  /* 0x000000ff0900720c */ /* 0x000fce0003f45270 */
[----:B------:R-:W-:Y:S06]  /*4540*/  @!P0 BRA `(.L_x_175) ;  /* 0x0000000000588947 */ /* 0x000fec0003800000 */
        /* <DEDUP_REMOVED lines=8> */
[----:B------:R-:W-:-:S07]  /*45d0*/  UIADD3 UR7, UPT, UPT, UR7, 0x4, URZ ;  /* 0x0000000407077890 */ /* 0x000fce000fffe0ff */
[----:B------:R-:W0:Y:S04]  /*45e0*/  LDS R5, [UR8] ;  /* 0x00000008ff057984 */ /* 0x000e280008000800 */
[----:B------:R-:W1:Y:S04]  /*45f0*/  LDS R16, [UR8+0x4] ;  /* 0x00000408ff107984 */ /* 0x000e680008000800 */
[----:B------:R-:W5:Y:S04]  /*4600*/  LDS R20, [UR8+0x8] ;  /* 0x00000808ff147984 */ /* 0x000f680008000800 */
[----:B------:R-:W2:Y:S01]  /*4610*/  LDS R21, [UR8+0xc] ;  /* 0x00000c08ff157984 */ /* 0x000ea20008000800 */
[----:B---3--:R-:W-:-:S05]  /*4620*/  HADD2.F32 R17, -RZ, R18.H0_H0 ;  /* 0x20000012ff117230 */ /* 0x008fca0000004100 */
[----:B0-----:R-:W-:Y:S01]  /*4630*/  FFMA R5, R17, R5, R4 ;  /* 0x0000000511057223 */ /* 0x001fe20000000004 */
[----:B----4-:R-:W-:-:S05]  /*4640*/  HADD2.F32 R18, -RZ, R12.H0_H0 ;  /* 0x2000000cff127230 */ /* 0x010fca0000004100 */
[----:B-1----:R-:W-:Y:S01]  /*4650*/  FFMA R5, R18, R16, R5 ;  /* 0x0000001012057223 */ /* 0x002fe20000000005 */
[----:B-----5:R-:W-:Y:S02]  /*4660*/  HADD2.F32 R4, -RZ, R14.H0_H0 ;  /* 0x2000000eff047230 */ /* 0x020fe40000004100 */
[----:B------:R-:W-:-:S04]  /*4670*/  IMAD.WIDE R18, R8, 0x2, R10 ;  /* 0x0000000208127825 */ /* 0x000fc800078e020a */
[----:B------:R-:W-:Y:S01]  /*4680*/  FFMA R4, R4, R20, R5 ;  /* 0x0000001404047223 */ /* 0x000fe20000000005 */
[----:B--2---:R-:W-:-:S05]  /*4690*/  HADD2.F32 R13, -RZ, R22.H0_H0 ;  /* 0x20000016ff0d7230 */ /* 0x004fca0000004100 */
[----:B------:R-:W-:-:S07]  /*46a0*/  FFMA R4, R13, R21, R4 ;  /* 0x000000150d047223 */ /* 0x000fce0000000004 */
.L_x_175:
[----:B------:R-:W-:Y:S05]  /*46b0*/  @!P2 BRA `(.L_x_164) ;  /* 0x000000000048a947 */ /* 0x000fea0003800000 */
[----:B------:R-:W3:Y:S01]  /*46c0*/  LDG.E.U16.CONSTANT R10, desc[UR18][R18.64] ;  /* 0x00000012120a7981 */ /* 0x000ee2000c1e9500 */
[----:B------:R-:W-:Y:S01]  /*46d0*/  ULEA UR7, UR7, UR13, 0x2 ;  /* 0x0000000d07077291 */ /* 0x000fe2000f8e10ff */
[----:B------:R-:W-:-:S08]  /*46e0*/  ISETP.NE.AND P0, PT, R9, 0x1, PT ;  /* 0x000000010900780c */ /* 0x000fd00003f05270 */
[----:B------:R-:W0:Y:S01]  /*46f0*/  LDS R5, [UR7] ;  /* 0x00000007ff057984 */ /* 0x000e220008000800 */
[----:B---3--:R-:W-:-:S05]  /*4700*/  HADD2.F32 R10, -RZ, R10.H0_H0 ;  /* 0x2000000aff0a7230 */ /* 0x008fca0000004100 */
[----:B0-----:R-:W-:Y:S01]  /*4710*/  FFMA R4, R5, R10, R4 ;  /* 0x0000000a05047223 */ /* 0x001fe20000000004 */
[----:B------:R-:W-:Y:S06]  /*4720*/  @!P0 BRA `(.L_x_164) ;  /* 0x00000000002c8947 */ /* 0x000fec0003800000 */
[----:B------:R-:W-:Y:S01]  /*4730*/  ISETP.NE.AND P0, PT, R9, 0x2, PT ;  /* 0x000000020900780c */ /* 0x000fe20003f05270 */
[C---:B------:R-:W-:Y:S01]  /*4740*/  IMAD.WIDE R18, R8.reuse, 0x2, R18 ;  /* 0x0000000208127825 */ /* 0x040fe200078e0212 */
[----:B------:R-:W0:Y:S11]  /*4750*/  LDS R5, [UR7+0x4] ;  /* 0x00000407ff057984 */ /* 0x000e360008000800 */
[----:B------:R-:W-:Y:S01]  /*4760*/  @P0 IMAD.WIDE R8, R8, 0x2, R18 ;  /* 0x0000000208080825 */ /* 0x000fe200078e0212 */
[----:B------:R-:W1:Y:S04]  /*4770*/  @P0 LDS R11, [UR7+0x8] ;  /* 0x00000807ff0b0984 */ /* 0x000e680008000800 */
[----:B------:R-:W3:Y:S04]  /*4780*/  LDG.E.U16.CONSTANT R18, desc[UR18][R18.64] ;  /* 0x0000001212127981 */ /* 0x000ee8000c1e9500 */
[----:B------:R-:W4:Y:S01]  /*4790*/  @P0 LDG.E.U16.CONSTANT R8, desc[UR18][R8.64] ;  /* 0x0000001208080981 */ /* 0x000f22000c1e9500 */
[----:B---3--:R-:W-:-:S02]  /*47a0*/  HADD2.F32 R10, -RZ, R18.H0_H0 ;  /* 0x20000012ff0a7230 */ /* 0x008fc40000004100 */
[----:B----4-:R-:W-:-:S03]  /*47b0*/  @P0 HADD2.F32 R12, -RZ, R8.H0_H0 ;  /* 0x20000008ff0c0230 */ /* 0x010fc60000004100 */
[----:B0-----:R-:W-:-:S04]  /*47c0*/  FFMA R4, R5, R10, R4 ;  /* 0x0000000a05047223 */ /* 0x001fc80000000004 */
[----:B-1----:R-:W-:-:S07]  /*47d0*/  @P0 FFMA R4, R11, R12, R4 ;  /* 0x0000000c0b040223 */ /* 0x002fce0000000004 */
.L_x_164:
[----:B------:R-:W-:Y:S05]  /*47e0*/  BSYNC.RECONVERGENT B0 ;  /* 0x0000000000007941 */ /* 0x000fea0003800200 */
.L_x_163:
[----:B------:R-:W-:Y:S01]  /*47f0*/  BAR.SYNC.DEFER_BLOCKING 0x0 ;  /* 0x0000000000007b1d */ /* 0x000fe20000010000 */
[----:B------:R-:W-:Y:S01]  /*4800*/  UIADD3 UR6, UPT, UPT, UR6, 0x400, URZ ;  /* 0x0000040006067890 */ /* 0x000fe2000fffe0ff */
[----:B--2---:R-:W-:Y:S01]  /*4810*/  FFMA R6, R7, UR4, R6 ;  /* 0x0000000407067c23 */ /* 0x004fe20008000006 */
[----:B------:R-:W-:Y:S01]  /*4820*/  IADD3 R3, PT, PT, R3, -0x400, RZ ;  /* 0xfffffc0003037810 */ /* 0x000fe20007ffe0ff */
[----:B------:R-:W-:Y:S02]  /*4830*/  UIADD3 UR5, UPT, UPT, UR5, 0x1, URZ ;  /* 0x0000000105057890 */ /* 0x000fe4000fffe0ff */
[----:B------:R-:W-:Y:S01]  /*4840*/  UISETP.GT.AND UP0, UPT, UR6, UR11, UPT ;  /* 0x0000000b0600728c */ /* 0x000fe2000bf04270 */
[----:B------:R-:W-:-:S08]  /*4850*/  R2UR UR4, R6 ;  /* 0x00000000060472ca */ /* 0x000fd000000e0000 */
[----:B------:R-:W-:Y:S07]  /*4860*/  BRA.U !UP0, `(.L_x_176) ;  /* 0xffffffc508587547 */ /* 0x000fee000b83ffff */
.L_x_150:
[----:B------:R-:W-:Y:S05]  /*4870*/  @P1 EXIT ;  /* 0x000000000000194d */ /* 0x000fea0003800000 */
[----:B------:R-:W-:Y:S02]  /*4880*/  UIADD3 UR5, UPT, UPT, UR4, 0x1800000, URZ ;  /* 0x0180000004057890 */ /* 0x000fe4000fffe0ff */
[----:B------:R-:W-:Y:S02]  /*4890*/  FSETP.LT.AND P3, PT, RZ, UR4, PT ;  /* 0x00000004ff007c0b */ /* 0x000fe4000bf61000 */
[----:B------:R-:W-:-:S04]  /*48a0*/  ULOP3.LUT UR5, UR5, 0x7f800000, URZ, 0xc0, !UPT ;  /* 0x7f80000005057892 */ /* 0x000fc8000f8ec0ff */
[----:B------:R-:W-:-:S09]  /*48b0*/  UISETP.GT.U32.AND UP0, UPT, UR5, 0x1ffffff, UPT ;  /* 0x01ffffff0500788c */ /* 0x000fd2000bf04070 */
[----:B------:R-:W-:Y:S05]  /*48c0*/  BRA.U UP0, `(.L_x_177) ;  /* 0x0000000100107547 */ /* 0x000fea000b800000 */
[----:B------:R-:W-:Y:S02]  /*48d0*/  MOV R0, UR4 ;  /* 0x0000000400007c02 */ /* 0x000fe40008000f00 */
[----:B--2---:R-:W-:-:S07]  /*48e0*/  MOV R2, 0x4900 ;  /* 0x0000490000027802 */ /* 0x004fce0000000f00 */
[----:B01----:R-:W-:Y:S05]  /*48f0*/  CALL.REL.NOINC `($__internal_3_$__cuda_sm20_rcp_rn_f32_slowpath) ;  /* 0x0000000000487944 */ /* 0x003fea0003c00000 */
[----:B------:R-:W-:Y:S05]  /*4900*/  BRA `(.L_x_178) ;  /* 0x0000000000147947 */ /* 0x000fea0003800000 */
.L_x_177:
[----:B------:R-:W2:Y:S01]  /*4910*/  MUFU.RCP R0, UR4 ;  /* 0x0000000400007d08 */ /* 0x000ea20008001000 */
[----:B------:R-:W-:-:S05]  /*4920*/  MOV R3, UR4 ;  /* 0x0000000400037c02 */ /* 0x000fca0008000f00 */
[----:B--2---:R-:W-:-:S04]  /*4930*/  FFMA R2, R0, R3, -1 ;  /* 0xbf80000000027423 */ /* 0x004fc80000000003 */
[----:B------:R-:W-:-:S04]  /*4940*/  FADD.FTZ R3, -R2, -RZ ;  /* 0x800000ff02037221 */ /* 0x000fc80000010100 */
[----:B------:R-:W-:-:S07]  /*4950*/  FFMA R0, R0, R3, R0 ;  /* 0x0000000300007223 */ /* 0x000fce0000000000 */
.L_x_178:
[----:B0-----:R-:W0:Y:S01]  /*4960*/  S2R R5, SR_TID.X ;  /* 0x0000000000057919 */ /* 0x001e220000002100 */
[----:B------:R-:W2:Y:S01]  /*4970*/  LDCU.64 UR4, c[0x0][0x398] ;  /* 0x00007300ff0477ac */ /* 0x000ea20008000a00 */
[----:B------:R-:W-:Y:S02]  /*4980*/  FSEL R3, R0, RZ, P3 ;  /* 0x000000ff00037208 */ /* 0x000fe40001800000 */
[----:B------:R-:W-:-:S03]  /*4990*/  MOV R0, UR9 ;  /* 0x0000000900007c02 */ /* 0x000fc60008000f00 */
[----:B------:R-:W-:Y:S01]  /*49a0*/  FMUL R3, R3, R4 ;  /* 0x0000000403037220 */ /* 0x000fe20000400000 */
[----:B0-----:R-:W-:-:S04]  /*49b0*/  IADD3 R5, P0, P1, R0, UR10, R5 ;  /* 0x0000000a00057c10 */ /* 0x001fc8000f91e005 */
[----:B------:R-:W-:Y:S02]  /*49c0*/  F2FP.F16.F32.PACK_AB R0, RZ, R3 ;  /* 0x00000003ff00723e */ /* 0x000fe400000000ff */
[----:B------:R-:W-:Y:S02]  /*49d0*/  IADD3.X R4, PT, PT, RZ, UR21, RZ, P0, P1 ;  /* 0x00000015ff047c10 */ /* 0x000fe400087e24ff */
[----:B--2---:R-:W-:-:S04]  /*49e0*/  LEA R2, P0, R5, UR4, 0x1 ;  /* 0x0000000405027c11 */ /* 0x004fc8000f8008ff */
[----:B------:R-:W-:-:S05]  /*49f0*/  LEA.HI.X R3, R5, UR5, R4, 0x1, P0 ;  /* 0x0000000505037c11 */ /* 0x000fca00080f0c04 */
[----:B------:R-:W-:Y:S01]  /*4a00*/  STG.E.U16 desc[UR18][R2.64], R0 ;  /* 0x0000000002007986 */ /* 0x000fe2000c101512 */
[----:B------:R-:W-:Y:S05]  /*4a10*/  EXIT ;  /* 0x000000000000794d */ /* 0x000fea0003800000 */
        .weak           $__internal_3_$__cuda_sm20_rcp_rn_f32_slowpath
        .type           $__internal_3_$__cuda_sm20_rcp_rn_f32_slowpath,@function
        .size           $__internal_3_$__cuda_sm20_rcp_rn_f32_slowpath,(.L_x_284 - $__internal_3_$__cuda_sm20_rcp_rn_f32_slowpath)
$__internal_3_$__cuda_sm20_rcp_rn_f32_slowpath:
        /* <DEDUP_REMOVED lines=15> */
.L_x_179:
        /* <DEDUP_REMOVED lines=21> */
[----:B------:R-:W-:Y:S02]  /*4c60*/  LOP3.LUT P2, RZ, R8, 0x2, RZ, 0xc0, !PT ;  /* 0x0000000208ff7812 */ /* 0x000fe4000784c0ff */
[----:B------:R-:W-:Y:S02]  /*4c70*/  IADD3 R6, PT, PT, R9, -0xfc, RZ ;  /* 0xffffff0409067810 */ /* 0x000fe40007ffe0ff */
[----:B------:R-:W-:-:S02]  /*4c80*/  PLOP3.LUT P0, PT, P0, P1, P2, 0xe0, 0x0 ;  /* 0x000000000000781c */ /* 0x000fc40000703c20 */
[----:B------:R-:W-:Y:S02]  /*4c90*/  LOP3.LUT P1, RZ, R0, 0x7fffff, RZ, 0xc0, !PT ;  /* 0x007fffff00ff7812 */ /* 0x000fe4000782c0ff */
[----:B------:R-:W-:-:S04]  /*4ca0*/  SEL R3, RZ, 0x1, !P0 ;  /* 0x00000001ff037807 */ /* 0x000fc80004000000 */
[----:B------:R-:W-:-:S04]  /*4cb0*/  IADD3 R3, PT, PT, -R3, RZ, RZ ;  /* 0x000000ff03037210 */ /* 0x000fc80007ffe1ff */
[----:B------:R-:W-:Y:S02]  /*4cc0*/  ISETP.GE.AND P0, PT, R3, RZ, PT ;  /* 0x000000ff0300720c */ /* 0x000fe40003f06270 */
[----:B------:R-:W-:-:S11]  /*4cd0*/  SHF.R.U32.HI R3, RZ, R6, R5 ;  /* 0x00000006ff037219 */ /* 0x000fd60000011605 */
[----:B------:R-:W-:-:S04]  /*4ce0*/  @!P0 IADD3 R3, PT, PT, R3, 0x1, RZ ;  /* 0x0000000103038810 */ /* 0x000fc80007ffe0ff */
[----:B------:R-:W-:-:S04]  /*4cf0*/  @!P1 SHF.L.U32 R3, R3, 0x1, RZ ;  /* 0x0000000103039819 */ /* 0x000fc800000006ff */
[----:B------:R-:W-:Y:S01]  /*4d00*/  LOP3.LUT R3, R3, 0x80000000, R0, 0xf8, !PT ;  /* 0x8000000003037812 */ /* 0x000fe200078ef800 */
[----:B------:R-:W-:Y:S06]  /*4d10*/  BRA `(.L_x_180) ;  /* 0x0000000000047947 */ /* 0x000fec0003800000 */
.L_x_181:
[----:B------:R2:W3:Y:S02]  /*4d20*/  MUFU.RCP R3, R0 ;  /* 0x0000000000037308 */ /* 0x0004e40000001000 */
.L_x_180:
[----:B0123--:R-:W-:Y:S02]  /*4d30*/  MOV R0, R3 ;  /* 0x0000000300007202 */ /* 0x00ffe40000000f00 */
[----:B------:R-:W-:-:S04]  /*4d40*/  MOV R3, 0x0 ;  /* 0x0000000000037802 */ /* 0x000fc80000000f00 */
[----:B------:R-:W-:Y:S05]  /*4d50*/  RET.REL.NODEC R2 `(_ZN8original35flash_attention_prefill_kernel_fp16EPK6__halfS2_S2_PS0_iiiiiiiif) ;  /* 0xffffffb002a87950 */ /* 0x000fea0003c3ffff */
.L_x_182:
        /* <DEDUP_REMOVED lines=10> */
.L_x_284:


//--------------------- .text._ZN8original49flash_attention_decode_kernel_fp16_online_softmaxEPK6__halfS2_S2_PS0_PKiiiiiif --------------------------
	.section	.text._ZN8original49flash_attention_decode_kernel_fp16_online_softmaxEPK6__halfS2_S2_PS0_PKiiiiiif,"ax",@progbits
	.align	128
        .global         _ZN8original49flash_attention_decode_kernel_fp16_online_softmaxEPK6__halfS2_S2_PS0_PKiiiiiif
        .type           _ZN8original49flash_attention_decode_kernel_fp16_online_softmaxEPK6__halfS2_S2_PS0_PKiiiiiif,@function
        .size           _ZN8original49flash_attention_decode_kernel_fp16_online_softmaxEPK6__halfS2_S2_PS0_PKiiiiiif,(.L_x_285 - _ZN8original49flash_attention_decode_kernel_fp16_online_softmaxEPK6__halfS2_S2_PS0_PKiiiiiif)
        .other          _ZN8original49flash_attention_decode_kernel_fp16_online_softmaxEPK6__halfS2_S2_PS0_PKiiiiiif,@"STO_CUDA_ENTRY STV_DEFAULT"
_ZN8original49flash_attention_decode_kernel_fp16_online_softmaxEPK6__halfS2_S2_PS0_PKiiiiiif:
.text._ZN8original49flash_attention_decode_kernel_fp16_online_softmaxEPK6__halfS2_S2_PS0_PKiiiiiif:
[----:B------:R-:W-:Y:S08]  /*0000*/  LDC R1, c[0x0][0x37c] ;  /* 0x0000df00ff017b82 */ /* 0x000ff00000000800 */
[----:B------:R-:W0:Y:S01]  /*0010*/  S2UR UR7, SR_CTAID.X ;  /* 0x00000000000779c3 */ /* 0x000e220000002500 */
[----:B------:R-:W0:Y:S02]  /*0020*/  LDCU UR4, c[0x0][0x3a8] ;  /* 0x00007500ff0477ac */ /* 0x000e240008000800 */
[----:B0-----:R-:W-:-:S06]  /*0030*/  UISETP.GE.AND UP0, UPT, UR7, UR4, UPT ;  /* 0x000000040700728c */ /* 0x001fcc000bf06270 */
[----:B------:R-:W-:-:S13]  /*0040*/  PLOP3.LUT P0, PT, PT, PT, UP0, 0x80, 0x8 ;  /* 0x000000000008781c */ /* 0x000fda0003f0f008 */
[----:B------:R-:W-:Y:S05]  /*0050*/  @P0 EXIT ;  /* 0x000000000000094d */ /* 0x000fea0003800000 */
[----:B------:R-:W0:Y:S01]  /*0060*/  LDC R8, c[0x0][0x3b4] ;  /* 0x0000ed00ff087b82 */ /* 0x000e220000000800 */
[----:B------:R-:W1:Y:S01]  /*0070*/  S2R R9, SR_CTAID.X ;  /* 0x0000000000097919 */ /* 0x000e620000002500 */
[----:B------:R-:W2:Y:S06]  /*0080*/  LDCU.64 UR10, c[0x0][0x358] ;  /* 0x00006b00ff0a77ac */ /* 0x000eac0008000a00 */
[----:B------:R-:W2:Y:S01]  /*0090*/  LDC.64 R2, c[0x0][0x3a0] ;  /* 0x0000e800ff027b82 */ /* 0x000ea20000000a00 */
[----:B------:R-:W3:Y:S01]  /*00a0*/  S2R R11, SR_TID.X ;  /* 0x00000000000b7919 */ /* 0x000ee20000002100 */
[----:B------:R-:W4:Y:S01]  /*00b0*/  LDCU UR17, c[0x0][0x3b0] ;  /* 0x00007600ff1177ac */ /* 0x000f220008000800 */
[----:B0-----:R-:W-:-:S04]  /*00c0*/  IABS R7, R8 ;  /* 0x0000000800077213 */ /* 0x001fc80000000000 */
[----:B------:R-:W0:Y:S01]  /*00d0*/  I2F.RP R6, R7 ;  /* 0x0000000700067306 */ /* 0x000e220000209400 */
[----:B--2---:R1:W5:Y:S01]  /*00e0*/  LDG.E.STRONG.SYS R0, desc[UR10][R2.64] ;  /* 0x0000000a02007981 */ /* 0x004362000c1f5900 */
[----:B----4-:R-:W-:Y:S01]  /*00f0*/  ULEA.HI UR4, UR17, UR17, URZ, 0x1 ;  /* 0x0000001111047291 */ /* 0x010fe2000f8f08ff */
[----:B------:R-:W-:Y:S03]  /*0100*/  BSSY.RECONVERGENT B0, `(.L_x_183) ;  /* 0x0000097000007945 */ /* 0x000fe60003800200 */
[----:B------:R-:W-:Y:S01]  /*0110*/  USHF.R.S32.HI UR6, URZ, 0x1, UR4 ;  /* 0x00000001ff067899 */ /* 0x000fe20008011404 */
[----:B-1----:R-:W-:Y:S01]  /*0120*/  IABS R2, R9 ;  /* 0x0000000900027213 */ /* 0x002fe20000000000 */
[----:B0-----:R-:W0:Y:S02]  /*0130*/  MUFU.RCP R6, R6 ;  /* 0x0000000600067308 */ /* 0x001e240000001000 */
[----:B0-----:R-:W-:-:S06]  /*0140*/  VIADD R4, R6, 0xffffffe ;  /* 0x0ffffffe06047836 */ /* 0x001fcc0000000000 */
[----:B------:R0:W1:Y:S02]  /*0150*/  F2I.FTZ.U32.TRUNC.NTZ R5, R4 ;  /* 0x0000000400057305 */ /* 0x000064000021f000 */
[----:B0-----:R-:W-:Y:S02]  /*0160*/  IMAD.MOV.U32 R4, RZ, RZ, RZ ;  /* 0x000000ffff047224 */ /* 0x001fe400078e00ff */
[----:B-1----:R-:W-:-:S04]  /*0170*/  IMAD.MOV R10, RZ, RZ, -R5 ;  /* 0x000000ffff0a7224 */ /* 0x002fc800078e0a05 */
[----:B------:R-:W-:-:S04]  /*0180*/  IMAD R3, R10, R7, RZ ;  /* 0x000000070a037224 */ /* 0x000fc800078e02ff */
[----:B------:R-:W-:-:S06]  /*0190*/  IMAD.HI.U32 R5, R5, R3, R4 ;  /* 0x0000000305057227 */ /* 0x000fcc00078e0004 */
[----:B------:R-:W-:-:S05]  /*01a0*/  IMAD.HI.U32 R10, R5, R2, RZ ;  /* 0x00000002050a7227 */ /* 0x000fca00078e00ff */
[----:B------:R-:W-:-:S05]  /*01b0*/  IADD3 R3, PT, PT, -R10, RZ, RZ ;  /* 0x000000ff0a037210 */ /* 0x000fca0007ffe1ff */
[----:B------:R-:W-:-:S05]  /*01c0*/  IMAD R2, R7, R3, R2 ;  /* 0x0000000307027224 */ /* 0x000fca00078e0202 */
[----:B------:R-:W-:-:S13]  /*01d0*/  ISETP.GT.U32.AND P2, PT, R7, R2, PT ;  /* 0x000000020700720c */ /* 0x000fda0003f44070 */
[----:B------:R-:W-:Y:S02]  /*01e0*/  @!P2 IMAD.IADD R2, R2, 0x1, -R7 ;  /* 0x000000010202a824 */ /* 0x000fe400078e0a07 */
[----:B------:R-:W-:Y:S01]  /*01f0*/  @!P2 VIADD R10, R10, 0x1 ;  /* 0x000000010a0aa836 */ /* 0x000fe20000000000 */
[----:B------:R-:W-:Y:S02]  /*0200*/  ISETP.NE.AND P2, PT, R8, RZ, PT ;  /* 0x000000ff0800720c */ /* 0x000fe40003f45270 */
[----:B------:R-:W-:Y:S02]  /*0210*/  ISETP.GE.U32.AND P1, PT, R2, R7, PT ;  /* 0x000000070200720c */ /* 0x000fe40003f26070 */
[----:B------:R-:W-:Y:S01]  /*0220*/  LOP3.LUT R2, R8, UR7, RZ, 0x3c, !PT ;  /* 0x0000000708027c12 */ /* 0x000fe2000f8e3cff */
[----:B------:R-:W-:-:S03]  /*0230*/  UIMAD UR7, UR7, UR17, URZ ;  /* 0x00000011070772a4 */ /* 0x000fc6000f8e02ff */
[----:B------:R-:W-:Y:S01]  /*0240*/  ISETP.GE.AND P0, PT, R2, RZ, PT ;  /* 0x000000ff0200720c */ /* 0x000fe20003f06270 */
[----:B------:R-:W-:-:S06]  /*0250*/  USHF.R.S32.HI UR8, URZ, 0x1f, UR7 ;  /* 0x0000001fff087899 */ /* 0x000fcc0008011407 */
[----:B------:R-:W-:Y:S01]  /*0260*/  @P1 VIADD R10, R10, 0x1 ;  /* 0x000000010a0a1836 */ /* 0x000fe20000000000 */
[----:B---3--:R-:W-:-:S05]  /*0270*/  ISETP.GE.AND P1, PT, R11, UR6, PT ;  /* 0x000000060b007c0c */ /* 0x008fca000bf26270 */
[----:B------:R-:W-:Y:S02]  /*0280*/  @!P0 IADD3 R10, PT, PT, -R10, RZ, RZ ;  /* 0x000000ff0a0a8210 */ /* 0x000fe40007ffe1ff */
[----:B------:R-:W-:-:S06]  /*0290*/  @!P2 LOP3.LUT R10, RZ, R8, RZ, 0x33, !PT ;  /* 0x00000008ff0aa212 */ /* 0x000fcc00078e33ff */
[----:B------:R-:W-:Y:S05]  /*02a0*/  @P1 BRA `(.L_x_184) ;  /* 0x0000000400f01947 */ /* 0x000fea0003800000 */
[----:B------:R-:W0:Y:S01]  /*02b0*/  LDCU.64 UR4, c[0x0][0x380] ;  /* 0x00007000ff0477ac */ /* 0x000e220008000a00 */
[-C--:B------:R-:W-:Y:S01]  /*02c0*/  LOP3.LUT R2, RZ, R11.reuse, RZ, 0x33, !PT ;  /* 0x0000000bff027212 */ /* 0x080fe200078e33ff */
[----:B------:R-:W-:Y:S01]  /*02d0*/  BSSY.RECONVERGENT B1, `(.L_x_185) ;  /* 0x000001a000017945 */ /* 0x000fe20003800200 */
[----:B------:R-:W-:-:S03]  /*02e0*/  MOV R13, R11 ;  /* 0x0000000b000d7202 */ /* 0x000fc60000000f00 */
[----:B------:R-:W-:-:S05]  /*02f0*/  VIADD R4, R2, UR6 ;  /* 0x0000000602047c36 */ /* 0x000fca0008000000 */
[C---:B------:R-:W-:Y:S02]  /*0300*/  LOP3.LUT R2, R4.reuse, 0x180, RZ, 0xc0, !PT ;  /* 0x0000018004027812 */ /* 0x040fe400078ec0ff */
[----:B------:R-:W-:Y:S02]  /*0310*/  ISETP.GE.U32.AND P1, PT, R4, 0x180, PT ;  /* 0x000001800400780c */ /* 0x000fe40003f26070 */
[----:B------:R-:W-:Y:S01]  /*0320*/  ISETP.NE.AND P0, PT, R2, 0x180, PT ;  /* 0x000001800200780c */ /* 0x000fe20003f05270 */
[----:B0-----:R-:W-:-:S04]  /*0330*/  ULEA UR4, UP0, UR7, UR4, 0x1 ;  /* 0x0000000407047291 */ /* 0x001fc8000f8008ff */
[----:B------:R-:W-:Y:S02]  /*0340*/  ULEA.HI.X UR5, UR7, UR5, UR8, 0x1, UP0 ;  /* 0x0000000507057291 */ /* 0x000fe400080f0c08 */
[----:B------:R-:W-:-:S04]  /*0350*/  IMAD.U32 R2, RZ, RZ, UR4 ;  /* 0x00000004ff027e24 */ /* 0x000fc8000f8e00ff */
[----:B------:R-:W-:Y:S02]  /*0360*/  IMAD.U32 R3, RZ, RZ, UR5 ;  /* 0x00000005ff037e24 */ /* 0x000fe4000f8e00ff */
[----:B------:R-:W-:Y:S05]  /*0370*/  @!P0 BRA `(.L_x_186) ;  /* 0x00000000003c8947 */ /* 0x000fea0003800000 */
[----:B------:R-:W0:Y:S01]  /*0380*/  S2R R8, SR_CgaCtaId ;  /* 0x0000000000087919 */ /* 0x000e220000008800 */
[----:B------:R-:W-:Y:S01]  /*0390*/  MOV R5, 0x400 ;  /* 0x0000040000057802 */ /* 0x000fe20000000f00 */
[----:B------:R-:W-:Y:S01]  /*03a0*/  IMAD.MOV.U32 R7, RZ, RZ, RZ ;  /* 0x000000ffff077224 */ /* 0x000fe200078e00ff */
[----:B------:R-:W-:Y:S01]  /*03b0*/  LEA.HI R4, R4, 0x1, RZ, 0x19 ;  /* 0x0000000104047811 */ /* 0x000fe200078fc8ff */
[----:B------:R-:W-:-:S03]  /*03c0*/  IMAD.MOV.U32 R13, RZ, RZ, R11 ;  /* 0x000000ffff0d7224 */ /* 0x000fc600078e000b */
[----:B------:R-:W-:Y:S02]  /*03d0*/  LOP3.LUT R6, R4, 0x3, RZ, 0xc0, !PT ;  /* 0x0000000304067812 */ /* 0x000fe400078ec0ff */
[----:B0-----:R-:W-:-:S07]  /*03e0*/  LEA R8, R8, R5, 0x18 ;  /* 0x0000000508087211 */ /* 0x001fce00078ec0ff */
.L_x_187:
[----:B0-----:R-:W-:-:S06]  /*03f0*/  IMAD.WIDE.U32 R4, R13, 0x4, R2 ;  /* 0x000000040d047825 */ /* 0x001fcc00078e0002 */
[----:B------:R-:W2:Y:S01]  /*0400*/  LDG.E.CONSTANT R4, desc[UR10][R4.64] ;  /* 0x0000000a04047981 */ /* 0x000ea2000c1e9900 */
[----:B------:R-:W-:Y:S01]  /*0410*/  IMAD R9, R13, 0x4, R8 ;  /* 0x000000040d097824 */ /* 0x000fe200078e0208 */
[----:B------:R-:W-:Y:S01]  /*0420*/  IADD3 R7, PT, PT, R7, 0x1, RZ ;  /* 0x0000000107077810 */ /* 0x000fe20007ffe0ff */
[----:B------:R-:W-:-:S03]  /*0430*/  VIADD R13, R13, 0x80 ;  /* 0x000000800d0d7836 */ /* 0x000fc60000000000 */
[----:B------:R-:W-:Y:S01]  /*0440*/  ISETP.NE.AND P0, PT, R7, R6, PT ;  /* 0x000000060700720c */ /* 0x000fe20003f05270 */
[----:B--2---:R0:W-:-:S12]  /*0450*/  STS [R9], R4 ;  /* 0x0000000409007388 */ /* 0x0041d80000000800 */
[----:B------:R-:W-:Y:S05]  /*0460*/  @P0 BRA `(.L_x_187) ;  /* 0xfffffffc00e00947 */ /* 0x000fea000383ffff */
.L_x_186:
[----:B------:R-:W-:Y:S05]  /*0470*/  BSYNC.RECONVERGENT B1 ;  /* 0x0000000000017941 */ /* 0x000fea0003800200 */
.L_x_185:
[----:B------:R-:W-:Y:S05]  /*0480*/  @!P1 BRA `(.L_x_184) ;  /* 0x0000000400789947 */ /* 0x000fea0003800000 */
[----:B------:R-:W1:Y:S01]  /*0490*/  S2R R5, SR_CgaCtaId ;  /* 0x0000000000057919 */ /* 0x000e620000008800 */
[----:B0-----:R-:W-:Y:S01]  /*04a0*/  IADD3 R4, PT, PT, -R13, UR6, RZ ;  /* 0x000000060d047c10 */ /* 0x001fe2000fffe1ff */
[----:B------:R-:W-:Y:S01]  /*04b0*/  BSSY.RECONVERGENT B1, `(.L_x_188) ;  /* 0x0000034000017945 */ /* 0x000fe20003800200 */
[----:B------:R-:W-:Y:S02]  /*04c0*/  MOV R12, 0x400 ;  /* 0x00000400000c7802 */ /* 0x000fe40000000f00 */
[----:B------:R-:W-:Y:S02]  /*04d0*/  ISETP.GT.AND P1, PT, R4, 0x600, PT ;  /* 0x000006000400780c */ /* 0x000fe40003f24270 */
[----:B------:R-:W-:Y:S02]  /*04e0*/  PLOP3.LUT P0, PT, PT, PT, PT, 0x80, 0x8 ;  /* 0x000000000008781c */ /* 0x000fe40003f0f070 */
[----:B-1----:R-:W-:-:S09]  /*04f0*/  LEA R12, R5, R12, 0x18 ;  /* 0x0000000c050c7211 */ /* 0x002fd200078ec0ff */
[----:B------:R-:W-:Y:S05]  /*0500*/  @!P1 BRA `(.L_x_189) ;  /* 0x0000000000b89947 */ /* 0x000fea0003800000 */
[----:B------:R-:W-:Y:S01]  /*0510*/  IMAD.U32 R14, RZ, RZ, UR6 ;  /* 0x00000006ff0e7e24 */ /* 0x000fe2000f8e00ff */
[----:B------:R-:W-:-:S03]  /*0520*/  PLOP3.LUT P0, PT, PT, PT, PT, 0x8, 0x80 ;  /* 0x000000000080781c */ /* 0x000fc60003f0e170 */
[----:B------:R-:W-:-:S10]  /*0530*/  VIADD R14, R14, 0xfffffa00 ;  /* 0xfffffa000e0e7836 */ /* 0x000fd40000000000 */
.L_x_190:
[C---:B0-----:R-:W-:Y:S01]  /*0540*/  IADD3 R7, PT, PT, R13.reuse, 0x200, RZ ;  /* 0x000002000d077810 */ /* 0x041fe20007ffe0ff */
[C---:B------:R-:W-:Y:S02]  /*0550*/  VIADD R5, R13.reuse, 0x400 ;  /* 0x000004000d057836 */ /* 0x040fe40000000000 */
[C---:B------:R-:W-:Y:S02]  /*0560*/  VIADD R9, R13.reuse, 0x600 ;  /* 0x000006000d097836 */ /* 0x040fe40000000000 */
[----:B------:R-:W-:-:S04]  /*0570*/  IMAD.WIDE.U32 R24, R13, 0x4, R2 ;  /* 0x000000040d187825 */ /* 0x000fc800078e0002 */
        /* <DEDUP_REMOVED lines=10> */
[----:B------:R0:W4:Y:S04]  /*0620*/  LDG.E.CONSTANT R22, desc[UR10][R6.64+0x600] ;  /* 0x0006000a06167981 */ /* 0x000128000c1e9900 */
        /* <DEDUP_REMOVED lines=8> */
[C---:B0-----:R-:W-:Y:S01]  /*06b0*/  IMAD R7, R13.reuse, 0x4, R12 ;  /* 0x000000040d077824 */ /* 0x041fe200078e020c */
        /* <DEDUP_REMOVED lines=19> */
.L_x_189:
[----:B------:R-:W-:Y:S05]  /*07f0*/  BSYNC.RECONVERGENT B1 ;  /* 0x0000000000017941 */ /* 0x000fea0003800200 */
.L_x_188:
[----:B------:R-:W-:Y:S01]  /*0800*/  IADD3 R4, PT, PT, -R13, UR6, RZ ;  /* 0x000000060d047c10 */ /* 0x000fe2000fffe1ff */
[----:B------:R-:W-:Y:S03]  /*0810*/  BSSY.RECONVERGENT B1, `(.L_x_191) ;  /* 0x0000019000017945 */ /* 0x000fe60003800200 */
[----:B------:R-:W-:-:S13]  /*0820*/  ISETP.GT.AND P1, PT, R4, 0x200, PT ;  /* 0x000002000400780c */ /* 0x000fda0003f24270 */
[----:B------:R-:W-:Y:S05]  /*0830*/  @!P1 BRA `(.L_x_192) ;  /* 0x0000000000589947 */ /* 0x000fea0003800000 */
[C---:B------:R-:W-:Y:S02]  /*0840*/  VIADD R5, R13.reuse, 0x200 ;  /* 0x000002000d057836 */ /* 0x040fe40000000000 */
[----:B0-----:R-:W-:-:S04]  /*0850*/  IMAD.WIDE.U32 R6, R13, 0x4, R2 ;  /* 0x000000040d067825 */ /* 0x001fc800078e0002 */
[----:B------:R-:W-:Y:S01]  /*0860*/  IMAD.WIDE.U32 R4, R5, 0x4, R2 ;  /* 0x0000000405047825 */ /* 0x000fe200078e0002 */
[----:B------:R-:W2:Y:S04]  /*0870*/  LDG.E.CONSTANT R9, desc[UR10][R6.64] ;  /* 0x0000000a06097981 */ /* 0x000ea8000c1e9900 */
[----:B------:R-:W3:Y:S04]  /*0880*/  LDG.E.CONSTANT R15, desc[UR10][R6.64+0x200] ;  /* 0x0002000a060f7981 */ /* 0x000ee8000c1e9900 */
[----:B------:R-:W4:Y:S04]  /*0890*/  LDG.E.CONSTANT R17, desc[UR10][R6.64+0x400] ;  /* 0x0004000a06117981 */ /* 0x000f28000c1e9900 */
[----:B------:R-:W4:Y:S04]  /*08a0*/  LDG.E.CONSTANT R19, desc[UR10][R6.64+0x600] ;  /* 0x0006000a06137981 */ /* 0x000f28000c1e9900 */
[----:B------:R-:W4:Y:S04]  /*08b0*/  LDG.E.CONSTANT R21, desc[UR10][R4.64] ;  /* 0x0000000a04157981 */ /* 0x000f28000c1e9900 */
[----:B------:R-:W4:Y:S04]  /*08c0*/  LDG.E.CONSTANT R23, desc[UR10][R4.64+0x200] ;  /* 0x0002000a04177981 */ /* 0x000f28000c1e9900 */
[----:B------:R-:W4:Y:S04]  /*08d0*/  LDG.E.CONSTANT R25, desc[UR10][R4.64+0x400] ;  /* 0x0004000a04197981 */ /* 0x000f28000c1e9900 */
[----:B------:R-:W4:Y:S01]  /*08e0*/  LDG.E.CONSTANT R27, desc[UR10][R4.64+0x600] ;  /* 0x0006000a041b7981 */ /* 0x000f22000c1e9900 */
[C---:B------:R-:W-:Y:S01]  /*08f0*/  IMAD R8, R13.reuse, 0x4, R12 ;  /* 0x000000040d087824 */ /* 0x040fe200078e020c */
[----:B------:R-:W-:Y:S01]  /*0900*/  PLOP3.LUT P0, PT, PT, PT, PT, 0x8, 0x80 ;  /* 0x000000000080781c */ /* 0x000fe20003f0e170 */
[----:B------:R-:W-:-:S03]  /*0910*/  VIADD R13, R13, 0x400 ;  /* 0x000004000d0d7836 */ /* 0x000fc60000000000 */
        /* <DEDUP_REMOVED lines=8> */
.L_x_192:
[----:B------:R-:W-:Y:S05]  /*09a0*/  BSYNC.RECONVERGENT B1 ;  /* 0x0000000000017941 */ /* 0x000fea0003800200 */
.L_x_191:
[----:B------:R-:W-:-:S13]  /*09b0*/  ISETP.LT.OR P0, PT, R13, UR6, P0 ;  /* 0x000000060d007c0c */ /* 0x000fda0008701670 */
[----:B------:R-:W-:Y:S05]  /*09c0*/  @!P0 BRA `(.L_x_184) ;  /* 0x0000000000288947 */ /* 0x000fea0003800000 */
[----:B------:R-:W-:-:S05]  /*09d0*/  IMAD.WIDE.U32 R2, R13, 0x4, R2 ;  /* 0x000000040d027825 */ /* 0x000fca00078e0002 */
[----:B------:R-:W2:Y:S04]  /*09e0*/  LDG.E.CONSTANT R5, desc[UR10][R2.64] ;  /* 0x0000000a02057981 */ /* 0x000ea8000c1e9900 */
[----:B0-----:R-:W3:Y:S04]  /*09f0*/  LDG.E.CONSTANT R7, desc[UR10][R2.64+0x200] ;  /* 0x0002000a02077981 */ /* 0x001ee8000c1e9900 */
[----:B-1----:R-:W4:Y:S04]  /*0a00*/  LDG.E.CONSTANT R9, desc[UR10][R2.64+0x400] ;  /* 0x0004000a02097981 */ /* 0x002f28000c1e9900 */
[----:B------:R-:W4:Y:S01]  /*0a10*/  LDG.E.CONSTANT R15, desc[UR10][R2.64+0x600] ;  /* 0x0006000a020f7981 */ /* 0x000f22000c1e9900 */
[----:B------:R-:W-:-:S05]  /*0a20*/  LEA R12, R13, R12, 0x2 ;  /* 0x0000000c0d0c7211 */ /* 0x000fca00078e10ff */
[----:B--2---:R2:W-:Y:S04]  /*0a30*/  STS [R12], R5 ;  /* 0x000000050c007388 */ /* 0x0045e80000000800 */
[----:B---3--:R2:W-:Y:S04]  /*0a40*/  STS [R12+0x200], R7 ;  /* 0x000200070c007388 */ /* 0x0085e80000000800 */
[----:B----4-:R2:W-:Y:S04]  /*0a50*/  STS [R12+0x400], R9 ;  /* 0x000400090c007388 */ /* 0x0105e80000000800 */
[----:B------:R2:W-:Y:S02]  /*0a60*/  STS [R12+0x600], R15 ;  /* 0x0006000f0c007388 */ /* 0x0005e40000000800 */
.L_x_184:
[----:B------:R-:W-:Y:S05]  /*0a70*/  BSYNC.RECONVERGENT B0 ;  /* 0x0000000000007941 */ /* 0x000fea0003800200 */
.L_x_183:
[----:B------:R-:W-:Y:S01]  /*0a80*/  BAR.SYNC.DEFER_BLOCKING 0x0 ;  /* 0x0000000000007b1d */ /* 0x000fe20000010000 */
[----:B-----5:R-:W-:Y:S01]  /*0a90*/  ISETP.GE.AND P0, PT, R0, RZ, PT ;  /* 0x000000ff0000720c */ /* 0x020fe20003f06270 */
[----:B------:R-:W-:-:S04]  /*0aa0*/  IMAD.MOV.U32 R13, RZ, RZ, RZ ;  /* 0x000000ffff0d7224 */ /* 0x000fc800078e00ff */
[----:B------:R-:W-:-:S08]  /*0ab0*/  UMOV UR4, URZ ;  /* 0x000000ff00047c82 */ /* 0x000fd00008000000 */
[----:B------:R-:W-:Y:S05]  /*0ac0*/  @!P0 BRA `(.L_x_193) ;  /* 0x0000001c00ac8947 */ /* 0x000fea0003800000 */
[----:B------:R-:W3:Y:S01]  /*0ad0*/  S2UR UR5, SR_CgaCtaId ;  /* 0x00000000000579c3 */ /* 0x000ee20000008800 */
[----:B------:R-:W4:Y:S01]  /*0ae0*/  LDCU UR9, c[0x0][0x3bc] ;  /* 0x00007780ff0977ac */ /* 0x000f220008000800 */
[----:B------:R-:W-:Y:S02]  /*0af0*/  HFMA2 R13, -RZ, RZ, 0, 0 ;  /* 0x00000000ff0d7431 */ /* 0x000fe400000001ff */
[----:B-1----:R-:W-:Y:S01]  /*0b00*/  IMAD.MOV.U32 R8, RZ, RZ, -0x800001 ;  /* 0xff7fffffff087424 */ /* 0x002fe200078e00ff */
[----:B------:R-:W-:Y:S01]  /*0b10*/  UMOV UR4, 0x400 ;  /* 0x0000040000047882 */ /* 0x000fe20000000000 */
[----:B------:R-:W-:Y:S01]  /*0b20*/  USHF.L.U32 UR12, UR17, 0x1, URZ ;  /* 0x00000001110c7899 */ /* 0x000fe200080006ff */
[----:B0-2---:R-:W-:Y:S01]  /*0b30*/  IMAD.MOV.U32 R9, RZ, RZ, RZ ;  /* 0x000000ffff097224 */ /* 0x005fe200078e00ff */
[----:B------:R-:W-:Y:S02]  /*0b40*/  UIADD3 UR14, UPT, UPT, UR6, -0x1, URZ ;  /* 0xffffffff060e7890 */ /* 0x000fe4000fffe0ff */
[----:B------:R-:W-:-:S02]  /*0b50*/  ULOP3.LUT UR15, UR6, 0x3, URZ, 0xc0, !UPT ;  /* 0x00000003060f7892 */ /* 0x000fc4000f8ec0ff */
[----:B------:R-:W-:Y:S01]  /*0b60*/  LEA R2, R11, UR12, 0x2 ;  /* 0x0000000c0b027c11 */ /* 0x000fe2000f8e10ff */
[----:B------:R-:W-:Y:S01]  /*0b70*/  ULOP3.LUT UR16, UR6, 0x3ffffffc, URZ, 0xc0, !UPT ;  /* 0x3ffffffc06107892 */ /* 0x000fe2000f8ec0ff */
[----:B----4-:R-:W-:Y:S01]  /*0b80*/  FMUL R11, RZ, UR9 ;  /* 0x00000009ff0b7c20 */ /* 0x010fe20008400000 */
[----:B---3--:R-:W-:-:S03]  /*0b90*/  ULEA UR8, UR5, UR4, 0x18 ;  /* 0x0000000405087291 */ /* 0x008fc6000f8ec0ff */
[----:B------:R-:W-:Y:S01]  /*0ba0*/  UMOV UR4, URZ ;  /* 0x000000ff00047c82 */ /* 0x000fe20008000000 */
[----:B------:R-:W-:Y:S02]  /*0bb0*/  UIADD3 UR13, UPT, UPT, UR8, UR12, URZ ;  /* 0x0000000c080d7290 */ /* 0x000fe4000fffe0ff */
[----:B------:R-:W-:-:S05]  /*0bc0*/  IMAD.U32 R3, RZ, RZ, UR8 ;  /* 0x00000008ff037e24 */ /* 0x000fca000f8e00ff */
[----:B------:R-:W-:Y:S01]  /*0bd0*/  IADD3 R2, PT, PT, R2, 0x800, R3 ;  /* 0x0000080002027810 */ /* 0x000fe20007ffe003 */
[----:B------:R-:W-:Y:S02]  /*0be0*/  IMAD R3, R10, UR17, RZ ;  /* 0x000000110a037c24 */ /* 0x000fe4000f8e02ff */
[----:B------:R-:W-:-:S07]  /*0bf0*/  IMAD.MOV.U32 R10, RZ, RZ, RZ ;  /* 0x000000ffff0a7224 */ /* 0x000fce00078e00ff */
.L_x_215:
[----:B------:R-:W0:Y:S01]  /*0c00*/  S2R R23, SR_TID.X ;  /* 0x0000000000177919 */ /* 0x000e220000002100 */
[----:B------:R-:W-:Y:S01]  /*0c10*/  VIADD R5, R10, 0x100 ;  /* 0x000001000a057836 */ /* 0x000fe20000000000 */
[----:B------:R-:W-:Y:S01]  /*0c20*/  BSSY.RECONVERGENT B0, `(.L_x_194) ;  /* 0x00000a8000007945 */ /* 0x000fe20003800200 */
[----:B------:R-:W-:Y:S02]  /*0c30*/  IMAD.MOV.U32 R12, RZ, RZ, R10 ;  /* 0x000000ffff0c7224 */ /* 0x000fe400078e000a */
[----:B------:R-:W-:Y:S01]  /*0c40*/  IMAD.MOV.U32 R19, RZ, RZ, R8 ;  /* 0x000000ffff137224 */ /* 0x000fe200078e0008 */
[----:B------:R-:W-:Y:S01]  /*0c50*/  VIADDMNMX R7, R0, 0x1, R5, PT ;  /* 0x0000000100077846 */ /* 0x000fe20003800105 */
[----:B------:R-:W-:Y:S01]  /*0c60*/  IMAD.MOV.U32 R20, RZ, RZ, -0x800001 ;  /* 0xff7fffffff147424 */ /* 0x000fe200078e00ff */
[----:B------:R-:W-:Y:S02]  /*0c70*/  ISETP.GT.AND P1, PT, R5, R0, PT ;  /* 0x000000000500720c */ /* 0x000fe40003f24270 */
[----:B------:R-:W-:-:S02]  /*0c80*/  IADD3 R7, PT, PT, R7, -R10, RZ ;  /* 0x8000000a07077210 */ /* 0x000fc40007ffe0ff */
[----:B------:R-:W-:Y:S02]  /*0c90*/  MOV R10, R5 ;  /* 0x00000005000a7202 */ /* 0x000fe40000000f00 */
[----:B0-----:R-:W-:-:S13]  /*0ca0*/  ISETP.GE.AND P0, PT, R23, R7, PT ;  /* 0x000000071700720c */ /* 0x001fda0003f06270 */
[----:B------:R-:W-:Y:S05]  /*0cb0*/  @P0 BRA `(.L_x_195) ;  /* 0x0000000800780947 */ /* 0x000fea0003800000 */
[----:B------:R-:W0:Y:S02]  /*0cc0*/  LDCU UR5, c[0x0][0x3b0] ;  /* 0x00007600ff0577ac */ /* 0x000e240008000800 */
[----:B0-----:R-:W-:-:S09]  /*0cd0*/  UISETP.GE.AND UP0, UPT, UR5, 0x2, UPT ;  /* 0x000000020500788c */ /* 0x001fd2000bf06270 */
[----:B------:R-:W-:Y:S05]  /*0ce0*/  BRA.U !UP0, `(.L_x_196) ;  /* 0x0000000508947547 */ /* 0x000fea000b800000 */
[----:B------:R-:W-:-:S07]  /*0cf0*/  IMAD.MOV.U32 R20, RZ, RZ, -0x800001 ;  /* 0xff7fffffff147424 */ /* 0x000fce00078e00ff */
.L_x_200:
[----:B0-----:R-:W0:Y:S01]  /*0d00*/  LDCU UR5, c[0x0][0x3b8] ;  /* 0x00007700ff0577ac */ /* 0x001e220008000800 */
[----:B------:R-:W-:Y:S01]  /*0d10*/  IMAD.IADD R4, R23, 0x1, R12 ;  /* 0x0000000117047824 */ /* 0x000fe200078e020c */
[----:B------:R-:W-:Y:S01]  /*0d20*/  SHF.R.S32.HI R7, RZ, 0x1f, R3 ;  /* 0x0000001fff077819 */ /* 0x000fe20000011403 */
[----:B------:R-:W-:Y:S01]  /*0d30*/  IMAD.MOV.U32 R21, RZ, RZ, RZ ;  /* 0x000000ffff157224 */ /* 0x000fe200078e00ff */
[----:B------:R-:W1:Y:S01]  /*0d40*/  LDCU.64 UR18, c[0x0][0x388] ;  /* 0x00007100ff1277ac */ /* 0x000e620008000a00 */
[----:B------:R-:W-:Y:S01]  /*0d50*/  IMAD.MOV.U32 R18, RZ, RZ, RZ ;  /* 0x000000ffff127224 */ /* 0x000fe200078e00ff */
[----:B------:R-:W-:Y:S01]  /*0d60*/  UISETP.GE.U32.AND UP0, UPT, UR14, 0x3, UPT ;  /* 0x000000030e00788c */ /* 0x000fe2000bf06070 */
[----:B0-----:R-:W-:-:S05]  /*0d70*/  IMAD R4, R4, UR5, RZ ;  /* 0x0000000504047c24 */ /* 0x001fca000f8e02ff */
[----:B------:R-:W-:-:S04]  /*0d80*/  IADD3 R5, P2, PT, R3, R4, RZ ;  /* 0x0000000403057210 */ /* 0x000fc80007f5e0ff */
[----:B------:R-:W-:Y:S02]  /*0d90*/  LEA.HI.X.SX32 R4, R4, R7, 0x1, P2 ;  /* 0x0000000704047211 */ /* 0x000fe400010f0eff */
[----:B-1----:R-:W-:-:S04]  /*0da0*/  LEA R14, P2, R5, UR18, 0x1 ;  /* 0x00000012050e7c11 */ /* 0x002fc8000f8408ff */
[----:B------:R-:W-:Y:S01]  /*0db0*/  LEA.HI.X R15, R5, UR19, R4, 0x1, P2 ;  /* 0x00000013050f7c11 */ /* 0x000fe200090f0c04 */
[----:B------:R-:W-:Y:S01]  /*0dc0*/  HFMA2 R5, -RZ, RZ, 0, 0 ;  /* 0x00000000ff057431 */ /* 0x000fe200000001ff */
[----:B------:R-:W-:Y:S07]  /*0dd0*/  BRA.U !UP0, `(.L_x_197) ;  /* 0x0000000108a07547 */ /* 0x000fee000b800000 */
[----:B------:R-:W0:Y:S01]  /*0de0*/  S2R R5, SR_CgaCtaId ;  /* 0x0000000000057919 */ /* 0x000e220000008800 */
[----:B------:R-:W-:Y:S01]  /*0df0*/  MOV R22, 0x400 ;  /* 0x0000040000167802 */ /* 0x000fe20000000f00 */
[----:B------:R-:W-:Y:S02]  /*0e00*/  IMAD.MOV.U32 R21, RZ, RZ, RZ ;  /* 0x000000ffff157224 */ /* 0x000fe400078e00ff */
[----:B------:R-:W-:Y:S01]  /*0e10*/  IMAD.MOV.U32 R25, RZ, RZ, RZ ;  /* 0x000000ffff197224 */ /* 0x000fe200078e00ff */
[----:B0-----:R-:W-:-:S07]  /*0e20*/  LEA R22, R5, R22, 0x18 ;  /* 0x0000001605167211 */ /* 0x001fce00078ec0ff */
.L_x_198:
[----:B------:R-:W-:-:S05]  /*0e30*/  IMAD.WIDE.U32 R16, R25, 0x4, R14 ;  /* 0x0000000419107825 */ /* 0x000fca00078e000e */
[----:B------:R-:W2:Y:S01]  /*0e40*/  LDG.E.CONSTANT R24, desc[UR10][R16.64] ;  /* 0x0000000a10187981 */ /* 0x000ea2000c1e9900 */
[----:B------:R-:W-:-:S06]  /*0e50*/  LEA R4, R25, R22, 0x2 ;  /* 0x0000001619047211 */ /* 0x000fcc00078e10ff */
[----:B------:R-:W0:Y:S02]  /*0e60*/  LDS.128 R4, [R4] ;  /* 0x0000000004047984 */ /* 0x000e240000000c00 */
[----:B0-----:R-:W-:Y:S02]  /*0e70*/  HADD2.F32 R27, -RZ, R4.H0_H0 ;  /* 0x20000004ff1b7230 */ /* 0x001fe40000004100 */
[----:B--2---:R-:W-:-:S05]  /*0e80*/  HADD2.F32 R26, -RZ, R24.H0_H0 ;  /* 0x20000018ff1a7230 */ /* 0x004fca0000004100 */
[----:B------:R-:W-:Y:S02]  /*0e90*/  FFMA R26, R27, R26, R18 ;  /* 0x0000001a1b1a7223 */ /* 0x000fe40000000012 */
[----:B------:R-:W2:Y:S01]  /*0ea0*/  LDG.E.CONSTANT R18, desc[UR10][R16.64+0x4] ;  /* 0x0000040a10127981 */ /* 0x000ea2000c1e9900 */
[----:B------:R-:W-:Y:S02]  /*0eb0*/  HADD2.F32 R28, -RZ, R4.H1_H1 ;  /* 0x30000004ff1c7230 */ /* 0x000fe40000004100 */
[----:B------:R-:W-:Y:S01]  /*0ec0*/  HADD2.F32 R24, -RZ, R24.H1_H1 ;  /* 0x30000018ff187230 */ /* 0x000fe20000004100 */
[----:B------:R-:W3:Y:S01]  /*0ed0*/  LDG.E.CONSTANT R4, desc[UR10][R16.64+0x8] ;  /* 0x0000080a10047981 */ /* 0x000ee2000c1e9900 */
[----:B------:R-:W-:-:S03]  /*0ee0*/  HADD2.F32 R27, -RZ, R5.H0_H0 ;  /* 0x20000005ff1b7230 */ /* 0x000fc60000004100 */
[----:B------:R-:W-:Y:S01]  /*0ef0*/  FFMA R21, R28, R24, R21 ;  /* 0x000000181c157223 */ /* 0x000fe20000000015 */
[----:B--2---:R-:W-:-:S05]  /*0f00*/  HADD2.F32 R24, -RZ, R18.H0_H0 ;  /* 0x20000012ff187230 */ /* 0x004fca0000004100 */
[----:B------:R-:W-:Y:S02]  /*0f10*/  FFMA R26, R27, R24, R26 ;  /* 0x000000181b1a7223 */ /* 0x000fe4000000001a */
[----:B------:R0:W2:Y:S01]  /*0f20*/  LDG.E.CONSTANT R24, desc[UR10][R16.64+0xc] ;  /* 0x00000c0a10187981 */ /* 0x0000a2000c1e9900 */
[----:B------:R-:W-:Y:S02]  /*0f30*/  VIADD R25, R25, 0x4 ;  /* 0x0000000419197836 */ /* 0x000fe40000000000 */
[----:B------:R-:W-:-:S03]  /*0f40*/  HADD2.F32 R28, -RZ, R5.H1_H1 ;  /* 0x30000005ff1c7230 */ /* 0x000fc60000004100 */
[----:B------:R-:W-:Y:S01]  /*0f50*/  ISETP.NE.AND P2, PT, R25, UR16, PT ;  /* 0x0000001019007c0c */ /* 0x000fe2000bf45270 */
[----:B------:R-:W-:Y:S02]  /*0f60*/  HADD2.F32 R18, -RZ, R18.H1_H1 ;  /* 0x30000012ff127230 */ /* 0x000fe40000004100 */
[----:B------:R-:W-:Y:S02]  /*0f70*/  HADD2.F32 R5, -RZ, R6.H0_H0 ;  /* 0x20000006ff057230 */ /* 0x000fe40000004100 */
[----:B---3--:R-:W-:Y:S02]  /*0f80*/  HADD2.F32 R27, -RZ, R4.H0_H0 ;  /* 0x20000004ff1b7230 */ /* 0x008fe40000004100 */
[----:B------:R-:W-:Y:S01]  /*0f90*/  FFMA R21, R28, R18, R21 ;  /* 0x000000121c157223 */ /* 0x000fe20000000015 */
[----:B------:R-:W-:Y:S02]  /*0fa0*/  HADD2.F32 R6, -RZ, R6.H1_H1 ;  /* 0x30000006ff067230 */ /* 0x000fe40000004100 */
[----:B------:R-:W-:-:S02]  /*0fb0*/  HADD2.F32 R4, -RZ, R4.H1_H1 ;  /* 0x30000004ff047230 */ /* 0x000fc40000004100 */
[--C-:B------:R-:W-:Y:S02]  /*0fc0*/  HADD2.F32 R18, -RZ, R7.reuse.H0_H0 ;  /* 0x20000007ff127230 */ /* 0x100fe40000004100 */
[----:B0-----:R-:W-:Y:S02]  /*0fd0*/  HADD2.F32 R16, -RZ, R7.H1_H1 ;  /* 0x30000007ff107230 */ /* 0x001fe40000004100 */
[----:B------:R-:W-:Y:S01]  /*0fe0*/  FFMA R5, R5, R27, R26 ;  /* 0x0000001b05057223 */ /* 0x000fe2000000001a */
[----:B------:R-:W-:Y:S01]  /*0ff0*/  FFMA R21, R6, R4, R21 ;  /* 0x0000000406157223 */ /* 0x000fe20000000015 */
[--C-:B--2---:R-:W-:Y:S02]  /*1000*/  HADD2.F32 R7, -RZ, R24.reuse.H0_H0 ;  /* 0x20000018ff077230 */ /* 0x104fe40000004100 */
[----:B------:R-:W-:-:S03]  /*1010*/  HADD2.F32 R24, -RZ, R24.H1_H1 ;  /* 0x30000018ff187230 */ /* 0x000fc60000004100 */
[----:B------:R-:W-:Y:S02]  /*1020*/  FFMA R18, R18, R7, R5 ;  /* 0x0000000712127223 */ /* 0x000fe40000000005 */
[----:B------:R-:W-:Y:S01]  /*1030*/  FFMA R21, R16, R24, R21 ;  /* 0x0000001810157223 */ /* 0x000fe20000000015 */
[----:B------:R-:W-:Y:S06]  /*1040*/  @P2 BRA `(.L_x_198) ;  /* 0xfffffffc00782947 */ /* 0x000fec000383ffff */
[----:B------:R-:W-:-:S07]  /*1050*/  IMAD.U32 R5, RZ, RZ, UR16 ;  /* 0x00000010ff057e24 */ /* 0x000fce000f8e00ff */
.L_x_197:
[----:B------:R-:W-:-:S09]  /*1060*/  UISETP.NE.AND UP0, UPT, UR15, URZ, UPT ;  /* 0x000000ff0f00728c */ /* 0x000fd2000bf05270 */
[----:B------:R-:W-:Y:S05]  /*1070*/  BRA.U !UP0, `(.L_x_199) ;  /* 0x00000001087c7547 */ /* 0x000fea000b800000 */
[----:B------:R-:W-:-:S05]  /*1080*/  IMAD.WIDE.U32 R14, R5, 0x4, R14 ;  /* 0x00000004050e7825 */ /* 0x000fca00078e000e */
[----:B------:R-:W2:Y:S01]  /*1090*/  LDG.E.CONSTANT R16, desc[UR10][R14.64] ;  /* 0x0000000a0e107981 */ /* 0x000ea2000c1e9900 */
[----:B------:R-:W0:Y:S01]  /*10a0*/  S2UR UR9, SR_CgaCtaId ;  /* 0x00000000000979c3 */ /* 0x000e220000008800 */
[----:B------:R-:W-:Y:S01]  /*10b0*/  UMOV UR5, 0x400 ;  /* 0x0000040000057882 */ /* 0x000fe20000000000 */
[----:B------:R-:W-:Y:S02]  /*10c0*/  UISETP.NE.AND UP0, UPT, UR15, 0x1, UPT ;  /* 0x000000010f00788c */ /* 0x000fe4000bf05270 */
[----:B0-----:R-:W-:-:S06]  /*10d0*/  ULEA UR5, UR9, UR5, 0x18 ;  /* 0x0000000509057291 */ /* 0x001fcc000f8ec0ff */
[----:B------:R-:W-:-:S06]  /*10e0*/  LEA R5, R5, UR5, 0x2 ;  /* 0x0000000505057c11 */ /* 0x000fcc000f8e10ff */
        /* <DEDUP_REMOVED lines=24> */
.L_x_199:
[----:B------:R-:W0:Y:S01]  /*1270*/  LDCU UR5, c[0x0][0x3bc] ;  /* 0x00007780ff0577ac */ /* 0x000e220008000800 */
[----:B------:R-:W-:Y:S02]  /*1280*/  VIADD R7, R12, 0x100 ;  /* 0x000001000c077836 */ /* 0x000fe40000000000 */
[----:B------:R-:W-:Y:S01]  /*1290*/  FADD R18, R18, R21 ;  /* 0x0000001512127221 */ /* 0x000fe20000000000 */
[C---:B------:R-:W-:Y:S02]  /*12a0*/  LEA R4, R23.reuse, UR13, 0x2 ;  /* 0x0000000d17047c11 */ /* 0x040fe4000f8e10ff */
[----:B------:R-:W-:Y:S02]  /*12b0*/  IADD3 R23, PT, PT, R23, 0x80, RZ ;  /* 0x0000008017177810 */ /* 0x000fe40007ffe0ff */
[----:B------:R-:W-:-:S05]  /*12c0*/  VIADDMNMX R7, R0, 0x1, R7, PT ;  /* 0x0000000100077846 */ /* 0x000fca0003800107 */
[----:B------:R-:W-:-:S05]  /*12d0*/  IMAD.IADD R6, R7, 0x1, -R12 ;  /* 0x0000000107067824 */ /* 0x000fca00078e0a0c */
[----:B------:R-:W-:Y:S01]  /*12e0*/  ISETP.GE.AND P2, PT, R23, R6, PT ;  /* 0x000000061700720c */ /* 0x000fe20003f46270 */
[----:B0-----:R-:W-:-:S05]  /*12f0*/  FMUL R5, R18, UR5 ;  /* 0x0000000512057c20 */ /* 0x001fca0008400000 */
[----:B------:R0:W-:Y:S01]  /*1300*/  STS [R4], R5 ;  /* 0x0000000504007388 */ /* 0x0001e20000000800 */
[----:B------:R-:W-:-:S06]  /*1310*/  FMNMX R20, R5, R20, !PT ;  /* 0x0000001405147209 */ /* 0x000fcc0007800000 */
[----:B------:R-:W-:Y:S05]  /*1320*/  @!P2 BRA `(.L_x_200) ;  /* 0xfffffff80074a947 */ /* 0x000fea000383ffff */
[----:B------:R-:W-:Y:S05]  /*1330*/  BRA `(.L_x_195) ;  /* 0x0000000000d87947 */ /* 0x000fea0003800000 */
.L_x_196:
[----:B------:R-:W0:Y:S01]  /*1340*/  S2R R4, SR_TID.X ;  /* 0x0000000000047919 */ /* 0x000e220000002100 */
[----:B------:R-:W-:Y:S01]  /*1350*/  VIADD R5, R12, 0x100 ;  /* 0x000001000c057836 */ /* 0x000fe20000000000 */
[----:B------:R-:W-:Y:S01]  /*1360*/  BSSY.RECONVERGENT B1, `(.L_x_201) ;  /* 0x000001d000017945 */ /* 0x000fe20003800200 */
[----:B------:R-:W-:-:S03]  /*1370*/  MOV R20, 0xff7fffff ;  /* 0xff7fffff00147802 */ /* 0x000fc60000000f00 */
[----:B------:R-:W-:Y:S02]  /*1380*/  VIADDMNMX R5, R0, 0x1, R5, PT ;  /* 0x0000000100057846 */ /* 0x000fe40003800105 */
[----:B0-----:R-:W-:-:S05]  /*1390*/  LOP3.LUT R6, RZ, R4, RZ, 0x33, !PT ;  /* 0x00000004ff067212 */ /* 0x001fca00078e33ff */
[----:B------:R-:W-:-:S04]  /*13a0*/  IMAD R6, R9, -0x100, R6 ;  /* 0xffffff0009067824 */ /* 0x000fc800078e0206 */
[----:B------:R-:W-:-:S05]  /*13b0*/  IMAD.IADD R7, R5, 0x1, R6 ;  /* 0x0000000105077824 */ /* 0x000fca00078e0206 */
[C---:B------:R-:W-:Y:S02]  /*13c0*/  ISETP.GE.U32.AND P3, PT, R7.reuse, 0x380, PT ;  /* 0x000003800700780c */ /* 0x040fe40003f66070 */
[----:B------:R-:W-:-:S04]  /*13d0*/  LEA.HI R15, R7, 0x1, RZ, 0x19 ;  /* 0x00000001070f7811 */ /* 0x000fc800078fc8ff */
[----:B------:R-:W-:-:S04]  /*13e0*/  LOP3.LUT R14, R15, 0x7, RZ, 0xc0, !PT ;  /* 0x000000070f0e7812 */ /* 0x000fc800078ec0ff */
[----:B------:R-:W-:-:S03]  /*13f0*/  ISETP.NE.AND P2, PT, R14, RZ, PT ;  /* 0x000000ff0e00720c */ /* 0x000fc60003f45270 */
[----:B------:R-:W-:Y:S10]  /*1400*/  @!P3 BRA `(.L_x_202) ;  /* 0x000000000048b947 */ /* 0x000ff40003800000 */
[----:B------:R-:W-:Y:S01]  /*1410*/  LOP3.LUT R5, R15, 0x3fffff8, RZ, 0xc0, !PT ;  /* 0x03fffff80f057812 */ /* 0x000fe200078ec0ff */
[----:B------:R-:W-:Y:S02]  /*1420*/  IMAD.MOV.U32 R20, RZ, RZ, -0x800001 ;  /* 0xff7fffffff147424 */ /* 0x000fe400078e00ff */
[----:B------:R-:W-:Y:S02]  /*1430*/  IMAD.MOV.U32 R6, RZ, RZ, R2 ;  /* 0x000000ffff067224 */ /* 0x000fe400078e0002 */
[----:B------:R-:W-:-:S07]  /*1440*/  IMAD.MOV R5, RZ, RZ, -R5 ;  /* 0x000000ffff057224 */ /* 0x000fce00078e0a05 */
.L_x_203:
[----:B------:R-:W-:Y:S01]  /*1450*/  IADD3 R5, PT, PT, R5, 0x8, RZ ;  /* 0x0000000805057810 */ /* 0x000fe20007ffe0ff */
[----:B------:R-:W-:Y:S01]  /*1460*/  STS [R6+-0x800], R11 ;  /* 0xfff8000b06007388 */ /* 0x000fe20000000800 */
[----:B------:R-:W-:Y:S01]  /*1470*/  FMNMX R20, R11, R20, !PT ;  /* 0x000000140b147209 */ /* 0x000fe20007800000 */
[----:B------:R-:W-:Y:S01]  /*1480*/  VIADD R4, R4, 0x400 ;  /* 0x0000040004047836 */ /* 0x000fe20000000000 */
[----:B------:R-:W-:Y:S01]  /*1490*/  ISETP.NE.AND P3, PT, R5, RZ, PT ;  /* 0x000000ff0500720c */ /* 0x000fe20003f65270 */
[----:B------:R-:W-:Y:S04]  /*14a0*/  STS [R6+-0x600], R11 ;  /* 0xfffa000b06007388 */ /* 0x000fe80000000800 */
[----:B------:R-:W-:Y:S04]  /*14b0*/  STS [R6+-0x400], R11 ;  /* 0xfffc000b06007388 */ /* 0x000fe80000000800 */
[----:B------:R-:W-:Y:S04]  /*14c0*/  STS [R6+-0x200], R11 ;  /* 0xfffe000b06007388 */ /* 0x000fe80000000800 */
[----:B------:R-:W-:Y:S04]  /*14d0*/  STS [R6], R11 ;  /* 0x0000000b06007388 */ /* 0x000fe80000000800 */
[----:B------:R-:W-:Y:S04]  /*14e0*/  STS [R6+0x200], R11 ;  /* 0x0002000b06007388 */ /* 0x000fe80000000800 */
[----:B------:R-:W-:Y:S04]  /*14f0*/  STS [R6+0x400], R11 ;  /* 0x0004000b06007388 */ /* 0x000fe80000000800 */
[----:B------:R0:W-:Y:S02]  /*1500*/  STS [R6+0x600], R11 ;  /* 0x0006000b06007388 */ /* 0x0001e40000000800 */
[----:B0-----:R-:W-:Y:S01]  /*1510*/  VIADD R6, R6, 0x1000 ;  /* 0x0000100006067836 */ /* 0x001fe20000000000 */
[----:B------:R-:W-:Y:S06]  /*1520*/  @P3 BRA `(.L_x_203) ;  /* 0xfffffffc00c83947 */ /* 0x000fec000383ffff */
.L_x_202:
[----:B------:R-:W-:Y:S05]  /*1530*/  BSYNC.RECONVERGENT B1 ;  /* 0x0000000000017941 */ /* 0x000fea0003800200 */
.L_x_201:
[----:B------:R-:W-:Y:S05]  /*1540*/  @!P2 BRA `(.L_x_195) ;  /* 0x000000000054a947 */ /* 0x000fea0003800000 */
[----:B------:R-:W-:Y:S02]  /*1550*/  IADD3 R5, PT, PT, R14, -0x1, RZ ;  /* 0xffffffff0e057810 */ /* 0x000fe40007ffe0ff */
[----:B------:R-:W-:Y:S02]  /*1560*/  LOP3.LUT P3, RZ, R15, 0x3, RZ, 0xc0, !PT ;  /* 0x000000030fff7812 */ /* 0x000fe4000786c0ff */
[----:B------:R-:W-:-:S13]  /*1570*/  ISETP.GE.U32.AND P2, PT, R5, 0x3, PT ;  /* 0x000000030500780c */ /* 0x000fda0003f46070 */
[C---:B------:R-:W-:Y:S01]  /*1580*/  @P2 LEA R6, R4.reuse, UR13, 0x2 ;  /* 0x0000000d04062c11 */ /* 0x040fe2000f8e10ff */
[----:B------:R-:W-:Y:S01]  /*1590*/  @P2 VIADD R4, R4, 0x200 ;  /* 0x0000020004042836 */ /* 0x000fe20000000000 */
[----:B------:R-:W-:-:S03]  /*15a0*/  @P2 FMNMX R20, R11, R20, !PT ;  /* 0x000000140b142209 */ /* 0x000fc60007800000 */
[----:B------:R0:W-:Y:S04]  /*15b0*/  @P2 STS [R6], R11 ;  /* 0x0000000b06002388 */ /* 0x0001e80000000800 */
[----:B------:R0:W-:Y:S04]  /*15c0*/  @P2 STS [R6+0x200], R11 ;  /* 0x0002000b06002388 */ /* 0x0001e80000000800 */
[----:B------:R0:W-:Y:S04]  /*15d0*/  @P2 STS [R6+0x400], R11 ;  /* 0x0004000b06002388 */ /* 0x0001e80000000800 */
[----:B------:R0:W-:Y:S01]  /*15e0*/  @P2 STS [R6+0x600], R11 ;  /* 0x0006000b06002388 */ /* 0x0001e20000000800 */
[----:B------:R-:W-:Y:S05]  /*15f0*/  @!P3 BRA `(.L_x_195) ;  /* 0x000000000028b947 */ /* 0x000fea0003800000 */
[C---:B------:R-:W-:Y:S02]  /*1600*/  LOP3.LUT P3, RZ, R7.reuse, 0x180, RZ, 0xc0, !PT ;  /* 0x0000018007ff7812 */ /* 0x040fe4000786c0ff */
[----:B------:R-:W-:-:S11]  /*1610*/  LOP3.LUT P2, RZ, R7, 0x80, RZ, 0xc0, !PT ;  /* 0x0000008007ff7812 */ /* 0x000fd6000784c0ff */
[C---:B0-----:R-:W-:Y:S01]  /*1620*/  @P3 LEA R6, R4.reuse, UR13, 0x2 ;  /* 0x0000000d04063c11 */ /* 0x041fe2000f8e10ff */
[----:B------:R-:W-:Y:S01]  /*1630*/  @P3 VIADD R4, R4, 0x100 ;  /* 0x0000010004043836 */ /* 0x000fe20000000000 */
[----:B------:R-:W-:-:S03]  /*1640*/  @P3 FMNMX R20, R11, R20, !PT ;  /* 0x000000140b143209 */ /* 0x000fc60007800000 */
[----:B------:R1:W-:Y:S01]  /*1650*/  @P3 STS [R6], R11 ;  /* 0x0000000b06003388 */ /* 0x0003e20000000800 */
[----:B------:R-:W-:Y:S02]  /*1660*/  @!P2 LEA R4, R4, UR13, 0x2 ;  /* 0x0000000d0404ac11 */ /* 0x000fe4000f8e10ff */
[----:B------:R-:W-:Y:S01]  /*1670*/  @!P2 FMNMX R20, R11, R20, !PT ;  /* 0x000000140b14a209 */ /* 0x000fe20007800000 */
[----:B------:R1:W-:Y:S04]  /*1680*/  @P3 STS [R6+0x200], R11 ;  /* 0x0002000b06003388 */ /* 0x0003e80000000800 */
[----:B------:R1:W-:Y:S02]  /*1690*/  @!P2 STS [R4], R11 ;  /* 0x0000000b0400a388 */ /* 0x0003e40000000800 */
.L_x_195:
[----:B------:R-:W-:Y:S05]  /*16a0*/  BSYNC.RECONVERGENT B0 ;  /* 0x0000000000007941 */ /* 0x000fea0003800200 */
.L_x_194:
[----:B0-----:R-:W0:Y:S01]  /*16b0*/  SHFL.BFLY PT, R5, R20, 0x10, 0x1f ;  /* 0x0e001f0014057f89 */ /* 0x001e2200000e0000 */
[----:B------:R-:W-:Y:S01]  /*16c0*/  BSSY.RECONVERGENT B0, `(.L_x_204) ;  /* 0x0000036000007945 */ /* 0x000fe20003800200 */
[----:B------:R-:W2:Y:S01]  /*16d0*/  S2R R16, SR_TID.X ;  /* 0x0000000000107919 */ /* 0x000ea20000002100 */
[----:B------:R-:W-:Y:S01]  /*16e0*/  BAR.SYNC.DEFER_BLOCKING 0x0 ;  /* 0x0000000000007b1d */ /* 0x000fe20000010000 */
[----:B0-----:R-:W-:-:S05]  /*16f0*/  FMNMX R5, R5, R20, !PT ;  /* 0x0000001405057209 */ /* 0x001fca0007800000 */
[----:B-1----:R-:W0:Y:S01]  /*1700*/  SHFL.BFLY PT, R4, R5, 0x8, 0x1f ;  /* 0x0d001f0005047f89 */ /* 0x002e2200000e0000 */
[----:B--2---:R-:W-:Y:S02]  /*1710*/  LOP3.LUT P2, RZ, R16, 0x1f, RZ, 0xc0, !PT ;  /* 0x0000001f10ff7812 */ /* 0x004fe4000784c0ff */
[----:B0-----:R-:W-:Y:S01]  /*1720*/  FMNMX R7, R5, R4, !PT ;  /* 0x0000000405077209 */ /* 0x001fe20007800000 */
[----:B------:R-:W-:-:S04]  /*1730*/  VIADD R5, R12, 0x100 ;  /* 0x000001000c057836 */ /* 0x000fc80000000000 */
[----:B------:R-:W0:Y:S02]  /*1740*/  SHFL.BFLY PT, R4, R7, 0x4, 0x1f ;  /* 0x0c801f0007047f89 */ /* 0x000e2400000e0000 */
[----:B0-----:R-:W-:Y:S02]  /*1750*/  FMNMX R14, R7, R4, !PT ;  /* 0x00000004070e7209 */ /* 0x001fe40007800000 */
[----:B------:R-:W-:-:S03]  /*1760*/  SHF.R.U32.HI R4, RZ, 0x3, R16 ;  /* 0x00000003ff047819 */ /* 0x000fc60000011610 */
[----:B------:R-:W0:Y:S01]  /*1770*/  SHFL.BFLY PT, R15, R14, 0x2, 0x1f ;  /* 0x0c401f000e0f7f89 */ /* 0x000e2200000e0000 */
[----:B------:R-:W-:Y:S02]  /*1780*/  LOP3.LUT R4, R4, 0x7c, RZ, 0xc0, !PT ;  /* 0x0000007c04047812 */ /* 0x000fe400078ec0ff */
[----:B0-----:R-:W-:-:S05]  /*1790*/  FMNMX R15, R14, R15, !PT ;  /* 0x0000000f0e0f7209 */ /* 0x001fca0007800000 */
[----:B------:R-:W0:Y:S02]  /*17a0*/  SHFL.BFLY PT, R6, R15, 0x1, 0x1f ;  /* 0x0c201f000f067f89 */ /* 0x000e2400000e0000 */
[----:B0-----:R-:W-:Y:S02]  /*17b0*/  FMNMX R21, R15, R6, !PT ;  /* 0x000000060f157209 */ /* 0x001fe40007800000 */
[----:B------:R-:W-:-:S03]  /*17c0*/  MOV R6, UR12 ;  /* 0x0000000c00067c02 */ /* 0x000fc60008000f00 */
[----:B------:R-:W-:Y:S01]  /*17d0*/  @!P2 STS [R4+UR13+0x400], R21 ;  /* 0x000400150400a988 */ /* 0x000fe2000800080d */
[----:B------:R-:W-:Y:S06]  /*17e0*/  BAR.SYNC.DEFER_BLOCKING 0x0 ;  /* 0x0000000000007b1d */ /* 0x000fec0000010000 */
[----:B------:R-:W-:Y:S04]  /*17f0*/  LDS R7, [R6+UR8+0x400] ;  /* 0x0004000806077984 */ /* 0x000fe80008000800 */
[----:B------:R-:W-:Y:S04]  /*1800*/  LDS R14, [R6+UR8+0x404] ;  /* 0x00040408060e7984 */ /* 0x000fe80008000800 */
[----:B------:R-:W0:Y:S04]  /*1810*/  LDS R15, [R6+UR8+0x408] ;  /* 0x00040808060f7984 */ /* 0x000e280008000800 */
[----:B------:R-:W1:Y:S01]  /*1820*/  LDS R17, [R6+UR8+0x40c] ;  /* 0x00040c0806117984 */ /* 0x000e620008000800 */
[----:B0-----:R-:W-:Y:S01]  /*1830*/  FMNMX3 R15, R7, R14, R15, !PT ;  /* 0x0000000e070f7276 */ /* 0x001fe2000780000f */
[----:B------:R-:W-:Y:S01]  /*1840*/  IMAD.MOV.U32 R14, RZ, RZ, RZ ;  /* 0x000000ffff0e7224 */ /* 0x000fe200078e00ff */
[----:B------:R-:W-:-:S02]  /*1850*/  VIADDMNMX R7, R0, 0x1, R5, PT ;  /* 0x0000000100077846 */ /* 0x000fc40003800105 */
[----:B-1----:R-:W-:Y:S01]  /*1860*/  FMNMX3 R8, R15, R17, R8, !PT ;  /* 0x000000110f087276 */ /* 0x002fe20007800008 */
[----:B------:R-:W-:Y:S06]  /*1870*/  @P0 BRA `(.L_x_205) ;  /* 0x0000000000680947 */ /* 0x000fec0003800000 */
[----:B------:R-:W-:Y:S02]  /*1880*/  HFMA2 R14, -RZ, RZ, 0, 0 ;  /* 0x00000000ff0e7431 */ /* 0x000fe400000001ff */
[----:B------:R-:W-:-:S07]  /*1890*/  IMAD.MOV.U32 R17, RZ, RZ, R16 ;  /* 0x000000ffff117224 */ /* 0x000fce00078e0010 */
.L_x_208:
[----:B------:R-:W-:Y:S01]  /*18a0*/  LEA R15, R17, UR13, 0x2 ;  /* 0x0000000d110f7c11 */ /* 0x000fe2000f8e10ff */
[----:B------:R-:W-:Y:S01]  /*18b0*/  BSSY.RECONVERGENT B1, `(.L_x_206) ;  /* 0x0000010000017945 */ /* 0x000fe20003800200 */
[----:B------:R-:W-:-:S03]  /*18c0*/  IMAD.MOV.U32 R18, RZ, RZ, RZ ;  /* 0x000000ffff127224 */ /* 0x000fc600078e00ff */
[----:B------:R-:W0:Y:S02]  /*18d0*/  LDS R21, [R15] ;  /* 0x000000000f157984 */ /* 0x000e240000000800 */
[----:B0-----:R-:W-:-:S05]  /*18e0*/  FADD R23, -R8, R21 ;  /* 0x0000001508177221 */ /* 0x001fca0000000100 */
[----:B------:R-:W-:-:S13]  /*18f0*/  FSETP.GT.AND P0, PT, R23, -20, PT ;  /* 0xc1a000001700780b */ /* 0x000fda0003f04000 */
[----:B------:R-:W-:Y:S05]  /*1900*/  @!P0 BRA `(.L_x_207) ;  /* 0x0000000000288947 */ /* 0x000fea0003800000 */
[----:B------:R-:W-:Y:S01]  /*1910*/  MOV R18, 0x3bbb989d ;  /* 0x3bbb989d00127802 */ /* 0x000fe20000000f00 */
[----:B------:R-:W-:-:S04]  /*1920*/  IMAD.MOV.U32 R21, RZ, RZ, 0x437c0000 ;  /* 0x437c0000ff157424 */ /* 0x000fc800078e00ff */
[----:B------:R-:W-:-:S04]  /*1930*/  FFMA.SAT R18, R23, R18, 0.5 ;  /* 0x3f00000017127423 */ /* 0x000fc80000002012 */
[----:B------:R-:W-:-:S04]  /*1940*/  FFMA.RM R18, R18, R21, 12582913 ;  /* 0x4b40000112127423 */ /* 0x000fc80000004015 */
[C---:B------:R-:W-:Y:S01]  /*1950*/  FADD R20, R18.reuse, -12583039 ;  /* 0xcb40007f12147421 */ /* 0x040fe20000000000 */
[----:B------:R-:W-:-:S03]  /*1960*/  IMAD.SHL.U32 R18, R18, 0x800000, RZ ;  /* 0x0080000012127824 */ /* 0x000fc600078e00ff */
[----:B------:R-:W-:-:S04]  /*1970*/  FFMA R20, R23, 1.4426950216293334961, -R20 ;  /* 0x3fb8aa3b17147823 */ /* 0x000fc80000000814 */
[----:B------:R-:W-:-:S04]  /*1980*/  FFMA R20, R23, 1.925963033500011079e-08, R20 ;  /* 0x32a5706017147823 */ /* 0x000fc80000000014 */
[----:B------:R-:W0:Y:S02]  /*1990*/  MUFU.EX2 R21, R20 ;  /* 0x0000001400157308 */ /* 0x000e240000000800 */
[----:B0-----:R-:W-:-:S07]  /*19a0*/  FMUL R18, R18, R21 ;  /* 0x0000001512127220 */ /* 0x001fce0000400000 */
.L_x_207:
[----:B------:R-:W-:Y:S05]  /*19b0*/  BSYNC.RECONVERGENT B1 ;  /* 0x0000000000017941 */ /* 0x000fea0003800200 */
.L_x_206:
[----:B------:R0:W-:Y:S01]  /*19c0*/  STS [R15], R18 ;  /* 0x000000120f007388 */ /* 0x0001e20000000800 */
[----:B------:R-:W-:Y:S01]  /*19d0*/  VIADD R17, R17, 0x80 ;  /* 0x0000008011117836 */ /* 0x000fe20000000000 */
[----:B------:R-:W-:Y:S01]  /*19e0*/  IADD3 R20, PT, PT, R7, -R12, RZ ;  /* 0x8000000c07147210 */ /* 0x000fe20007ffe0ff */
[----:B------:R-:W-:-:S03]  /*19f0*/  FADD R14, R18, R14 ;  /* 0x0000000e120e7221 */ /* 0x000fc60000000000 */
[----:B------:R-:W-:-:S13]  /*1a00*/  ISETP.GE.AND P0, PT, R17, R20, PT ;  /* 0x000000141100720c */ /* 0x000fda0003f06270 */
[----:B0-----:R-:W-:Y:S05]  /*1a10*/  @!P0 BRA `(.L_x_208) ;  /* 0xfffffffc00a08947 */ /* 0x001fea000383ffff */
.L_x_205:
[----:B------:R-:W-:Y:S05]  /*1a20*/  BSYNC.RECONVERGENT B0 ;  /* 0x0000000000007941 */ /* 0x000fea0003800200 */
.L_x_204:
[----:B------:R-:W0:Y:S01]  /*1a30*/  SHFL.BFLY PT, R15, R14, 0x10, 0x1f ;  /* 0x0e001f000e0f7f89 */ /* 0x000e2200000e0000 */
[----:B------:R-:W-:Y:S01]  /*1a40*/  HFMA2 R24, -RZ, RZ, 3.7421875, 0 ;  /* 0x437c0000ff187431 */ /* 0x000fe200000001ff */
[----:B------:R-:W1:Y:S01]  /*1a50*/  LDCU UR17, c[0x0][0x3b0] ;  /* 0x00007600ff1177ac */ /* 0x000e620008000800 */
[----:B------:R-:W-:Y:S01]  /*1a60*/  BSSY.RECONVERGENT B0, `(.L_x_209) ;  /* 0x00000ec000007945 */ /* 0x000fe20003800200 */
[----:B0-----:R-:W-:Y:S01]  /*1a70*/  FADD R15, R15, R14 ;  /* 0x0000000e0f0f7221 */ /* 0x001fe20000000000 */
[----:B------:R-:W-:Y:S06]  /*1a80*/  BAR.SYNC.DEFER_BLOCKING 0x0 ;  /* 0x0000000000007b1d */ /* 0x000fec0000010000 */
[----:B------:R-:W0:Y:S02]  /*1a90*/  SHFL.BFLY PT, R18, R15, 0x8, 0x1f ;  /* 0x0d001f000f127f89 */ /* 0x000e2400000e0000 */
[----:B0-----:R-:W-:-:S05]  /*1aa0*/  FADD R18, R15, R18 ;  /* 0x000000120f127221 */ /* 0x001fca0000000000 */
[----:B------:R-:W0:Y:S02]  /*1ab0*/  SHFL.BFLY PT, R17, R18, 0x4, 0x1f ;  /* 0x0c801f0012117f89 */ /* 0x000e2400000e0000 */
[----:B0-----:R-:W-:Y:S01]  /*1ac0*/  FADD R17, R18, R17 ;  /* 0x0000001112117221 */ /* 0x001fe20000000000 */
[----:B------:R-:W-:-:S04]  /*1ad0*/  FADD R18, -R8, R19 ;  /* 0x0000001308127221 */ /* 0x000fc80000000100 */
[----:B------:R-:W0:Y:S02]  /*1ae0*/  SHFL.BFLY PT, R20, R17, 0x2, 0x1f ;  /* 0x0c401f0011147f89 */ /* 0x000e2400000e0000 */
[----:B0-----:R-:W-:-:S05]  /*1af0*/  FADD R20, R17, R20 ;  /* 0x0000001411147221 */ /* 0x001fca0000000000 */
[----:B------:R-:W0:Y:S02]  /*1b00*/  SHFL.BFLY PT, R21, R20, 0x1, 0x1f ;  /* 0x0c201f0014157f89 */ /* 0x000e2400000e0000 */
[----:B0-----:R-:W-:Y:S01]  /*1b10*/  FADD R23, R20, R21 ;  /* 0x0000001514177221 */ /* 0x001fe20000000000 */
[----:B------:R-:W-:-:S04]  /*1b20*/  IMAD.MOV.U32 R21, RZ, RZ, 0x3bbb989d ;  /* 0x3bbb989dff157424 */ /* 0x000fc800078e00ff */
[----:B------:R0:W-:Y:S01]  /*1b30*/  @!P2 STS [R4+UR13+0x410], R23 ;  /* 0x000410170400a988 */ /* 0x0001e2000800080d */
[----:B------:R-:W-:Y:S01]  /*1b40*/  FFMA.SAT R17, R18, R21, 0.5 ;  /* 0x3f00000012117423 */ /* 0x000fe20000002015 */
[----:B------:R-:W-:Y:S03]  /*1b50*/  BAR.SYNC.DEFER_BLOCKING 0x0 ;  /* 0x0000000000007b1d */ /* 0x000fe60000010000 */
[----:B------:R-:W-:-:S04]  /*1b60*/  FFMA.RM R17, R17, R24, 12582913 ;  /* 0x4b40000111117423 */ /* 0x000fc80000004018 */
[----:B------:R-:W-:Y:S01]  /*1b70*/  FADD R19, R17, -12583039 ;  /* 0xcb40007f11137421 */ /* 0x000fe20000000000 */
[----:B0-----:R-:W-:-:S03]  /*1b80*/  IMAD.IADD R4, R7, 0x1, -R12 ;  /* 0x0000000107047824 */ /* 0x001fc600078e0a0c */
[----:B------:R-:W-:Y:S02]  /*1b90*/  FFMA R19, R18, 1.4426950216293334961, -R19 ;  /* 0x3fb8aa3b12137823 */ /* 0x000fe40000000813 */
[----:B------:R-:W-:Y:S02]  /*1ba0*/  ISETP.GE.AND P0, PT, R4, 0x1, PT ;  /* 0x000000010400780c */ /* 0x000fe40003f06270 */
[----:B------:R-:W-:Y:S01]  /*1bb0*/  FFMA R19, R18, 1.925963033500011079e-08, R19 ;  /* 0x32a5706012137823 */ /* 0x000fe20000000013 */
[----:B------:R-:W-:Y:S01]  /*1bc0*/  IMAD.SHL.U32 R18, R17, 0x800000, RZ ;  /* 0x0080000011127824 */ /* 0x000fe200078e00ff */
[----:B-1----:R-:W-:-:S04]  /*1bd0*/  ISETP.GE.OR P0, PT, R16, UR17, !P0 ;  /* 0x0000001110007c0c */ /* 0x002fc8000c706670 */
[----:B------:R-:W0:Y:S01]  /*1be0*/  MUFU.EX2 R19, R19 ;  /* 0x0000001300137308 */ /* 0x000e220000000800 */
[----:B------:R-:W-:Y:S04]  /*1bf0*/  LDS R15, [R6+UR8+0x410] ;  /* 0x00041008060f7984 */ /* 0x000fe80008000800 */
[----:B------:R-:W1:Y:S04]  /*1c00*/  LDS R22, [R6+UR8+0x414] ;  /* 0x0004140806167984 */ /* 0x000e680008000800 */
[----:B------:R-:W2:Y:S04]  /*1c10*/  LDS R14, [R6+UR8+0x418] ;  /* 0x00041808060e7984 */ /* 0x000ea80008000800 */
[----:B------:R-:W3:Y:S01]  /*1c20*/  LDS R21, [R6+UR8+0x41c] ;  /* 0x00041c0806157984 */ /* 0x000ee20008000800 */
[----:B0-----:R-:W-:-:S04]  /*1c30*/  FMUL R18, R18, R19 ;  /* 0x0000001312127220 */ /* 0x001fc80000400000 */
[----:B------:R-:W-:Y:S01]  /*1c40*/  FMUL R13, R18, R13 ;  /* 0x0000000d120d7220 */ /* 0x000fe20000400000 */
[----:B-1----:R-:W-:-:S04]  /*1c50*/  FADD R15, R15, R22 ;  /* 0x000000160f0f7221 */ /* 0x002fc80000000000 */
[----:B--2---:R-:W-:-:S04]  /*1c60*/  FADD R14, R15, R14 ;  /* 0x0000000e0f0e7221 */ /* 0x004fc80000000000 */
[----:B---3--:R-:W-:Y:S01]  /*1c70*/  FADD R21, R14, R21 ;  /* 0x000000150e157221 */ /* 0x008fe20000000000 */
[----:B------:R-:W-:Y:S06]  /*1c80*/  @P0 BRA `(.L_x_210) ;  /* 0x0000000c00240947 */ /* 0x000fec0003800000 */
[----:B------:R-:W-:Y:S01]  /*1c90*/  IMAD R4, R9, -0x100, R7 ;  /* 0xffffff0009047824 */ /* 0x000fe200078e0207 */
[----:B------:R-:W-:Y:S01]  /*1ca0*/  VIADDMNMX R20, R0, 0x1, R5, PT ;  /* 0x0000000100147846 */ /* 0x000fe20003800105 */
[----:B------:R-:W-:-:S03]  /*1cb0*/  IMAD.MOV.U32 R19, RZ, RZ, RZ ;  /* 0x000000ffff137224 */ /* 0x000fc600078e00ff */
[----:B------:R-:W-:-:S04]  /*1cc0*/  IADD3 R6, PT, PT, R4, -0x1, RZ ;  /* 0xffffffff04067810 */ /* 0x000fc80007ffe0ff */
[----:B------:R-:W-:-:S13]  /*1cd0*/  ISETP.GE.U32.AND P0, PT, R6, 0x7, PT ;  /* 0x000000070600780c */ /* 0x000fda0003f06070 */
[----:B------:R-:W-:Y:S05]  /*1ce0*/  @!P0 BRA `(.L_x_211) ;  /* 0x00000004006c8947 */ /* 0x000fea0003800000 */
[----:B------:R-:W-:Y:S01]  /*1cf0*/  LOP3.LUT R7, R7, 0x7, RZ, 0xc0, !PT ;  /* 0x0000000707077812 */ /* 0x000fe200078ec0ff */
[----:B------:R-:W0:Y:S04]  /*1d00*/  LDCU UR20, c[0x0][0x3b8] ;  /* 0x00007700ff1477ac */ /* 0x000e280008000800 */
[----:B------:R-:W-:Y:S01]  /*1d10*/  IMAD.IADD R19, R4, 0x1, -R7 ;  /* 0x0000000104137824 */ /* 0x000fe200078e0a07 */
[----:B------:R-:W1:Y:S01]  /*1d20*/  LDCU.64 UR18, c[0x0][0x390] ;  /* 0x00007200ff1277ac */ /* 0x000e620008000a00 */
[----:B------:R-:W-:-:S05]  /*1d30*/  UMOV UR5, URZ ;  /* 0x000000ff00057c82 */ /* 0x000fca0008000000 */
.L_x_212:
[----:B------:R-:W-:Y:S02]  /*1d40*/  IADD3 R22, PT, PT, R12, UR5, RZ ;  /* 0x000000050c167c10 */ /* 0x000fe4000fffe0ff */
[----:B------:R-:W-:Y:S02]  /*1d50*/  SHF.R.S32.HI R15, RZ, 0x1f, R3 ;  /* 0x0000001fff0f7819 */ /* 0x000fe40000011403 */
[----:B------:R-:W-:Y:S01]  /*1d60*/  IADD3 R14, P0, PT, R3, R16, RZ ;  /* 0x00000010030e7210 */ /* 0x000fe20007f1e0ff */
[----:B0-----:R-:W-:-:S04]  /*1d70*/  IMAD R6, R22, UR20, RZ ;  /* 0x0000001416067c24 */ /* 0x001fc8000f8e02ff */
[----:B------:R-:W-:Y:S01]  /*1d80*/  IMAD.X R15, RZ, RZ, R15, P0 ;  /* 0x000000ffff0f7224 */ /* 0x000fe200000e060f */
[----:B------:R-:W-:-:S04]  /*1d90*/  IADD3 R5, P0, PT, R6, R14, RZ ;  /* 0x0000000e06057210 */ /* 0x000fc80007f1e0ff */
[----:B------:R-:W-:Y:S02]  /*1da0*/  LEA.HI.X.SX32 R24, R6, R15, 0x1, P0 ;  /* 0x0000000f06187211 */ /* 0x000fe400000f0eff */
[----:B-1----:R-:W-:-:S04]  /*1db0*/  LEA R4, P0, R5, UR18, 0x1 ;  /* 0x0000001205047c11 */ /* 0x002fc8000f8008ff */
[----:B------:R-:W-:-:S05]  /*1dc0*/  LEA.HI.X R5, R5, UR19, R24, 0x1, P0 ;  /* 0x0000001305057c11 */ /* 0x000fca00080f0c18 */
[----:B------:R0:W2:Y:S01]  /*1dd0*/  LDG.E.U16.CONSTANT R23, desc[UR10][R4.64] ;  /* 0x0000000a04177981 */ /* 0x0000a2000c1e9500 */
[----:B------:R-:W-:-:S05]  /*1de0*/  VIADD R6, R6, UR20 ;  /* 0x0000001406067c36 */ /* 0x000fca0008000000 */
[----:B------:R-:W-:-:S04]  /*1df0*/  IADD3 R7, P0, PT, R6, R14, RZ ;  /* 0x0000000e06077210 */ /* 0x000fc80007f1e0ff */
[----:B------:R-:W-:Y:S02]  /*1e00*/  LEA.HI.X.SX32 R24, R6, R15, 0x1, P0 ;  /* 0x0000000f06187211 */ /* 0x000fe400000f0eff */
[----:B------:R-:W-:-:S04]  /*1e10*/  LEA R6, P0, R7, UR18, 0x1 ;  /* 0x0000001207067c11 */ /* 0x000fc8000f8008ff */
[----:B------:R-:W-:-:S05]  /*1e20*/  LEA.HI.X R7, R7, UR19, R24, 0x1, P0 ;  /* 0x0000001307077c11 */ /* 0x000fca00080f0c18 */
[----:B------:R1:W3:Y:S01]  /*1e30*/  LDG.E.U16.CONSTANT R17, desc[UR10][R6.64] ;  /* 0x0000000a06117981 */ /* 0x0002e2000c1e9500 */
[----:B------:R-:W-:Y:S01]  /*1e40*/  ULEA UR9, UR5, UR13, 0x2 ;  /* 0x0000000d05097291 */ /* 0x000fe2000f8e10ff */
[C---:B------:R-:W-:Y:S01]  /*1e50*/  IADD3 R24, PT, PT, R22.reuse, 0x2, RZ ;  /* 0x0000000216187810 */ /* 0x040fe20007ffe0ff */
[----:B0-----:R-:W-:-:S04]  /*1e60*/  VIADD R5, R22, 0x3 ;  /* 0x0000000316057836 */ /* 0x001fc80000000000 */
[----:B------:R-:W-:Y:S02]  /*1e70*/  IMAD R24, R24, UR20, RZ ;  /* 0x0000001418187c24 */ /* 0x000fe4000f8e02ff */
[----:B------:R-:W-:Y:S01]  /*1e80*/  IMAD R25, R5, UR20, RZ ;  /* 0x0000001405197c24 */ /* 0x000fe2000f8e02ff */
[----:B------:R-:W0:Y:S02]  /*1e90*/  LDS R26, [UR9] ;  /* 0x00000009ff1a7984 */ /* 0x000e240008000800 */
[----:B------:R-:W-:-:S04]  /*1ea0*/  IADD3 R27, P0, PT, R24, R14, RZ ;  /* 0x0000000e181b7210 */ /* 0x000fc80007f1e0ff */
[----:B------:R-:W-:Y:S02]  /*1eb0*/  LEA.HI.X.SX32 R24, R24, R15, 0x1, P0 ;  /* 0x0000000f18187211 */ /* 0x000fe400000f0eff */
[----:B------:R-:W-:-:S04]  /*1ec0*/  LEA R4, P0, R27, UR18, 0x1 ;  /* 0x000000121b047c11 */ /* 0x000fc8000f8008ff */
[----:B------:R-:W-:Y:S02]  /*1ed0*/  LEA.HI.X R5, R27, UR19, R24, 0x1, P0 ;  /* 0x000000131b057c11 */ /* 0x000fe400080f0c18 */
[----:B-1----:R-:W-:-:S03]  /*1ee0*/  IADD3 R7, P0, PT, R25, R14, RZ ;  /* 0x0000000e19077210 */ /* 0x002fc60007f1e0ff */
[----:B------:R1:W4:Y:S01]  /*1ef0*/  LDG.E.U16.CONSTANT R24, desc[UR10][R4.64] ;  /* 0x0000000a04187981 */ /* 0x000322000c1e9500 */
[----:B------:R-:W-:Y:S01]  /*1f00*/  LEA.HI.X.SX32 R28, R25, R15, 0x1, P0 ;  /* 0x0000000f191c7211 */ /* 0x000fe200000f0eff */
[----:B------:R-:W-:Y:S01]  /*1f10*/  VIADD R25, R22, 0x4 ;  /* 0x0000000416197836 */ /* 0x000fe20000000000 */
[----:B------:R-:W-:-:S04]  /*1f20*/  LEA R6, P0, R7, UR18, 0x1 ;  /* 0x0000001207067c11 */ /* 0x000fc8000f8008ff */
[----:B------:R-:W-:Y:S02]  /*1f30*/  LEA.HI.X R7, R7, UR19, R28, 0x1, P0 ;  /* 0x0000001307077c11 */ /* 0x000fe400080f0c1c */
[C---:B------:R-:W-:Y:S01]  /*1f40*/  IADD3 R28, PT, PT, R22.reuse, 0x5, RZ ;  /* 0x00000005161c7810 */ /* 0x040fe20007ffe0ff */
[C---:B-1----:R-:W-:Y:S02]  /*1f50*/  VIADD R4, R22.reuse, 0x6 ;  /* 0x0000000616047836 */ /* 0x042fe40000000000 */
[----:B------:R-:W-:Y:S02]  /*1f60*/  VIADD R5, R22, 0x7 ;  /* 0x0000000716057836 */ /* 0x000fe40000000000 */
[----:B--2---:R-:W-:Y:S02]  /*1f70*/  HADD2.F32 R27, -RZ, R23.H0_H0 ;  /* 0x20000017ff1b7230 */ /* 0x004fe40000004100 */
[----:B------:R-:W-:Y:S02]  /*1f80*/  IMAD R23, R25, UR20, RZ ;  /* 0x0000001419177c24 */ /* 0x000fe4000f8e02ff */
[----:B------:R1:W2:Y:S01]  /*1f90*/  LDG.E.U16.CONSTANT R25, desc[UR10][R6.64] ;  /* 0x0000000a06197981 */ /* 0x0002a2000c1e9500 */
[----:B0-----:R-:W-:Y:S01]  /*1fa0*/  FFMA R13, R26, R27, R13 ;  /* 0x0000001b1a0d7223 */ /* 0x001fe2000000000d */
[----:B------:R-:W-:Y:S01]  /*1fb0*/  IMAD R27, R28, UR20, RZ ;  /* 0x000000141c1b7c24 */ /* 0x000fe2000f8e02ff */
[----:B------:R-:W-:Y:S01]  /*1fc0*/  IADD3 R26, P0, PT, R23, R14, RZ ;  /* 0x0000000e171a7210 */ /* 0x000fe20007f1e0ff */
[----:B------:R-:W-:-:S02]  /*1fd0*/  IMAD R28, R4, UR20, RZ ;  /* 0x00000014041c7c24 */ /* 0x000fc4000f8e02ff */
[----:B------:R-:W-:Y:S01]  /*1fe0*/  IMAD R4, R5, UR20, RZ ;  /* 0x0000001405047c24 */ /* 0x000fe2000f8e02ff */
[-C--:B------:R-:W-:Y:S02]  /*1ff0*/  LEA.HI.X.SX32 R23, R23, R15.reuse, 0x1, P0 ;  /* 0x0000000f17177211 */ /* 0x080fe400000f0eff */
[----:B------:R-:W-:Y:S02]  /*2000*/  LEA R22, P0, R26, UR18, 0x1 ;  /* 0x000000121a167c11 */ /* 0x000fe4000f8008ff */
[-C--:B-1----:R-:W-:Y:S02]  /*2010*/  IADD3 R7, P2, PT, R28, R14.reuse, RZ ;  /* 0x0000000e1c077210 */ /* 0x082fe40007f5e0ff */
[----:B------:R-:W-:Y:S02]  /*2020*/  LEA.HI.X R23, R26, UR19, R23, 0x1, P0 ;  /* 0x000000131a177c11 */ /* 0x000fe400080f0c17 */
[CC--:B------:R-:W-:Y:S02]  /*2030*/  IADD3 R5, P0, PT, R27.reuse, R14.reuse, RZ ;  /* 0x0000000e1b057210 */ /* 0x0c0fe40007f1e0ff */
[----:B------:R-:W-:Y:S01]  /*2040*/  IADD3 R26, P3, PT, R4, R14, RZ ;  /* 0x0000000e041a7210 */ /* 0x000fe20007f7e0ff */
[----:B------:R0:W5:Y:S01]  /*2050*/  LDG.E.U16.CONSTANT R22, desc[UR10][R22.64] ;  /* 0x0000000a16167981 */ /* 0x000162000c1e9500 */
[----:B------:R-:W-:-:S02]  /*2060*/  LEA.HI.X.SX32 R6, R27, R15, 0x1, P0 ;  /* 0x0000000f1b067211 */ /* 0x000fc400000f0eff */
[-C--:B------:R-:W-:Y:S02]  /*2070*/  LEA.HI.X.SX32 R14, R28, R15.reuse, 0x1, P2 ;  /* 0x0000000f1c0e7211 */ /* 0x080fe400010f0eff */
[----:B------:R-:W-:Y:S02]  /*2080*/  LEA.HI.X.SX32 R15, R4, R15, 0x1, P3 ;  /* 0x0000000f040f7211 */ /* 0x000fe400018f0eff */
[C---:B------:R-:W-:Y:S01]  /*2090*/  LEA R4, P0, R5.reuse, UR18, 0x1 ;  /* 0x0000001205047c11 */ /* 0x040fe2000f8008ff */
[----:B---3--:R-:W-:Y:S01]  /*20a0*/  HADD2.F32 R17, -RZ, R17.H0_H0 ;  /* 0x20000011ff117230 */ /* 0x008fe20000004100 */
[----:B0-----:R-:W-:Y:S02]  /*20b0*/  LDS R23, [UR9+0xc] ;  /* 0x00000c09ff177984 */ /* 0x001fe40008000800 */
[----:B------:R-:W-:Y:S02]  /*20c0*/  LEA.HI.X R5, R5, UR19, R6, 0x1, P0 ;  /* 0x0000001305057c11 */ /* 0x000fe400080f0c06 */
[----:B------:R-:W-:-:S03]  /*20d0*/  LEA R6, P0, R7, UR18, 0x1 ;  /* 0x0000001207067c11 */ /* 0x000fc6000f8008ff */
[----:B------:R0:W3:Y:S01]  /*20e0*/  LDG.E.U16.CONSTANT R4, desc[UR10][R4.64] ;  /* 0x0000000a04047981 */ /* 0x0000e2000c1e9500 */
[----:B------:R-:W-:Y:S02]  /*20f0*/  LEA.HI.X R7, R7, UR19, R14, 0x1, P0 ;  /* 0x0000001307077c11 */ /* 0x000fe400080f0c0e */
[----:B------:R-:W-:-:S03]  /*2100*/  LEA R14, P0, R26, UR18, 0x1 ;  /* 0x000000121a0e7c11 */ /* 0x000fc6000f8008ff */
[----:B------:R-:W3:Y:S01]  /*2110*/  LDG.E.U16.CONSTANT R6, desc[UR10][R6.64] ;  /* 0x0000000a06067981 */ /* 0x000ee2000c1e9500 */
[----:B------:R-:W-:-:S03]  /*2120*/  LEA.HI.X R15, R26, UR19, R15, 0x1, P0 ;  /* 0x000000131a0f7c11 */ /* 0x000fc600080f0c0f */
[----:B------:R-:W1:Y:S04]  /*2130*/  LDS R26, [UR9+0x4] ;  /* 0x00000409ff1a7984 */ /* 0x000e680008000800 */
[----:B------:R-:W3:Y:S01]  /*2140*/  LDG.E.U16.CONSTANT R14, desc[UR10][R14.64] ;  /* 0x0000000a0e0e7981 */ /* 0x000ee2000c1e9500 */
[----:B----4-:R-:W-:-:S03]  /*2150*/  HADD2.F32 R24, -RZ, R24.H0_H0 ;  /* 0x20000018ff187230 */ /* 0x010fc60000004100 */
[----:B0-----:R-:W-:Y:S01]  /*2160*/  LDS R5, [UR9+0x18] ;  /* 0x00001809ff057984 */ /* 0x001fe20008000800 */
[----:B-1----:R-:W-:-:S03]  /*2170*/  FFMA R13, R26, R17, R13 ;  /* 0x000000111a0d7223 */ /* 0x002fc6000000000d */
[----:B------:R-:W0:Y:S04]  /*2180*/  LDS R26, [UR9+0x8] ;  /* 0x00000809ff1a7984 */ /* 0x000e280008000800 */
[----:B------:R-:W-:Y:S01]  /*2190*/  LDS R17, [UR9+0x14] ;  /* 0x00001409ff117984 */ /* 0x000fe20008000800 */
[----:B------:R-:W-:Y:S01]  /*21a0*/  UIADD3 UR5, UPT, UPT, UR5, 0x8, URZ ;  /* 0x0000000805057890 */ /* 0x000fe2000fffe0ff */
[----:B0-----:R-:W-:Y:S02]  /*21b0*/  FFMA R24, R26, R24, R13 ;  /* 0x000000181a187223 */ /* 0x001fe4000000000d */
[----:B------:R-:W0:Y:S04]  /*21c0*/  LDS R26, [UR9+0x10] ;  /* 0x00001009ff1a7984 */ /* 0x000e280008000800 */
[----:B------:R-:W1:Y:S01]  /*21d0*/  LDS R13, [UR9+0x1c] ;  /* 0x00001c09ff0d7984 */ /* 0x000e620008000800 */
[----:B------:R-:W-:Y:S01]  /*21e0*/  ISETP.NE.AND P0, PT, R19, UR5, PT ;  /* 0x0000000513007c0c */ /* 0x000fe2000bf05270 */
[----:B--2---:R-:W-:-:S05]  /*21f0*/  HADD2.F32 R25, -RZ, R25.H0_H0 ;  /* 0x20000019ff197230 */ /* 0x004fca0000004100 */
[----:B------:R-:W-:Y:S01]  /*2200*/  FFMA R23, R23, R25, R24 ;  /* 0x0000001917177223 */ /* 0x000fe20000000018 */
[----:B-----5:R-:W-:-:S05]  /*2210*/  HADD2.F32 R22, -RZ, R22.H0_H0 ;  /* 0x20000016ff167230 */ /* 0x020fca0000004100 */
[----:B0-----:R-:W-:Y:S01]  /*2220*/  FFMA R22, R26, R22, R23 ;  /* 0x000000161a167223 */ /* 0x001fe20000000017 */
[----:B---3--:R-:W-:-:S05]  /*2230*/  HADD2.F32 R4, -RZ, R4.H0_H0 ;  /* 0x20000004ff047230 */ /* 0x008fca0000004100 */
[----:B------:R-:W-:Y:S01]  /*2240*/  FFMA R4, R17, R4, R22 ;  /* 0x0000000411047223 */ /* 0x000fe20000000016 */
[----:B------:R-:W-:-:S05]  /*2250*/  HADD2.F32 R6, -RZ, R6.H0_H0 ;  /* 0x20000006ff067230 */ /* 0x000fca0000004100 */
[----:B------:R-:W-:Y:S01]  /*2260*/  FFMA R4, R5, R6, R4 ;  /* 0x0000000605047223 */ /* 0x000fe20000000004 */
[----:B------:R-:W-:-:S05]  /*2270*/  HADD2.F32 R14, -RZ, R14.H0_H0 ;  /* 0x2000000eff0e7230 */ /* 0x000fca0000004100 */
[----:B-1----:R-:W-:Y:S01]  /*2280*/  FFMA R13, R13, R14, R4 ;  /* 0x0000000e0d0d7223 */ /* 0x002fe20000000004 */
[----:B------:R-:W-:Y:S06]  /*2290*/  @P0 BRA `(.L_x_212) ;  /* 0xfffffff800a80947 */ /* 0x000fec000383ffff */
.L_x_211:
[----:B------:R-:W-:-:S04]  /*22a0*/  LOP3.LUT R4, R20, 0x7, RZ, 0xc0, !PT ;  /* 0x0000000714047812 */ /* 0x000fc800078ec0ff */
[----:B------:R-:W-:-:S13]  /*22b0*/  ISETP.NE.AND P0, PT, R4, RZ, PT ;  /* 0x000000ff0400720c */ /* 0x000fda0003f05270 */
[----:B------:R-:W-:Y:S05]  /*22c0*/  @!P0 BRA `(.L_x_210) ;  /* 0x0000000400948947 */ /* 0x000fea0003800000 */
[----:B------:R-:W-:-:S04]  /*22d0*/  IADD3 R4, PT, PT, R4, -0x1, RZ ;  /* 0xffffffff04047810 */ /* 0x000fc80007ffe0ff */
[----:B------:R-:W-:-:S13]  /*22e0*/  ISETP.GE.U32.AND P0, PT, R4, 0x3, PT ;  /* 0x000000030400780c */ /* 0x000fda0003f06070 */
[----:B------:R-:W-:Y:S05]  /*22f0*/  @!P0 BRA `(.L_x_213) ;  /* 0x0000000000bc8947 */ /* 0x000fea0003800000 */
[----:B------:R-:W0:Y:S01]  /*2300*/  S2R R6, SR_TID.X ;  /* 0x0000000000067919 */ /* 0x000e220000002100 */
[----:B------:R-:W1:Y:S01]  /*2310*/  LDCU UR5, c[0x0][0x3b8] ;  /* 0x00007700ff0577ac */ /* 0x000e620008000800 */
[----:B------:R-:W-:Y:S01]  /*2320*/  IMAD.IADD R4, R19, 0x1, R12 ;  /* 0x0000000113047824 */ /* 0x000fe200078e020c */
[----:B------:R-:W-:Y:S01]  /*2330*/  SHF.R.S32.HI R5, RZ, 0x1f, R3 ;  /* 0x0000001fff057819 */ /* 0x000fe20000011403 */
[----:B------:R-:W2:Y:S02]  /*2340*/  LDCU.64 UR18, c[0x0][0x390] ;  /* 0x00007200ff1277ac */ /* 0x000ea40008000a00 */
[C---:B------:R-:W-:Y:S02]  /*2350*/  VIADD R7, R4.reuse, 0x3 ;  /* 0x0000000304077836 */ /* 0x040fe40000000000 */
[C---:B-1----:R-:W-:Y:S02]  /*2360*/  IMAD R14, R4.reuse, UR5, RZ ;  /* 0x00000005040e7c24 */ /* 0x042fe4000f8e02ff */
[----:B------:R-:W-:Y:S01]  /*2370*/  IMAD R22, R7, UR5, RZ ;  /* 0x0000000507167c24 */ /* 0x000fe2000f8e02ff */
[----:B0-----:R-:W-:Y:S01]  /*2380*/  IADD3 R17, P0, PT, R3, R6, RZ ;  /* 0x0000000603117210 */ /* 0x001fe20007f1e0ff */
[----:B------:R-:W-:-:S02]  /*2390*/  VIADD R6, R4, 0x2 ;  /* 0x0000000204067836 */ /* 0x000fc40000000000 */
[----:B------:R-:W-:Y:S01]  /*23a0*/  VIADD R4, R14, UR5 ;  /* 0x000000050e047c36 */ /* 0x000fe20008000000 */
[----:B------:R-:W-:Y:S01]  /*23b0*/  IADD3.X R5, PT, PT, RZ, R5, RZ, P0, !PT ;  /* 0x00000005ff057210 */ /* 0x000fe200007fe4ff */
[----:B------:R-:W-:Y:S01]  /*23c0*/  IMAD R6, R6, UR5, RZ ;  /* 0x0000000506067c24 */ /* 0x000fe2000f8e02ff */
[-C--:B------:R-:W-:Y:S02]  /*23d0*/  IADD3 R15, P0, PT, R14, R17.reuse, RZ ;  /* 0x000000110e0f7210 */ /* 0x080fe40007f1e0ff */
[----:B------:R-:W-:Y:S02]  /*23e0*/  IADD3 R16, P3, PT, R4, R17, RZ ;  /* 0x0000001104107210 */ /* 0x000fe40007f7e0ff */
[----:B------:R-:W-:Y:S02]  /*23f0*/  LEA.HI.X.SX32 R24, R14, R5, 0x1, P0 ;  /* 0x000000050e187211 */ /* 0x000fe400000f0eff */
[----:B--2---:R-:W-:Y:S02]  /*2400*/  LEA R14, P0, R15, UR18, 0x1 ;  /* 0x000000120f0e7c11 */ /* 0x004fe4000f8008ff */
[----:B------:R-:W-:-:S02]  /*2410*/  IADD3 R7, P2, PT, R6, R17, RZ ;  /* 0x0000001106077210 */ /* 0x000fc40007f5e0ff */
[----:B------:R-:W-:Y:S02]  /*2420*/  LEA.HI.X R15, R15, UR19, R24, 0x1, P0 ;  /* 0x000000130f0f7c11 */ /* 0x000fe400080f0c18 */
[----:B------:R-:W-:Y:S02]  /*2430*/  IADD3 R17, P0, PT, R22, R17, RZ ;  /* 0x0000001116117210 */ /* 0x000fe40007f1e0ff */
[-C--:B------:R-:W-:Y:S01]  /*2440*/  LEA.HI.X.SX32 R23, R4, R5.reuse, 0x1, P3 ;  /* 0x0000000504177211 */ /* 0x080fe200018f0eff */
[----:B------:R-:W2:Y:S01]  /*2450*/  LDG.E.U16.CONSTANT R14, desc[UR10][R14.64] ;  /* 0x0000000a0e0e7981 */ /* 0x000ea2000c1e9500 */
[----:B------:R-:W-:Y:S02]  /*2460*/  LEA R4, P3, R16, UR18, 0x1 ;  /* 0x0000001210047c11 */ /* 0x000fe4000f8608ff */
[-C--:B------:R-:W-:Y:S02]  /*2470*/  LEA.HI.X.SX32 R24, R6, R5.reuse, 0x1, P2 ;  /* 0x0000000506187211 */ /* 0x080fe400010f0eff */
[----:B------:R-:W-:-:S02]  /*2480*/  LEA.HI.X.SX32 R22, R22, R5, 0x1, P0 ;  /* 0x0000000516167211 */ /* 0x000fc400000f0eff */
[C---:B------:R-:W-:Y:S02]  /*2490*/  LEA R6, P0, R7.reuse, UR18, 0x1 ;  /* 0x0000001207067c11 */ /* 0x040fe4000f8008ff */
[----:B------:R-:W-:Y:S02]  /*24a0*/  LEA.HI.X R5, R16, UR19, R23, 0x1, P3 ;  /* 0x0000001310057c11 */ /* 0x000fe400098f0c17 */
[----:B------:R-:W-:Y:S02]  /*24b0*/  LEA.HI.X R7, R7, UR19, R24, 0x1, P0 ;  /* 0x0000001307077c11 */ /* 0x000fe400080f0c18 */
[C---:B------:R-:W-:Y:S01]  /*24c0*/  LEA R16, P0, R17.reuse, UR18, 0x1 ;  /* 0x0000001211107c11 */ /* 0x040fe2000f8008ff */
[----:B------:R-:W3:Y:S03]  /*24d0*/  LDG.E.U16.CONSTANT R4, desc[UR10][R4.64] ;  /* 0x0000000a04047981 */ /* 0x000ee6000c1e9500 */
[----:B------:R-:W-:Y:S01]  /*24e0*/  LEA.HI.X R17, R17, UR19, R22, 0x1, P0 ;  /* 0x0000001311117c11 */ /* 0x000fe200080f0c16 */
        /* <DEDUP_REMOVED lines=16> */
.L_x_213:
[----:B------:R-:W-:-:S13]  /*25f0*/  LOP3.LUT P0, R4, R20, 0x3, RZ, 0xc0, !PT ;  /* 0x0000000314047812 */ /* 0x000fda000780c0ff */
[----:B------:R-:W-:Y:S05]  /*2600*/  @!P0 BRA `(.L_x_210) ;  /* 0x0000000000c48947 */ /* 0x000fea0003800000 */
[----:B------:R-:W-:Y:S02]  /*2610*/  ISETP.NE.AND P2, PT, R4, 0x1, PT ;  /* 0x000000010400780c */ /* 0x000fe40003f45270 */
[----:B------:R-:W-:Y:S02]  /*2620*/  LOP3.LUT R20, R20, 0x1, RZ, 0xc0, !PT ;  /* 0x0000000114147812 */ /* 0x000fe400078ec0ff */
[----:B------:R-:W-:Y:S02]  /*2630*/  SHF.R.S32.HI R14, RZ, 0x1f, R3 ;  /* 0x0000001fff0e7819 */ /* 0x000fe40000011403 */
[----:B------:R-:W-:-:S07]  /*2640*/  ISETP.NE.U32.AND P0, PT, R20, 0x1, PT ;  /* 0x000000011400780c */ /* 0x000fce0003f05070 */
[----:B------:R-:W-:Y:S06]  /*2650*/  @!P2 BRA `(.L_x_214) ;  /* 0x00000000006ca947 */ /* 0x000fec0003800000 */
[----:B------:R-:W0:Y:S01]  /*2660*/  S2R R6, SR_TID.X ;  /* 0x0000000000067919 */ /* 0x000e220000002100 */
[----:B------:R-:W1:Y:S01]  /*2670*/  LDCU UR5, c[0x0][0x3b8] ;  /* 0x00007700ff0577ac */ /* 0x000e620008000800 */
[----:B------:R-:W-:Y:S01]  /*2680*/  IMAD.IADD R4, R19, 0x1, R12 ;  /* 0x0000000113047824 */ /* 0x000fe200078e020c */
[----:B------:R-:W2:Y:S03]  /*2690*/  LDCU.64 UR18, c[0x0][0x390] ;  /* 0x00007200ff1277ac */ /* 0x000ea60008000a00 */
[----:B-1----:R-:W-:Y:S01]  /*26a0*/  IMAD R4, R4, UR5, RZ ;  /* 0x0000000504047c24 */ /* 0x002fe2000f8e02ff */
[----:B0-----:R-:W-:-:S03]  /*26b0*/  IADD3 R7, P2, PT, R3, R6, RZ ;  /* 0x0000000603077210 */ /* 0x001fc60007f5e0ff */
[C---:B------:R-:W-:Y:S01]  /*26c0*/  VIADD R6, R4.reuse, UR5 ;  /* 0x0000000504067c36 */ /* 0x040fe20008000000 */
[CC--:B------:R-:W-:Y:S01]  /*26d0*/  IADD3 RZ, P3, PT, R4.reuse, R7.reuse, RZ ;  /* 0x0000000704ff7210 */ /* 0x0c0fe20007f7e0ff */
[----:B------:R-:W-:Y:S01]  /*26e0*/  IMAD.IADD R20, R4, 0x1, R7 ;  /* 0x0000000104147824 */ /* 0x000fe200078e0207 */
[----:B------:R-:W-:Y:S02]  /*26f0*/  IADD3.X R15, PT, PT, RZ, R14, RZ, P2, !PT ;  /* 0x0000000eff0f7210 */ /* 0x000fe400017fe4ff */
[----:B------:R-:W-:Y:S02]  /*2700*/  IADD3 R7, P2, PT, R6, R7, RZ ;  /* 0x0000000706077210 */ /* 0x000fe40007f5e0ff */
[-C--:B------:R-:W-:Y:S02]  /*2710*/  LEA.HI.X.SX32 R5, R4, R15.reuse, 0x1, P3 ;  /* 0x0000000f04057211 */ /* 0x080fe400018f0eff */
[----:B--2---:R-:W-:Y:S02]  /*2720*/  LEA R4, P3, R20, UR18, 0x1 ;  /* 0x0000001214047c11 */ /* 0x004fe4000f8608ff */
[----:B------:R-:W-:-:S02]  /*2730*/  LEA.HI.X.SX32 R16, R6, R15, 0x1, P2 ;  /* 0x0000000f06107211 */ /* 0x000fc400010f0eff */
[----:B------:R-:W-:Y:S02]  /*2740*/  LEA.HI.X R5, R20, UR19, R5, 0x1, P3 ;  /* 0x0000001314057c11 */ /* 0x000fe400098f0c05 */
[----:B------:R-:W-:-:S03]  /*2750*/  LEA R6, P2, R7, UR18, 0x1 ;  /* 0x0000001207067c11 */ /* 0x000fc6000f8408ff */
[----:B------:R-:W2:Y:S01]  /*2760*/  LDG.E.U16.CONSTANT R4, desc[UR10][R4.64] ;  /* 0x0000000a04047981 */ /* 0x000ea2000c1e9500 */
[----:B------:R-:W-:-:S05]  /*2770*/  LEA.HI.X R7, R7, UR19, R16, 0x1, P2 ;  /* 0x0000001307077c11 */ /* 0x000fca00090f0c10 */
[----:B------:R-:W3:Y:S01]  /*2780*/  LDG.E.U16.CONSTANT R6, desc[UR10][R6.64] ;  /* 0x0000000a06067981 */ /* 0x000ee2000c1e9500 */
[----:B------:R-:W-:-:S05]  /*2790*/  LEA R15, R19, UR13, 0x2 ;  /* 0x0000000d130f7c11 */ /* 0x000fca000f8e10ff */
[----:B------:R-:W0:Y:S04]  /*27a0*/  LDS R16, [R15] ;  /* 0x000000000f107984 */ /* 0x000e280000000800 */
[----:B------:R-:W1:Y:S01]  /*27b0*/  LDS R20, [R15+0x4] ;  /* 0x000004000f147984 */ /* 0x000e620000000800 */
[----:B------:R-:W-:Y:S02]  /*27c0*/  VIADD R19, R19, 0x2 ;  /* 0x0000000213137836 */ /* 0x000fe40000000000 */
[----:B--2---:R-:W-:-:S05]  /*27d0*/  HADD2.F32 R17, -RZ, R4.H0_H0 ;  /* 0x20000004ff117230 */ /* 0x004fca0000004100 */
[----:B0-----:R-:W-:Y:S01]  /*27e0*/  FFMA R13, R16, R17, R13 ;  /* 0x00000011100d7223 */ /* 0x001fe2000000000d */
[----:B---3--:R-:W-:-:S05]  /*27f0*/  HADD2.F32 R22, -RZ, R6.H0_H0 ;  /* 0x20000006ff167230 */ /* 0x008fca0000004100 */
[----:B-1----:R-:W-:-:S07]  /*2800*/  FFMA R13, R20, R22, R13 ;  /* 0x00000016140d7223 */ /* 0x002fce000000000d */
.L_x_214:
[----:B------:R-:W-:Y:S05]  /*2810*/  @P0 BRA `(.L_x_210) ;  /* 0x0000000000400947 */ /* 0x000fea0003800000 */
[----:B------:R-:W0:Y:S01]  /*2820*/  S2R R6, SR_TID.X ;  /* 0x0000000000067919 */ /* 0x000e220000002100 */
[----:B------:R-:W1:Y:S01]  /*2830*/  LDCU UR5, c[0x0][0x3b8] ;  /* 0x00007700ff0577ac */ /* 0x000e620008000800 */
[----:B------:R-:W-:Y:S01]  /*2840*/  IADD3 R4, PT, PT, R19, R12, RZ ;  /* 0x0000000c13047210 */ /* 0x000fe20007ffe0ff */
[----:B------:R-:W2:Y:S04]  /*2850*/  LDCU.64 UR18, c[0x0][0x390] ;  /* 0x00007200ff1277ac */ /* 0x000ea80008000a00 */
[----:B-1----:R-:W-:Y:S01]  /*2860*/  IMAD R4, R4, UR5, RZ ;  /* 0x0000000504047c24 */ /* 0x002fe2000f8e02ff */
[----:B0-----:R-:W-:-:S05]  /*2870*/  IADD3 R5, P0, PT, R3, R6, RZ ;  /* 0x0000000603057210 */ /* 0x001fca0007f1e0ff */
[----:B------:R-:W-:Y:S01]  /*2880*/  IMAD.X R7, RZ, RZ, R14, P0 ;  /* 0x000000ffff077224 */ /* 0x000fe200000e060e */
[----:B------:R-:W-:-:S04]  /*2890*/  IADD3 R5, P0, PT, R4, R5, RZ ;  /* 0x0000000504057210 */ /* 0x000fc80007f1e0ff */
[----:B------:R-:W-:Y:S02]  /*28a0*/  LEA.HI.X.SX32 R6, R4, R7, 0x1, P0 ;  /* 0x0000000704067211 */ /* 0x000fe400000f0eff */
[----:B--2---:R-:W-:-:S04]  /*28b0*/  LEA R4, P0, R5, UR18, 0x1 ;  /* 0x0000001205047c11 */ /* 0x004fc8000f8008ff */
[----:B------:R-:W-:-:S05]  /*28c0*/  LEA.HI.X R5, R5, UR19, R6, 0x1, P0 ;  /* 0x0000001305057c11 */ /* 0x000fca00080f0c06 */
[----:B------:R-:W2:Y:S01]  /*28d0*/  LDG.E.U16.CONSTANT R4, desc[UR10][R4.64] ;  /* 0x0000000a04047981 */ /* 0x000ea2000c1e9500 */
[----:B------:R-:W-:-:S05]  /*28e0*/  LEA R19, R19, UR13, 0x2 ;  /* 0x0000000d13137c11 */ /* 0x000fca000f8e10ff */
[----:B------:R-:W0:Y:S01]  /*28f0*/  LDS R6, [R19] ;  /* 0x0000000013067984 */ /* 0x000e220000000800 */
[----:B--2---:R-:W-:-:S05]  /*2900*/  HADD2.F32 R7, -RZ, R4.H0_H0 ;  /* 0x20000004ff077230 */ /* 0x004fca0000004100 */
[----:B0-----:R-:W-:-:S07]  /*2910*/  FFMA R13, R6, R7, R13 ;  /* 0x00000007060d7223 */ /* 0x001fce000000000d */
.L_x_210:
[----:B------:R-:W-:Y:S05]  /*2920*/  BSYNC.RECONVERGENT B0 ;  /* 0x0000000000007941 */ /* 0x000fea0003800200 */
.L_x_209:
[----:B------:R-:W-:Y:S01]  /*2930*/  FFMA R21, R18, UR4, R21 ;  /* 0x0000000412157c23 */ /* 0x000fe20008000015 */
[----:B------:R-:W-:Y:S01]  /*2940*/  BAR.SYNC.DEFER_BLOCKING 0x0 ;  /* 0x0000000000007b1d */ /* 0x000fe20000010000 */
[----:B------:R-:W-:-:S03]  /*2950*/  VIADD R9, R9, 0x1 ;  /* 0x0000000109097836 */ /* 0x000fc60000000000 */
[----:B------:R-:W-:Y:S02]  /*2960*/  R2UR UR4, R21 ;  /* 0x00000000150472ca */ /* 0x000fe400000e0000 */
[----:B------:R-:W-:-:S13]  /*2970*/  @!P1 BRA `(.L_x_215) ;  /* 0xffffffe000a09947 */ /* 0x000fda000383ffff */
.L_x_193:
[----:B------:R-:W3:Y:S02]  /*2980*/  S2R R2, SR_TID.X ;  /* 0x0000000000027919 */ /* 0x000ee40000002100 */
[----:B---3--:R-:W-:-:S13]  /*2990*/  ISETP.GE.AND P0, PT, R2, UR17, PT ;  /* 0x0000001102007c0c */ /* 0x008fda000bf06270 */
[----:B------:R-:W-:Y:S05]  /*29a0*/  @P0 EXIT ;  /* 0x000000000000094d */ /* 0x000fea0003800000 */
[----:B------:R-:W-:-:S04]  /*29b0*/  UIADD3 UR5, UPT, UPT, UR4, 0x1800000, URZ ;  /* 0x0180000004057890 */ /* 0x000fc8000fffe0ff */
[----:B------:R-:W-:-:S04]  /*29c0*/  ULOP3.LUT UR5, UR5, 0x7f800000, URZ, 0xc0, !UPT ;  /* 0x7f80000005057892 */ /* 0x000fc8000f8ec0ff */
[----:B------:R-:W-:-:S09]  /*29d0*/  UISETP.GT.U32.AND UP0, UPT, UR5, 0x1ffffff, UPT ;  /* 0x01ffffff0500788c */ /* 0x000fd2000bf04070 */
[----:B------:R-:W-:Y:S05]  /*29e0*/  BRA.U UP0, `(.L_x_216) ;  /* 0x0000000100147547 */ /* 0x000fea000b800000 */
[----:B------:R-:W-:Y:S02]  /*29f0*/  MOV R0, UR4 ;  /* 0x0000000400007c02 */ /* 0x000fe40008000f00 */
[----:B0-----:R-:W-:-:S07]  /*2a00*/  MOV R4, 0x2a20 ;  /* 0x00002a2000047802 */ /* 0x001fce0000000f00 */
[----:B-12---:R-:W-:Y:S05]  /*2a10*/  CALL.REL.NOINC `($__internal_4_$__cuda_sm20_rcp_rn_f32_slowpath) ;  /* 0x00000000004c7944 */ /* 0x006fea0003c00000 */
[----:B------:R-:W-:Y:S01]  /*2a20*/  IMAD.MOV.U32 R0, RZ, RZ, R3 ;  /* 0x000000ffff007224 */ /* 0x000fe200078e0003 */
[----:B------:R-:W-:Y:S06]  /*2a30*/  BRA `(.L_x_217) ;  /* 0x0000000000147947 */ /* 0x000fec0003800000 */
.L_x_216:
[----:B------:R-:W3:Y:S01]  /*2a40*/  MUFU.RCP R0, UR4 ;  /* 0x0000000400007d08 */ /* 0x000ee20008001000 */
[----:B------:R-:W-:-:S04]  /*2a50*/  IMAD.U32 R3, RZ, RZ, UR4 ;  /* 0x00000004ff037e24 */ /* 0x000fc8000f8e00ff */
[----:B---3--:R-:W-:-:S04]  /*2a60*/  FFMA R3, R0, R3, -1 ;  /* 0xbf80000000037423 */ /* 0x008fc80000000003 */
[----:B------:R-:W-:-:S04]  /*2a70*/  FADD.FTZ R3, -R3, -RZ ;  /* 0x800000ff03037221 */ /* 0x000fc80000010100 */
[----:B------:R-:W-:-:S07]  /*2a80*/  FFMA R0, R0, R3, R0 ;  /* 0x0000000300007223 */ /* 0x000fce0000000000 */
.L_x_217:
[----:B------:R-:W3:Y:S01]  /*2a90*/  LDCU.64 UR8, c[0x0][0x398] ;  /* 0x00007300ff0877ac */ /* 0x000ee20008000a00 */
[----:B------:R-:W-:Y:S01]  /*2aa0*/  FSETP.LT.AND P0, PT, RZ, UR4, PT ;  /* 0x00000004ff007c0b */ /* 0x000fe2000bf01000 */
[----:B------:R-:W-:-:S03]  /*2ab0*/  USHF.R.S32.HI UR5, URZ, 0x1f, UR7 ;  /* 0x0000001fff057899 */ /* 0x000fc60008011407 */
[----:B------:R-:W-:Y:S02]  /*2ac0*/  FSEL R0, R0, RZ, P0 ;  /* 0x000000ff00007208 */ /* 0x000fe40000000000 */
[----:B------:R-:W-:-:S03]  /*2ad0*/  IADD3 R3, P0, PT, R2, UR7, RZ ;  /* 0x0000000702037c10 */ /* 0x000fc6000ff1e0ff */
[----:B------:R-:W-:Y:S01]  /*2ae0*/  FMUL R0, R0, R13 ;  /* 0x0000000d00007220 */ /* 0x000fe20000400000 */
[----:B0-----:R-:W-:-:S04]  /*2af0*/  IADD3.X R4, PT, PT, RZ, UR5, RZ, P0, !PT ;  /* 0x00000005ff047c10 */ /* 0x001fc800087fe4ff */
[----:B------:R-:W-:Y:S02]  /*2b00*/  F2FP.F16.F32.PACK_AB R0, RZ, R0 ;  /* 0x00000000ff00723e */ /* 0x000fe400000000ff */
[----:B---3--:R-:W-:-:S04]  /*2b10*/  LEA R2, P0, R3, UR8, 0x1 ;  /* 0x0000000803027c11 */ /* 0x008fc8000f8008ff */
[----:B------:R-:W-:-:S05]  /*2b20*/  LEA.HI.X R3, R3, UR9, R4, 0x1, P0 ;  /* 0x0000000903037c11 */ /* 0x000fca00080f0c04 */
[----:B------:R-:W-:Y:S01]  /*2b30*/  STG.E.U16 desc[UR10][R2.64], R0 ;  /* 0x0000000002007986 */ /* 0x000fe2000c10150a */
[----:B------:R-:W-:Y:S05]  /*2b40*/  EXIT ;  /* 0x000000000000794d */ /* 0x000fea0003800000 */
        .weak           $__internal_4_$__cuda_sm20_rcp_rn_f32_slowpath
        .type           $__internal_4_$__cuda_sm20_rcp_rn_f32_slowpath,@function
        .size           $__internal_4_$__cuda_sm20_rcp_rn_f32_slowpath,(.L_x_285 - $__internal_4_$__cuda_sm20_rcp_rn_f32_slowpath)
$__internal_4_$__cuda_sm20_rcp_rn_f32_slowpath:
[----:B------:R-:W-:-:S05]  /*2b50*/  IMAD.SHL.U32 R3, R0, 0x2, RZ ;  /* 0x0000000200037824 */ /* 0x000fca00078e00ff */
[----:B------:R-:W-:-:S04]  /*2b60*/  SHF.R.U32.HI R9, RZ, 0x18, R3 ;  /* 0x00000018ff097819 */ /* 0x000fc80000011603 */
[----:B------:R-:W-:-:S13]  /*2b70*/  ISETP.NE.U32.AND P0, PT, R9, RZ, PT ;  /* 0x000000ff0900720c */ /* 0x000fda0003f05070 */
[----:B------:R-:W-:Y:S05]  /*2b80*/  @P0 BRA `(.L_x_218) ;  /* 0x00000000002c0947 */ /* 0x000fea0003800000 */
[----:B------:R-:W-:-:S05]  /*2b90*/  IMAD.SHL.U32 R3, R0, 0x2, RZ ;  /* 0x0000000200037824 */ /* 0x000fca00078e00ff */
[----:B------:R-:W-:-:S13]  /*2ba0*/  ISETP.NE.AND P0, PT, R3, RZ, PT ;  /* 0x000000ff0300720c */ /* 0x000fda0003f05270 */
[----:B------:R2:W3:Y:S01]  /*2bb0*/  @!P0 MUFU.RCP R3, R0 ;  /* 0x0000000000038308 */ /* 0x0004e20000001000 */
[----:B------:R-:W-:Y:S05]  /*2bc0*/  @!P0 BRA `(.L_x_219) ;  /* 0x0000000000a48947 */ /* 0x000fea0003800000 */
[----:B------:R-:W-:-:S04]  /*2bd0*/  FFMA R5, R0, 1.84467440737095516160e+19, RZ ;  /* 0x5f80000000057823 */ /* 0x000fc800000000ff */
[----:B--2---:R-:W3:Y:S02]  /*2be0*/  MUFU.RCP R0, R5 ;  /* 0x0000000500007308 */ /* 0x004ee40000001000 */
[----:B---3--:R-:W-:-:S04]  /*2bf0*/  FFMA R3, R5, R0, -1 ;  /* 0xbf80000005037423 */ /* 0x008fc80000000000 */
[----:B------:R-:W-:-:S04]  /*2c00*/  FADD.FTZ R3, -R3, -RZ ;  /* 0x800000ff03037221 */ /* 0x000fc80000010100 */
[----:B------:R-:W-:-:S04]  /*2c10*/  FFMA R0, R0, R3, R0 ;  /* 0x0000000300007223 */ /* 0x000fc80000000000 */
[----:B------:R-:W-:Y:S01]  /*2c20*/  FFMA R3, R0, 1.84467440737095516160e+19, RZ ;  /* 0x5f80000000037823 */ /* 0x000fe200000000ff */
[----:B------:R-:W-:Y:S06]  /*2c30*/  BRA `(.L_x_219) ;  /* 0x0000000000887947 */ /* 0x000fec0003800000 */
.L_x_218:
[----:B------:R-:W-:-:S04]  /*2c40*/  IADD3 R11, PT, PT, R9, -0xfd, RZ ;  /* 0xffffff03090b7810 */ /* 0x000fc80007ffe0ff */
[----:B------:R-:W-:-:S13]  /*2c50*/  ISETP.GT.U32.AND P0, PT, R11, 0x1, PT ;  /* 0x000000010b00780c */ /* 0x000fda0003f04070 */
[----:B------:R-:W-:Y:S05]  /*2c60*/  @P0 BRA `(.L_x_220) ;  /* 0x0000000000780947 */ /* 0x000fea0003800000 */
[----:B------:R-:W-:Y:S01]  /*2c70*/  LOP3.LUT R3, R0, 0x7fffff, RZ, 0xc0, !PT ;  /* 0x007fffff00037812 */ /* 0x000fe200078ec0ff */
[----:B------:R-:W-:-:S03]  /*2c80*/  IMAD.MOV.U32 R8, RZ, RZ, 0x3 ;  /* 0x00000003ff087424 */ /* 0x000fc600078e00ff */
[----:B------:R-:W-:Y:S02]  /*2c90*/  LOP3.LUT R3, R3, 0x3f800000, RZ, 0xfc, !PT ;  /* 0x3f80000003037812 */ /* 0x000fe400078efcff */
[----:B------:R-:W-:Y:S02]  /*2ca0*/  SHF.L.U32 R8, R8, R11, RZ ;  /* 0x0000000b08087219 */ /* 0x000fe400000006ff */
[----:B------:R-:W0:Y:S02]  /*2cb0*/  MUFU.RCP R6, R3 ;  /* 0x0000000300067308 */ /* 0x000e240000001000 */
        /* <DEDUP_REMOVED lines=8> */
[----:B------:R-:W-:-:S03]  /*2d40*/  LOP3.LUT R8, R8, R5, RZ, 0xc0, !PT ;  /* 0x0000000508087212 */ /* 0x000fc600078ec0ff */
[----:B------:R-:W-:Y:S01]  /*2d50*/  IMAD.MOV R6, RZ, RZ, -R6 ;  /* 0x000000ffff067224 */ /* 0x000fe200078e0a06 */
[----:B------:R-:W-:-:S04]  /*2d60*/  SHF.R.U32.HI R8, RZ, R11, R8 ;  /* 0x0000000bff087219 */ /* 0x000fc80000011608 */
[----:B------:R-:W-:Y:S01]  /*2d70*/  LOP3.LUT P1, RZ, R6, R11, R5, 0xf8, !PT ;  /* 0x0000000b06ff7212 */ /* 0x000fe2000782f805 */
[----:B------:R-:W-:Y:S01]  /*2d80*/  VIADD R6, R9, 0xffffff04 ;  /* 0xffffff0409067836 */ /* 0x000fe20000000000 */
[C---:B------:R-:W-:Y:S02]  /*2d90*/  LOP3.LUT P0, RZ, R8.reuse, 0x1, RZ, 0xc0, !PT ;  /* 0x0000000108ff7812 */ /* 0x040fe4000780c0ff */
[----:B------:R-:W-:-:S04]  /*2da0*/  LOP3.LUT P2, RZ, R8, 0x2, RZ, 0xc0, !PT ;  /* 0x0000000208ff7812 */ /* 0x000fc8000784c0ff */
[----:B------:R-:W-:Y:S02]  /*2db0*/  PLOP3.LUT P0, PT, P0, P1, P2, 0xe0, 0x0 ;  /* 0x000000000000781c */ /* 0x000fe40000703c20 */
[----:B------:R-:W-:Y:S02]  /*2dc0*/  LOP3.LUT P1, RZ, R0, 0x7fffff, RZ, 0xc0, !PT ;  /* 0x007fffff00ff7812 */ /* 0x000fe4000782c0ff */
[----:B------:R-:W-:-:S04]  /*2dd0*/  SEL R3, RZ, 0x1, !P0 ;  /* 0x00000001ff037807 */ /* 0x000fc80004000000 */
[----:B------:R-:W-:-:S04]  /*2de0*/  IADD3 R3, PT, PT, -R3, RZ, RZ ;  /* 0x000000ff03037210 */ /* 0x000fc80007ffe1ff */
[----:B------:R-:W-:Y:S02]  /*2df0*/  ISETP.GE.AND P0, PT, R3, RZ, PT ;  /* 0x000000ff0300720c */ /* 0x000fe40003f06270 */
[----:B------:R-:W-:-:S11]  /*2e00*/  SHF.R.U32.HI R3, RZ, R6, R5 ;  /* 0x00000006ff037219 */ /* 0x000fd60000011605 */
[----:B------:R-:W-:-:S05]  /*2e10*/  @!P0 VIADD R3, R3, 0x1 ;  /* 0x0000000103038836 */ /* 0x000fca0000000000 */
[----:B------:R-:W-:-:S04]  /*2e20*/  @!P1 SHF.L.U32 R3, R3, 0x1, RZ ;  /* 0x0000000103039819 */ /* 0x000fc800000006ff */
[----:B------:R-:W-:Y:S01]  /*2e30*/  LOP3.LUT R3, R3, 0x80000000, R0, 0xf8, !PT ;  /* 0x8000000003037812 */ /* 0x000fe200078ef800 */
[----:B------:R-:W-:Y:S06]  /*2e40*/  BRA `(.L_x_219) ;  /* 0x0000000000047947 */ /* 0x000fec0003800000 */
.L_x_220:
[----:B------:R0:W1:Y:S02]  /*2e50*/  MUFU.RCP R3, R0 ;  /* 0x0000000000037308 */ /* 0x0000640000001000 */
.L_x_219:
[----:B------:R-:W-:-:S04]  /*2e60*/  IMAD.MOV.U32 R5, RZ, RZ, 0x0 ;  /* 0x00000000ff057424 */ /* 0x000fc800078e00ff */
[----:B0123--:R-:W-:Y:S05]  /*2e70*/  RET.REL.NODEC R4 `(_ZN8original49flash_attention_decode_kernel_fp16_online_softmaxEPK6__halfS2_S2_PS0_PKiiiiiif) ;  /* 0xffffffd004607950 */ /* 0x00ffea0003c3ffff */
.L_x_221:
        /* <DEDUP_REMOVED lines=16> */
.L_x_285:


//--------------------- .text._ZN8original44flash_attention_decode_kernel_fp16_optimizedEPK6__halfS2_S2_PS0_iiiiiif --------------------------
	.section	.text._ZN8original44flash_attention_decode_kernel_fp16_optimizedEPK6__halfS2_S2_PS0_iiiiiif,"ax",@progbits
	.align	128
        .global         _ZN8original44flash_attention_decode_kernel_fp16_optimizedEPK6__halfS2_S2_PS0_iiiiiif
        .type           _ZN8original44flash_attention_decode_kernel_fp16_optimizedEPK6__halfS2_S2_PS0_iiiiiif,@function
        .size           _ZN8original44flash_attention_decode_kernel_fp16_optimizedEPK6__halfS2_S2_PS0_iiiiiif,(.L_x_286 - _ZN8original44flash_attention_decode_kernel_fp16_optimizedEPK6__halfS2_S2_PS0_iiiiiif)
        .other          _ZN8original44flash_attention_decode_kernel_fp16_optimizedEPK6__halfS2_S2_PS0_iiiiiif,@"STO_CUDA_ENTRY STV_DEFAULT"
_ZN8original44flash_attention_decode_kernel_fp16_optimizedEPK6__halfS2_S2_PS0_iiiiiif:
.text._ZN8original44flash_attention_decode_kernel_fp16_optimizedEPK6__halfS2_S2_PS0_iiiiiif:
        /* <DEDUP_REMOVED lines=9> */
[----:B------:R-:W-:Y:S01]  /*0090*/  UMOV UR4, URZ ;  /* 0x000000ff00047c82 */ /* 0x000fe20008000000 */
[----:B------:R-:W2:Y:S01]  /*00a0*/  LDCU UR13, c[0x0][0x3ac] ;  /* 0x00007580ff0d77ac */ /* 0x000ea20008000800 */
[----:B------:R-:W3:Y:S01]  /*00b0*/  LDCU.64 UR40, c[0x0][0x358] ;  /* 0x00006b00ff2877ac */ /* 0x000ee20008000a00 */
[----:B0-----:R-:W-:Y:S01]  /*00c0*/  IMAD.U32 R0, RZ, RZ, UR10 ;  /* 0x0000000aff007e24 */ /* 0x001fe2000f8e00ff */
[----:B------:R-:W-:-:S04]  /*00d0*/  UISETP.NE.AND UP1, UPT, UR10, URZ, UPT ;  /* 0x000000ff0a00728c */ /* 0x000fc8000bf25270 */
[----:B------:R-:W-:-:S04]  /*00e0*/  IABS R0, R0 ;  /* 0x0000000000007213 */ /* 0x000fc80000000000 */
[----:B------:R-:W-:Y:S02]  /*00f0*/  R2UR UR9, R0 ;  /* 0x00000000000972ca */ /* 0x000fe400000e0000 */
[----:B-1----:R-:W-:-:S04]  /*0100*/  IABS R3, R3 ;  /* 0x0000000300037213 */ /* 0x002fc80000000000 */
[----:B------:R-:W-:-:S07]  /*0110*/  R2UR UR7, R3 ;  /* 0x00000000030772ca */ /* 0x000fce00000e0000 */
[----:B------:R-:W0:Y:S08]  /*0120*/  I2F.RP R0, UR9 ;  /* 0x0000000900007d06 */ /* 0x000e300008209400 */
[----:B0-----:R-:W0:Y:S02]  /*0130*/  MUFU.RCP R0, R0 ;  /* 0x0000000000007308 */ /* 0x001e240000001000 */
[----:B0-----:R-:W-:-:S02]  /*0140*/  VIADD R2, R0, 0xffffffe ;  /* 0x0ffffffe00027836 */ /* 0x001fc40000000000 */
[----:B------:R-:W0:Y:S04]  /*0150*/  S2R R0, SR_TID.X ;  /* 0x0000000000007919 */ /* 0x000e280000002100 */
[----:B------:R-:W1:Y:S02]  /*0160*/  F2I.FTZ.U32.TRUNC.NTZ R2, R2 ;  /* 0x0000000200027305 */ /* 0x000e64000021f000 */
[----:B-1----:R-:W-:-:S13]  /*0170*/  R2UR UR5, R2 ;  /* 0x00000000020572ca */ /* 0x002fda00000e0000 */
[----:B------:R-:W-:Y:S01]  /*0180*/  UIADD3 UR6, UPT, UPT, URZ, -UR5, URZ ;  /* 0x80000005ff067290 */ /* 0x000fe2000fffe0ff */
[----:B0-----:R-:W-:-:S03]  /*0190*/  LOP3.LUT R18, R0, 0x1f, RZ, 0xc0, !PT ;  /* 0x0000001f00127812 */ /* 0x001fc600078ec0ff */
[----:B------:R-:W-:-:S04]  /*01a0*/  UIMAD UR6, UR6, UR9, URZ ;  /* 0x00000009060672a4 */ /* 0x000fc8000f8e02ff */
[----:B------:R-:W-:-:S04]  /*01b0*/  UIMAD.WIDE.U32 UR4, UR5, UR6, UR4 ;  /* 0x00000006050472a5 */ /* 0x000fc8000f8e0004 */
[----:B------:R-:W-:-:S04]  /*01c0*/  UIMAD.WIDE.U32 UR4, UR5, UR7, URZ ;  /* 0x00000007050472a5 */ /* 0x000fc8000f8e00ff */
[----:B------:R-:W-:-:S04]  /*01d0*/  UIADD3 UR4, UPT, UPT, -UR5, URZ, URZ ;  /* 0x000000ff05047290 */ /* 0x000fc8000fffe1ff */
[----:B------:R-:W-:-:S04]  /*01e0*/  UIMAD UR4, UR9, UR4, UR7 ;  /* 0x00000004090472a4 */ /* 0x000fc8000f8e0207 */
[----:B------:R-:W-:-:S11]  /*01f0*/  UISETP.GT.U32.AND UP2, UPT, UR9, UR4, UPT ;  /* 0x000000040900728c */ /* 0x000fd6000bf44070 */
[----:B------:R-:W-:Y:S02]  /*0200*/  @!UP2 UIADD3 UR4, UPT, UPT, UR4, -UR9, URZ ;  /* 0x800000090404a290 */ /* 0x000fe4000fffe0ff */
[----:B------:R-:W-:Y:S02]  /*0210*/  @!UP2 UIADD3 UR5, UPT, UPT, UR5, 0x1, URZ ;  /* 0x000000010505a890 */ /* 0x000fe4000fffe0ff */
[----:B------:R-:W-:Y:S02]  /*0220*/  UISETP.GE.U32.AND UP0, UPT, UR4, UR9, UPT ;  /* 0x000000090400728c */ /* 0x000fe4000bf06070 */
[----:B------:R-:W-:Y:S02]  /*0230*/  ULOP3.LUT UR4, UR8, UR10, URZ, 0x3c, !UPT ;  /* 0x0000000a08047292 */ /* 0x000fe4000f8e3cff */
[----:B--2---:R-:W-:Y:S02]  /*0240*/  UIMAD UR8, UR8, UR13, URZ ;  /* 0x0000000d080872a4 */ /* 0x004fe4000f8e02ff */
[----:B------:R-:W-:-:S02]  /*0250*/  UISETP.GE.AND UP2, UPT, UR4, URZ, UPT ;  /* 0x000000ff0400728c */ /* 0x000fc4000bf46270 */
[----:B------:R-:W-:Y:S02]  /*0260*/  ULEA.HI UR4, UR13, UR13, URZ, 0x1 ;  /* 0x0000000d0d047291 */ /* 0x000fe4000f8f08ff */
[----:B------:R-:W-:Y:S02]  /*0270*/  USHF.R.S32.HI UR12, URZ, 0x1f, UR8 ;  /* 0x0000001fff0c7899 */ /* 0x000fe40008011408 */
[----:B------:R-:W-:Y:S02]  /*0280*/  USHF.R.S32.HI UR4, URZ, 0x1, UR4 ;  /* 0x00000001ff047899 */ /* 0x000fe40008011404 */
[----:B------:R-:W-:-:S04]  /*0290*/  @UP0 UIADD3 UR5, UPT, UPT, UR5, 0x1, URZ ;  /* 0x0000000105050890 */ /* 0x000fc8000fffe0ff */
[----:B------:R-:W-:Y:S01]  /*02a0*/  ISETP.GE.AND P0, PT, R0, UR4, PT ;  /* 0x0000000400007c0c */ /* 0x000fe2000bf06270 */
[----:B------:R-:W-:Y:S02]  /*02b0*/  @!UP2 UIADD3 UR5, UPT, UPT, -UR5, URZ, URZ ;  /* 0x000000ff0505a290 */ /* 0x000fe4000fffe1ff */
[----:B------:R-:W-:-:S04]  /*02c0*/  @!UP1 ULOP3.LUT UR5, URZ, UR10, URZ, 0x33, !UPT ;  /* 0x0000000aff059292 */ /* 0x000fc8000f8e33ff */
[----:B------:R-:W-:-:S06]  /*02d0*/  UIMAD UR6, UR5, UR13, URZ ;  /* 0x0000000d050672a4 */ /* 0x000fcc000f8e02ff */
[----:B---3--:R-:W-:Y:S06]  /*02e0*/  @P0 BRA `(.L_x_223) ;  /* 0x0000000400f00947 */ /* 0x008fec0003800000 */
[----:B------:R-:W0:Y:S01]  /*02f0*/  LDCU.64 UR10, c[0x0][0x380] ;  /* 0x00007000ff0a77ac */ /* 0x000e220008000a00 */
[----:B------:R-:W-:Y:S01]  /*0300*/  LOP3.LUT R2, RZ, R0, RZ, 0x33, !PT ;  /* 0x00000000ff027212 */ /* 0x000fe200078e33ff */
[----:B------:R-:W-:Y:S01]  /*0310*/  BSSY.RECONVERGENT B1, `(.L_x_224) ;  /* 0x000001a000017945 */ /* 0x000fe20003800200 */
[----:B------:R-:W-:-:S03]  /*0320*/  IMAD.MOV.U32 R5, RZ, RZ, R0 ;  /* 0x000000ffff057224 */ /* 0x000fc600078e0000 */
[----:B------:R-:W-:-:S05]  /*0330*/  VIADD R4, R2, UR4 ;  /* 0x0000000402047c36 */ /* 0x000fca0008000000 */
[C---:B------:R-:W-:Y:S02]  /*0340*/  LOP3.LUT R2, R4.reuse, 0x300, RZ, 0xc0, !PT ;  /* 0x0000030004027812 */ /* 0x040fe400078ec0ff */
[----:B------:R-:W-:Y:S02]  /*0350*/  ISETP.GE.U32.AND P1, PT, R4, 0x300, PT ;  /* 0x000003000400780c */ /* 0x000fe40003f26070 */
[----:B------:R-:W-:Y:S01]  /*0360*/  ISETP.NE.AND P0, PT, R2, 0x300, PT ;  /* 0x000003000200780c */ /* 0x000fe20003f05270 */
[----:B0-----:R-:W-:-:S04]  /*0370*/  ULEA UR5, UP0, UR8, UR10, 0x1 ;  /* 0x0000000a08057291 */ /* 0x001fc8000f8008ff */
[----:B------:R-:W-:Y:S02]  /*0380*/  ULEA.HI.X UR7, UR8, UR11, UR12, 0x1, UP0 ;  /* 0x0000000b08077291 */ /* 0x000fe400080f0c0c */
[----:B------:R-:W-:-:S04]  /*0390*/  MOV R2, UR5 ;  /* 0x0000000500027c02 */ /* 0x000fc80008000f00 */
[----:B------:R-:W-:Y:S02]  /*03a0*/  IMAD.U32 R3, RZ, RZ, UR7 ;  /* 0x00000007ff037e24 */ /* 0x000fe4000f8e00ff */
[----:B------:R-:W-:Y:S05]  /*03b0*/  @!P0 BRA `(.L_x_225) ;  /* 0x00000000003c8947 */ /* 0x000fea0003800000 */
[----:B------:R-:W0:Y:S01]  /*03c0*/  S2R R8, SR_CgaCtaId ;  /* 0x0000000000087919 */ /* 0x000e220000008800 */
[----:B------:R-:W-:Y:S01]  /*03d0*/  MOV R5, 0x400 ;  /* 0x0000040000057802 */ /* 0x000fe20000000f00 */
[----:B------:R-:W-:Y:S01]  /*03e0*/  IMAD.MOV.U32 R9, RZ, RZ, RZ ;  /* 0x000000ffff097224 */ /* 0x000fe200078e00ff */
[----:B------:R-:W-:-:S04]  /*03f0*/  LEA.HI R4, R4, 0x1, RZ, 0x18 ;  /* 0x0000000104047811 */ /* 0x000fc800078fc0ff */
[----:B------:R-:W-:Y:S02]  /*0400*/  LOP3.LUT R10, R4, 0x3, RZ, 0xc0, !PT ;  /* 0x00000003040a7812 */ /* 0x000fe400078ec0ff */
[----:B0-----:R-:W-:Y:S02]  /*0410*/  LEA R8, R8, R5, 0x18 ;  /* 0x0000000508087211 */ /* 0x001fe400078ec0ff */
[----:B------:R-:W-:-:S07]  /*0420*/  MOV R5, R0 ;  /* 0x0000000000057202 */ /* 0x000fce0000000f00 */
.L_x_226:
[----:B0-----:R-:W-:-:S06]  /*0430*/  IMAD.WIDE.U32 R6, R5, 0x4, R2 ;  /* 0x0000000405067825 */ /* 0x001fcc00078e0002 */
[----:B------:R-:W2:Y:S01]  /*0440*/  LDG.E.CONSTANT R7, desc[UR40][R6.64] ;  /* 0x0000002806077981 */ /* 0x000ea2000c1e9900 */
[----:B------:R-:W-:Y:S02]  /*0450*/  IMAD R4, R5, 0x4, R8 ;  /* 0x0000000405047824 */ /* 0x000fe400078e0208 */
[----:B------:R-:W-:Y:S02]  /*0460*/  VIADD R9, R9, 0x1 ;  /* 0x0000000109097836 */ /* 0x000fe40000000000 */
[----:B------:R-:W-:-:S03]  /*0470*/  VIADD R5, R5, 0x100 ;  /* 0x0000010005057836 */ /* 0x000fc60000000000 */
[----:B------:R-:W-:Y:S01]  /*0480*/  ISETP.NE.AND P0, PT, R9, R10, PT ;  /* 0x0000000a0900720c */ /* 0x000fe20003f05270 */
[----:B--2---:R0:W-:-:S12]  /*0490*/  STS [R4], R7 ;  /* 0x0000000704007388 */ /* 0x0041d80000000800 */
[----:B------:R-:W-:Y:S05]  /*04a0*/  @P0 BRA `(.L_x_226) ;  /* 0xfffffffc00e00947 */ /* 0x000fea000383ffff */
.L_x_225:
[----:B------:R-:W-:Y:S05]  /*04b0*/  BSYNC.RECONVERGENT B1 ;  /* 0x0000000000017941 */ /* 0x000fea0003800200 */
.L_x_224:
        /* <DEDUP_REMOVED lines=10> */
[----:B------:R-:W-:-:S03]  /*0560*/  PLOP3.LUT P0, PT, PT, PT, PT, 0x8, 0x80 ;  /* 0x000000000080781c */ /* 0x000fc60003f0e170 */
[----:B------:R-:W-:-:S10]  /*0570*/  VIADD R28, R28, 0xfffff400 ;  /* 0xfffff4001c1c7836 */ /* 0x000fd40000000000 */
.L_x_229:
[C---:B------:R-:W-:Y:S01]  /*0580*/  IADD3 R9, PT, PT, R5.reuse, 0xc00, RZ ;  /* 0x00000c0005097810 */ /* 0x040fe20007ffe0ff */
[C---:B------:R-:W-:Y:S02]  /*0590*/  VIADD R11, R5.reuse, 0x400 ;  /* 0x00000400050b7836 */ /* 0x040fe40000000000 */
[C---:B------:R-:W-:Y:S02]  /*05a0*/  VIADD R7, R5.reuse, 0x800 ;  /* 0x0000080005077836 */ /* 0x040fe40000000000 */
[----:B0-----:R-:W-:-:S04]  /*05b0*/  IMAD.WIDE.U32 R12, R5, 0x4, R2 ;  /* 0x00000004050c7825 */ /* 0x001fc800078e0002 */
        /* <DEDUP_REMOVED lines=19> */
[----:B------:R-:W-:-:S02]  /*06f0*/  IMAD R30, R5, 0x4, R4 ;  /* 0x00000004051e7824 */ /* 0x000fc400078e0204 */
[----:B------:R-:W-:-:S05]  /*0700*/  VIADD R5, R5, 0x1000 ;  /* 0x0000100005057836 */ /* 0x000fca0000000000 */
        /* <DEDUP_REMOVED lines=18> */
.L_x_228:
[----:B------:R-:W-:Y:S05]  /*0830*/  BSYNC.RECONVERGENT B1 ;  /* 0x0000000000017941 */ /* 0x000fea0003800200 */
.L_x_227:
[----:B------:R-:W-:Y:S01]  /*0840*/  IADD3 R6, PT, PT, -R5, UR4, RZ ;  /* 0x0000000405067c10 */ /* 0x000fe2000fffe1ff */
[----:B------:R-:W-:Y:S03]  /*0850*/  BSSY.RECONVERGENT B1, `(.L_x_230) ;  /* 0x0000019000017945 */ /* 0x000fe60003800200 */
[----:B------:R-:W-:-:S13]  /*0860*/  ISETP.GT.AND P1, PT, R6, 0x400, PT ;  /* 0x000004000600780c */ /* 0x000fda0003f24270 */
[----:B------:R-:W-:Y:S05]  /*0870*/  @!P1 BRA `(.L_x_231) ;  /* 0x0000000000589947 */ /* 0x000fea0003800000 */
[C---:B------:R-:W-:Y:S02]  /*0880*/  VIADD R9, R5.reuse, 0x400 ;  /* 0x0000040005097836 */ /* 0x040fe40000000000 */
        /* <DEDUP_REMOVED lines=10> */
[C---:B------:R-:W-:Y:S01]  /*0930*/  LEA R10, R5.reuse, R4, 0x2 ;  /* 0x00000004050a7211 */ /* 0x040fe200078e10ff */
[----:B------:R-:W-:Y:S01]  /*0940*/  VIADD R5, R5, 0x800 ;  /* 0x0000080005057836 */ /* 0x000fe20000000000 */
[----:B------:R-:W-:-:S03]  /*0950*/  PLOP3.LUT P0, PT, PT, PT, PT, 0x8, 0x80 ;  /* 0x000000000080781c */ /* 0x000fc60003f0e170 */
        /* <DEDUP_REMOVED lines=8> */
.L_x_231:
[----:B------:R-:W-:Y:S05]  /*09e0*/  BSYNC.RECONVERGENT B1 ;  /* 0x0000000000017941 */ /* 0x000fea0003800200 */
.L_x_230:
[----:B------:R-:W-:-:S13]  /*09f0*/  ISETP.LT.OR P0, PT, R5, UR4, P0 ;  /* 0x0000000405007c0c */ /* 0x000fda0008701670 */
[----:B------:R-:W-:Y:S05]  /*0a00*/  @!P0 BRA `(.L_x_223) ;  /* 0x0000000000288947 */ /* 0x000fea0003800000 */
[----:B------:R-:W-:-:S05]  /*0a10*/  IMAD.WIDE.U32 R2, R5, 0x4, R2 ;  /* 0x0000000405027825 */ /* 0x000fca00078e0002 */
[----:B------:R-:W2:Y:S04]  /*0a20*/  LDG.E.CONSTANT R7, desc[UR40][R2.64] ;  /* 0x0000002802077981 */ /* 0x000ea8000c1e9900 */
[----:B------:R-:W3:Y:S04]  /*0a30*/  LDG.E.CONSTANT R9, desc[UR40][R2.64+0x400] ;  /* 0x0004002802097981 */ /* 0x000ee8000c1e9900 */
[----:B-1----:R-:W4:Y:S04]  /*0a40*/  LDG.E.CONSTANT R11, desc[UR40][R2.64+0x800] ;  /* 0x00080028020b7981 */ /* 0x002f28000c1e9900 */
[----:B0-----:R-:W5:Y:S01]  /*0a50*/  LDG.E.CONSTANT R13, desc[UR40][R2.64+0xc00] ;  /* 0x000c0028020d7981 */ /* 0x001f62000c1e9900 */
[----:B------:R-:W-:-:S05]  /*0a60*/  IMAD R4, R5, 0x4, R4 ;  /* 0x0000000405047824 */ /* 0x000fca00078e0204 */
[----:B--2---:R2:W-:Y:S04]  /*0a70*/  STS [R4], R7 ;  /* 0x0000000704007388 */ /* 0x0045e80000000800 */
[----:B---3--:R2:W-:Y:S04]  /*0a80*/  STS [R4+0x400], R9 ;  /* 0x0004000904007388 */ /* 0x0085e80000000800 */
[----:B----4-:R2:W-:Y:S04]  /*0a90*/  STS [R4+0x800], R11 ;  /* 0x0008000b04007388 */ /* 0x0105e80000000800 */
[----:B-----5:R2:W-:Y:S02]  /*0aa0*/  STS [R4+0xc00], R13 ;  /* 0x000c000d04007388 */ /* 0x0205e40000000800 */
.L_x_223:
[----:B------:R-:W-:Y:S05]  /*0ab0*/  BSYNC.RECONVERGENT B0 ;  /* 0x0000000000007941 */ /* 0x000fea0003800200 */
.L_x_222:
[----:B------:R-:W3:Y:S01]  /*0ac0*/  LDCU UR9, c[0x0][0x3a0] ;  /* 0x00007400ff0977ac */ /* 0x000ee20008000800 */
[----:B------:R-:W4:Y:S01]  /*0ad0*/  S2UR UR7, SR_CgaCtaId ;  /* 0x00000000000779c3 */ /* 0x000f220000008800 */
[----:B------:R-:W-:Y:S01]  /*0ae0*/  BSSY.RECONVERGENT B0, `(.L_x_232) ;  /* 0x00000a3000007945 */ /* 0x000fe20003800200 */
[----:B------:R-:W-:Y:S01]  /*0af0*/  MOV R8, 0xff7fffff ;  /* 0xff7fffff00087802 */ /* 0x000fe20000000f00 */
[----:B------:R-:W-:Y:S01]  /*0b00*/  UMOV UR5, 0x400 ;  /* 0x0000040000057882 */ /* 0x000fe20000000000 */
[----:B---3--:R-:W-:-:S04]  /*0b10*/  IMAD.U32 R3, RZ, RZ, UR9 ;  /* 0x00000009ff037e24 */ /* 0x008fc8000f8e00ff */
[----:B------:R-:W-:Y:S01]  /*0b20*/  BAR.SYNC.DEFER_BLOCKING 0x0 ;  /* 0x0000000000007b1d */ /* 0x000fe20000010000 */
[----:B------:R-:W-:Y:S01]  /*0b30*/  ISETP.GT.AND P0, PT, R0, R3, PT ;  /* 0x000000030000720c */ /* 0x000fe20003f04270 */
[----:B----4-:R-:W-:-:S04]  /*0b40*/  ULEA UR5, UR7, UR5, 0x18 ;  /* 0x0000000507057291 */ /* 0x010fc8000f8ec0ff */
[----:B------:R-:W-:-:S08]  /*0b50*/  ULEA UR35, UR13, UR5, 0x1 ;  /* 0x000000050d237291 */ /* 0x000fd0000f8e08ff */
[----:B------:R-:W-:Y:S05]  /*0b60*/  @P0 BRA `(.L_x_233) ;  /* 0x0000000800680947 */ /* 0x000fea0003800000 */
[----:B------:R-:W-:-:S09]  /*0b70*/  UISETP.GE.AND UP0, UPT, UR13, 0x2, UPT ;  /* 0x000000020d00788c */ /* 0x000fd2000bf06270 */
[----:B------:R-:W-:Y:S05]  /*0b80*/  BRA.U !UP0, `(.L_x_234) ;  /* 0x0000000508947547 */ /* 0x000fea000b800000 */
[----:B--2---:R-:W-:Y:S01]  /*0b90*/  IMAD.U32 R9, RZ, RZ, UR4 ;  /* 0x00000004ff097e24 */ /* 0x004fe2000f8e00ff */
[----:B------:R-:W-:Y:S01]  /*0ba0*/  BSSY.RECONVERGENT B1, `(.L_x_235) ;  /* 0x0000062000017945 */ /* 0x000fe20003800200 */
[----:B-1----:R-:W-:Y:S01]  /*0bb0*/  IMAD.U32 R11, RZ, RZ, UR6 ;  /* 0x00000006ff0b7e24 */ /* 0x002fe2000f8e00ff */
[----:B------:R-:W-:Y:S01]  /*0bc0*/  MOV R8, 0xff7fffff ;  /* 0xff7fffff00087802 */ /* 0x000fe20000000f00 */
[----:B------:R-:W-:Y:S01]  /*0bd0*/  IMAD.U32 R10, RZ, RZ, UR4 ;  /* 0x00000004ff0a7e24 */ /* 0x000fe2000f8e00ff */
[C---:B0-----:R-:W-:Y:S01]  /*0be0*/  LOP3.LUT R24, R9.reuse, 0x3, RZ, 0xc0, !PT ;  /* 0x0000000309187812 */ /* 0x041fe200078ec0ff */
[----:B------:R-:W-:Y:S01]  /*0bf0*/  IMAD.MOV.U32 R12, RZ, RZ, R0 ;  /* 0x000000ffff0c7224 */ /* 0x000fe200078e0000 */
[----:B------:R-:W-:Y:S01]  /*0c00*/  LOP3.LUT R9, R9, 0x3ffffffc, RZ, 0xc0, !PT ;  /* 0x3ffffffc09097812 */ /* 0x000fe200078ec0ff */
[----:B------:R-:W-:Y:S01]  /*0c10*/  VIADD R10, R10, 0xffffffff ;  /* 0xffffffff0a0a7836 */ /* 0x000fe20000000000 */
[----:B------:R-:W-:-:S07]  /*0c20*/  SHF.R.S32.HI R11, RZ, 0x1f, R11 ;  /* 0x0000001fff0b7819 */ /* 0x000fce000001140b */
.L_x_239:
[----:B------:R-:W0:Y:S01]  /*0c30*/  LDCU UR7, c[0x0][0x3b4] ;  /* 0x00007680ff0777ac */ /* 0x000e220008000800 */
[----:B------:R-:W-:Y:S02]  /*0c40*/  HFMA2 R5, -RZ, RZ, 0, 0 ;  /* 0x00000000ff057431 */ /* 0x000fe400000001ff */
[----:B------:R-:W-:Y:S01]  /*0c50*/  IMAD.MOV.U32 R13, RZ, RZ, RZ ;  /* 0x000000ffff0d7224 */ /* 0x000fe200078e00ff */
[----:B------:R-:W1:Y:S01]  /*0c60*/  LDCU.64 UR10, c[0x0][0x388] ;  /* 0x00007100ff0a77ac */ /* 0x000e620008000a00 */
[----:B------:R-:W-:Y:S02]  /*0c70*/  IMAD.MOV.U32 R14, RZ, RZ, RZ ;  /* 0x000000ffff0e7224 */ /* 0x000fe400078e00ff */
[----:B0-----:R-:W-:-:S05]  /*0c80*/  IMAD R2, R12, UR7, RZ ;  /* 0x000000070c027c24 */ /* 0x001fca000f8e02ff */
[----:B------:R-:W-:-:S04]  /*0c90*/  IADD3 R3, P0, PT, R2, UR6, RZ ;  /* 0x0000000602037c10 */ /* 0x000fc8000ff1e0ff */
[----:B------:R-:W-:Y:S02]  /*0ca0*/  LEA.HI.X.SX32 R4, R2, R11, 0x1, P0 ;  /* 0x0000000b02047211 */ /* 0x000fe400000f0eff */
[----:B------:R-:W-:Y:S02]  /*0cb0*/  ISETP.GE.U32.AND P0, PT, R10, 0x3, PT ;  /* 0x000000030a00780c */ /* 0x000fe40003f06070 */
[----:B-1----:R-:W-:-:S04]  /*0cc0*/  LEA R2, P1, R3, UR10, 0x1 ;  /* 0x0000000a03027c11 */ /* 0x002fc8000f8208ff */
[----:B------:R-:W-:-:S07]  /*0cd0*/  LEA.HI.X R3, R3, UR11, R4, 0x1, P1 ;  /* 0x0000000b03037c11 */ /* 0x000fce00088f0c04 */
[----:B------:R-:W-:Y:S05]  /*0ce0*/  @!P0 BRA `(.L_x_236) ;  /* 0x0000000000948947 */ /* 0x000fea0003800000 */
[----:B------:R-:W-:Y:S01]  /*0cf0*/  IMAD.MOV.U32 R13, RZ, RZ, RZ ;  /* 0x000000ffff0d7224 */ /* 0x000fe200078e00ff */
[----:B------:R-:W-:-:S07]  /*0d00*/  MOV R15, RZ ;  /* 0x000000ff000f7202 */ /* 0x000fce0000000f00 */
.L_x_237:
[----:B------:R-:W-:-:S05]  /*0d10*/  IMAD.WIDE.U32 R20, R15, 0x4, R2 ;  /* 0x000000040f147825 */ /* 0x000fca00078e0002 */
[----:B------:R-:W2:Y:S04]  /*0d20*/  LDG.E.CONSTANT R19, desc[UR40][R20.64] ;  /* 0x0000002814137981 */ /* 0x000ea8000c1e9900 */
[----:B------:R-:W3:Y:S04]  /*0d30*/  LDG.E.CONSTANT R26, desc[UR40][R20.64+0x4] ;  /* 0x00000428141a7981 */ /* 0x000ee8000c1e9900 */
[----:B------:R-:W4:Y:S04]  /*0d40*/  LDG.E.CONSTANT R16, desc[UR40][R20.64+0x8] ;  /* 0x0000082814107981 */ /* 0x000f28000c1e9900 */
[----:B------:R-:W5:Y:S01]  /*0d50*/  LDG.E.CONSTANT R17, desc[UR40][R20.64+0xc] ;  /* 0x00000c2814117981 */ /* 0x000f62000c1e9900 */
[C---:B------:R-:W-:Y:S01]  /*0d60*/  LEA R5, R15.reuse, UR5, 0x2 ;  /* 0x000000050f057c11 */ /* 0x040fe2000f8e10ff */
[----:B------:R-:W-:-:S05]  /*0d70*/  VIADD R15, R15, 0x4 ;  /* 0x000000040f0f7836 */ /* 0x000fca0000000000 */
[----:B------:R-:W0:Y:S01]  /*0d80*/  LDS.128 R4, [R5] ;  /* 0x0000000005047984 */ /* 0x000e220000000c00 */
[----:B------:R-:W-:Y:S01]  /*0d90*/  ISETP.NE.AND P0, PT, R15, R9, PT ;  /* 0x000000090f00720c */ /* 0x000fe20003f05270 */
[--C-:B0-----:R-:W-:Y:S02]  /*0da0*/  HADD2.F32 R23, -RZ, R4.reuse.H0_H0 ;  /* 0x20000004ff177230 */ /* 0x101fe40000004100 */
[----:B------:R-:W-:Y:S02]  /*0db0*/  HADD2.F32 R22, -RZ, R4.H1_H1 ;  /* 0x30000004ff167230 */ /* 0x000fe40000004100 */
[--C-:B------:R-:W-:Y:S02]  /*0dc0*/  HADD2.F32 R28, -RZ, R5.reuse.H0_H0 ;  /* 0x20000005ff1c7230 */ /* 0x100fe40000004100 */
[----:B------:R-:W-:Y:S02]  /*0dd0*/  HADD2.F32 R30, -RZ, R5.H1_H1 ;  /* 0x30000005ff1e7230 */ /* 0x000fe40000004100 */
[----:B------:R-:W-:-:S02]  /*0de0*/  HADD2.F32 R32, -RZ, R6.H0_H0 ;  /* 0x20000006ff207230 */ /* 0x000fc40000004100 */
[----:B------:R-:W-:Y:S02]  /*0df0*/  HADD2.F32 R6, -RZ, R6.H1_H1 ;  /* 0x30000006ff067230 */ /* 0x000fe40000004100 */
[--C-:B------:R-:W-:Y:S02]  /*0e00*/  HADD2.F32 R4, -RZ, R7.reuse.H0_H0 ;  /* 0x20000007ff047230 */ /* 0x100fe40000004100 */
[----:B------:R-:W-:Y:S02]  /*0e10*/  HADD2.F32 R7, -RZ, R7.H1_H1 ;  /* 0x30000007ff077230 */ /* 0x000fe40000004100 */
[--C-:B--2---:R-:W-:Y:S02]  /*0e20*/  HADD2.F32 R25, -RZ, R19.reuse.H0_H0 ;  /* 0x20000013ff197230 */ /* 0x104fe40000004100 */
[----:B------:R-:W-:Y:S02]  /*0e30*/  HADD2.F32 R19, -RZ, R19.H1_H1 ;  /* 0x30000013ff137230 */ /* 0x000fe40000004100 */
[----:B---3--:R-:W-:-:S02]  /*0e40*/  HADD2.F32 R5, -RZ, R26.H0_H0 ;  /* 0x2000001aff057230 */ /* 0x008fc40000004100 */
[----:B------:R-:W-:Y:S01]  /*0e50*/  FFMA R23, R23, R25, R14 ;  /* 0x0000001917177223 */ /* 0x000fe2000000000e */
[----:B------:R-:W-:Y:S02]  /*0e60*/  HADD2.F32 R26, -RZ, R26.H1_H1 ;  /* 0x3000001aff1a7230 */ /* 0x000fe40000004100 */
[----:B------:R-:W-:Y:S01]  /*0e70*/  FFMA R19, R22, R19, R13 ;  /* 0x0000001316137223 */ /* 0x000fe2000000000d */
[--C-:B----4-:R-:W-:Y:S02]  /*0e80*/  HADD2.F32 R13, -RZ, R16.reuse.H0_H0 ;  /* 0x20000010ff0d7230 */ /* 0x110fe40000004100 */
[----:B------:R-:W-:Y:S01]  /*0e90*/  FFMA R5, R28, R5, R23 ;  /* 0x000000051c057223 */ /* 0x000fe20000000017 */
[----:B------:R-:W-:Y:S02]  /*0ea0*/  HADD2.F32 R16, -RZ, R16.H1_H1 ;  /* 0x30000010ff107230 */ /* 0x000fe40000004100 */
[----:B------:R-:W-:Y:S01]  /*0eb0*/  FFMA R19, R30, R26, R19 ;  /* 0x0000001a1e137223 */ /* 0x000fe20000000013 */
[----:B-----5:R-:W-:-:S02]  /*0ec0*/  HADD2.F32 R14, -RZ, R17.H0_H0 ;  /* 0x20000011ff0e7230 */ /* 0x020fc40000004100 */
[----:B------:R-:W-:Y:S01]  /*0ed0*/  FFMA R5, R32, R13, R5 ;  /* 0x0000000d20057223 */ /* 0x000fe20000000005 */
[----:B------:R-:W-:Y:S02]  /*0ee0*/  HADD2.F32 R13, -RZ, R17.H1_H1 ;  /* 0x30000011ff0d7230 */ /* 0x000fe40000004100 */
[----:B------:R-:W-:Y:S01]  /*0ef0*/  FFMA R6, R6, R16, R19 ;  /* 0x0000001006067223 */ /* 0x000fe20000000013 */
[----:B------:R-:W-:-:S03]  /*0f00*/  FFMA R14, R4, R14, R5 ;  /* 0x0000000e040e7223 */ /* 0x000fc60000000005 */
[----:B------:R-:W-:Y:S01]  /*0f10*/  FFMA R13, R7, R13, R6 ;  /* 0x0000000d070d7223 */ /* 0x000fe20000000006 */
[----:B------:R-:W-:Y:S06]  /*0f20*/  @P0 BRA `(.L_x_237) ;  /* 0xfffffffc00780947 */ /* 0x000fec000383ffff */
[----:B------:R-:W-:-:S07]  /*0f30*/  IMAD.MOV.U32 R5, RZ, RZ, R9 ;  /* 0x000000ffff057224 */ /* 0x000fce00078e0009 */
.L_x_236:
[----:B------:R-:W-:Y:S01]  /*0f40*/  ISETP.NE.AND P0, PT, R24, RZ, PT ;  /* 0x000000ff1800720c */ /* 0x000fe20003f05270 */
[----:B------:R-:W0:Y:S01]  /*0f50*/  LDCU UR7, c[0x0][0x3b8] ;  /* 0x00007700ff0777ac */ /* 0x000e220008000800 */
[----:B------:R-:W1:Y:S11]  /*0f60*/  LDCU UR9, c[0x0][0x3a0] ;  /* 0x00007400ff0977ac */ /* 0x000e760008000800 */
[----:B------:R-:W-:Y:S05]  /*0f70*/  @!P0 BRA `(.L_x_238) ;  /* 0x00000000006c8947 */ /* 0x000fea0003800000 */
[----:B------:R-:W-:-:S05]  /*0f80*/  IMAD.WIDE.U32 R2, R5, 0x4, R2 ;  /* 0x0000000405027825 */ /* 0x000fca00078e0002 */
[----:B------:R-:W2:Y:S01]  /*0f90*/  LDG.E.CONSTANT R15, desc[UR40][R2.64] ;  /* 0x00000028020f7981 */ /* 0x000ea2000c1e9900 */
[----:B------:R-:W-:Y:S02]  /*0fa0*/  LEA R5, R5, UR5, 0x2 ;  /* 0x0000000505057c11 */ /* 0x000fe4000f8e10ff */
[----:B------:R-:W-:-:S04]  /*0fb0*/  ISETP.NE.AND P0, PT, R24, 0x1, PT ;  /* 0x000000011800780c */ /* 0x000fc80003f05270 */
[----:B------:R-:W3:Y:S02]  /*0fc0*/  LDS.128 R4, [R5] ;  /* 0x0000000005047984 */ /* 0x000ee40000000c00 */
[--C-:B---3--:R-:W-:Y:S02]  /*0fd0*/  HADD2.F32 R7, -RZ, R4.reuse.H0_H0 ;  /* 0x20000004ff077230 */ /* 0x108fe40000004100 */
[----:B------:R-:W-:Y:S02]  /*0fe0*/  HADD2.F32 R4, -RZ, R4.H1_H1 ;  /* 0x30000004ff047230 */ /* 0x000fe40000004100 */
[--C-:B--2---:R-:W-:Y:S02]  /*0ff0*/  HADD2.F32 R16, -RZ, R15.reuse.H0_H0 ;  /* 0x2000000fff107230 */ /* 0x104fe40000004100 */
[----:B------:R-:W-:-:S03]  /*1000*/  HADD2.F32 R15, -RZ, R15.H1_H1 ;  /* 0x3000000fff0f7230 */ /* 0x000fc60000004100 */
[----:B------:R-:W-:Y:S02]  /*1010*/  FFMA R14, R7, R16, R14 ;  /* 0x00000010070e7223 */ /* 0x000fe4000000000e */
[----:B------:R-:W-:Y:S01]  /*1020*/  FFMA R13, R4, R15, R13 ;  /* 0x0000000f040d7223 */ /* 0x000fe2000000000d */
[----:B------:R-:W-:Y:S06]  /*1030*/  @!P0 BRA `(.L_x_238) ;  /* 0x00000000003c8947 */ /* 0x000fec0003800000 */
[----:B------:R-:W-:Y:S01]  /*1040*/  ISETP.NE.AND P0, PT, R24, 0x2, PT ;  /* 0x000000021800780c */ /* 0x000fe20003f05270 */
[----:B------:R-:W2:-:S12]  /*1050*/  LDG.E.CONSTANT R4, desc[UR40][R2.64+0x4] ;  /* 0x0000042802047981 */ /* 0x000e98000c1e9900 */
        /* <DEDUP_REMOVED lines=13> */
.L_x_238:
[----:B------:R-:W-:Y:S01]  /*1130*/  FADD R13, R14, R13 ;  /* 0x0000000d0e0d7221 */ /* 0x000fe20000000000 */
[C---:B------:R-:W-:Y:S01]  /*1140*/  LEA R2, R12.reuse, UR35, 0x2 ;  /* 0x000000230c027c11 */ /* 0x040fe2000f8e10ff */
[----:B-1----:R-:W-:Y:S01]  /*1150*/  IMAD.U32 R3, RZ, RZ, UR9 ;  /* 0x00000009ff037e24 */ /* 0x002fe2000f8e00ff */
[----:B------:R-:W-:Y:S01]  /*1160*/  IADD3 R12, PT, PT, R12, 0x100, RZ ;  /* 0x000001000c0c7810 */ /* 0x000fe20007ffe0ff */
[----:B0-----:R-:W-:-:S03]  /*1170*/  FMUL R13, R13, UR7 ;  /* 0x000000070d0d7c20 */ /* 0x001fc60008400000 */
[----:B------:R-:W-:Y:S02]  /*1180*/  ISETP.GT.AND P0, PT, R12, R3, PT ;  /* 0x000000030c00720c */ /* 0x000fe40003f04270 */
[----:B------:R0:W-:Y:S01]  /*1190*/  STS [R2], R13 ;  /* 0x0000000d02007388 */ /* 0x0001e20000000800 */
[----:B------:R-:W-:-:S10]  /*11a0*/  FMNMX R8, R13, R8, !PT ;  /* 0x000000080d087209 */ /* 0x000fd40007800000 */
[----:B0-----:R-:W-:Y:S05]  /*11b0*/  @!P0 BRA `(.L_x_239) ;  /* 0xfffffff8009c8947 */ /* 0x001fea000383ffff */
[----:B------:R-:W-:Y:S05]  /*11c0*/  BSYNC.RECONVERGENT B1 ;  /* 0x0000000000017941 */ /* 0x000fea0003800200 */
.L_x_235:
[----:B------:R-:W-:Y:S05]  /*11d0*/  BRA `(.L_x_233) ;  /* 0x0000000000cc7947 */ /* 0x000fea0003800000 */
.L_x_234:
[----:B------:R-:W3:Y:S01]  /*11e0*/  LDCU UR7, c[0x0][0x3b8] ;  /* 0x00007700ff0777ac */ /* 0x000ee20008000800 */
[--C-:B-1----:R-:W-:Y:S01]  /*11f0*/  IMAD.IADD R10, R3, 0x1, -R0.reuse ;  /* 0x00000001030a7824 */ /* 0x102fe200078e0a00 */
[----:B------:R-:W-:Y:S01]  /*1200*/  BSSY.RECONVERGENT B1, `(.L_x_240) ;  /* 0x000001b000017945 */ /* 0x000fe20003800200 */
[----:B------:R-:W-:Y:S01]  /*1210*/  MOV R8, 0xff7fffff ;  /* 0xff7fffff00087802 */ /* 0x000fe20000000f00 */
[----:B------:R-:W-:Y:S02]  /*1220*/  IMAD.MOV.U32 R2, RZ, RZ, R0 ;  /* 0x000000ffff027224 */ /* 0x000fe400078e0000 */
[C---:B------:R-:W-:Y:S02]  /*1230*/  ISETP.GE.U32.AND P0, PT, R10.reuse, 0x700, PT ;  /* 0x000007000a00780c */ /* 0x040fe40003f06070 */
[----:B0-2---:R-:W-:-:S04]  /*1240*/  LEA.HI R7, R10, 0x1, RZ, 0x18 ;  /* 0x000000010a077811 */ /* 0x005fc800078fc0ff */
[----:B------:R-:W-:-:S04]  /*1250*/  LOP3.LUT R11, R7, 0x7, RZ, 0xc0, !PT ;  /* 0x00000007070b7812 */ /* 0x000fc800078ec0ff */
[----:B------:R-:W-:Y:S01]  /*1260*/  ISETP.NE.AND P1, PT, R11, RZ, PT ;  /* 0x000000ff0b00720c */ /* 0x000fe20003f25270 */
[----:B---3--:R-:W-:Y:S02]  /*1270*/  FMUL R5, RZ, UR7 ;  /* 0x00000007ff057c20 */ /* 0x008fe40008400000 */
[----:B------:R-:W-:Y:S10]  /*1280*/  @!P0 BRA `(.L_x_241) ;  /* 0x0000000000488947 */ /* 0x000ff40003800000 */
[----:B------:R-:W-:Y:S01]  /*1290*/  LOP3.LUT R9, R7, 0x1fffff8, RZ, 0xc0, !PT ;  /* 0x01fffff807097812 */ /* 0x000fe200078ec0ff */
[----:B------:R-:W-:Y:S01]  /*12a0*/  IMAD.MOV.U32 R4, RZ, RZ, RZ ;  /* 0x000000ffff047224 */ /* 0x000fe200078e00ff */
[----:B------:R-:W-:Y:S01]  /*12b0*/  MOV R8, 0xff7fffff ;  /* 0xff7fffff00087802 */ /* 0x000fe20000000f00 */
[----:B------:R-:W-:-:S07]  /*12c0*/  IMAD.MOV.U32 R2, RZ, RZ, R0 ;  /* 0x000000ffff027224 */ /* 0x000fce00078e0000 */
.L_x_242:
[----:B0-----:R-:W-:Y:S01]  /*12d0*/  LEA R6, R2, UR35, 0x2 ;  /* 0x0000002302067c11 */ /* 0x001fe2000f8e10ff */
[----:B------:R-:W-:Y:S01]  /*12e0*/  VIADD R4, R4, 0x8 ;  /* 0x0000000804047836 */ /* 0x000fe20000000000 */
[----:B------:R-:W-:Y:S02]  /*12f0*/  FMNMX R8, R5, R8, !PT ;  /* 0x0000000805087209 */ /* 0x000fe40007800000 */
[----:B------:R-:W-:Y:S01]  /*1300*/  IADD3 R2, PT, PT, R2, 0x800, RZ ;  /* 0x0000080002027810 */ /* 0x000fe20007ffe0ff */
[----:B------:R0:W-:Y:S01]  /*1310*/  STS [R6], R5 ;  /* 0x0000000506007388 */ /* 0x0001e20000000800 */
[----:B------:R-:W-:-:S03]  /*1320*/  ISETP.NE.AND P0, PT, R4, R9, PT ;  /* 0x000000090400720c */ /* 0x000fc60003f05270 */
[----:B------:R0:W-:Y:S04]  /*1330*/  STS [R6+0x400], R5 ;  /* 0x0004000506007388 */ /* 0x0001e80000000800 */
[----:B------:R0:W-:Y:S04]  /*1340*/  STS [R6+0x800], R5 ;  /* 0x0008000506007388 */ /* 0x0001e80000000800 */
[----:B------:R0:W-:Y:S04]  /*1350*/  STS [R6+0xc00], R5 ;  /* 0x000c000506007388 */ /* 0x0001e80000000800 */
[----:B------:R0:W-:Y:S04]  /*1360*/  STS [R6+0x1000], R5 ;  /* 0x0010000506007388 */ /* 0x0001e80000000800 */
[----:B------:R0:W-:Y:S04]  /*1370*/  STS [R6+0x1400], R5 ;  /* 0x0014000506007388 */ /* 0x0001e80000000800 */
[----:B------:R0:W-:Y:S04]  /*1380*/  STS [R6+0x1800], R5 ;  /* 0x0018000506007388 */ /* 0x0001e80000000800 */
[----:B------:R0:W-:Y:S01]  /*1390*/  STS [R6+0x1c00], R5 ;  /* 0x001c000506007388 */ /* 0x0001e20000000800 */
[----:B------:R-:W-:Y:S05]  /*13a0*/  @P0 BRA `(.L_x_242) ;  /* 0xfffffffc00c80947 */ /* 0x000fea000383ffff */
.L_x_241:
[----:B------:R-:W-:Y:S05]  /*13b0*/  BSYNC.RECONVERGENT B1 ;  /* 0x0000000000017941 */ /* 0x000fea0003800200 */
.L_x_240:
[----:B------:R-:W-:Y:S05]  /*13c0*/  @!P1 BRA `(.L_x_233) ;  /* 0x0000000000509947 */ /* 0x000fea0003800000 */
[----:B------:R-:W-:Y:S02]  /*13d0*/  ISETP.GE.U32.AND P0, PT, R11, 0x4, PT ;  /* 0x000000040b00780c */ /* 0x000fe40003f06070 */
[----:B------:R-:W-:-:S11]  /*13e0*/  LOP3.LUT P1, R7, R7, 0x3, RZ, 0xc0, !PT ;  /* 0x0000000307077812 */ /* 0x000fd6000782c0ff */
        /* <DEDUP_REMOVED lines=8> */
[----:B------:R-:W-:Y:S02]  /*1470*/  ISETP.NE.AND P1, PT, R7, 0x1, PT ;  /* 0x000000010700780c */ /* 0x000fe40003f25270 */
[----:B------:R-:W-:-:S11]  /*1480*/  LOP3.LUT P0, RZ, R10, 0x100, RZ, 0xc0, !PT ;  /* 0x000001000aff7812 */ /* 0x000fd6000780c0ff */
[C---:B---3--:R-:W-:Y:S01]  /*1490*/  @P1 LEA R4, R2.reuse, UR35, 0x2 ;  /* 0x0000002302041c11 */ /* 0x048fe2000f8e10ff */
[----:B------:R-:W-:Y:S01]  /*14a0*/  @P1 VIADD R2, R2, 0x200 ;  /* 0x0000020002021836 */ /* 0x000fe20000000000 */
[----:B------:R-:W-:-:S03]  /*14b0*/  @P1 FMNMX R8, R8, R5, !PT ;  /* 0x0000000508081209 */ /* 0x000fc60007800000 */
[----:B------:R4:W-:Y:S01]  /*14c0*/  @P1 STS [R4], R5 ;  /* 0x0000000504001388 */ /* 0x0009e20000000800 */
[----:B------:R-:W-:Y:S02]  /*14d0*/  @!P0 LEA R2, R2, UR35, 0x2 ;  /* 0x0000002302028c11 */ /* 0x000fe4000f8e10ff */
[----:B------:R-:W-:Y:S01]  /*14e0*/  @!P0 FMNMX R8, R8, R5, !PT ;  /* 0x0000000508088209 */ /* 0x000fe20007800000 */
[----:B------:R4:W-:Y:S04]  /*14f0*/  @P1 STS [R4+0x400], R5 ;  /* 0x0004000504001388 */ /* 0x0009e80000000800 */
[----:B------:R4:W-:Y:S02]  /*1500*/  @!P0 STS [R2], R5 ;  /* 0x0000000502008388 */ /* 0x0009e40000000800 */
.L_x_233:
[----:B------:R-:W-:Y:S05]  /*1510*/  BSYNC.RECONVERGENT B0 ;  /* 0x0000000000007941 */ /* 0x000fea0003800200 */
.L_x_232:
[----:B0--34-:R-:W2:Y:S01]  /*1520*/  SHFL.BFLY PT, R5, R8, 0x10, 0x1f ;  /* 0x0e001f0008057f89 */ /* 0x019ea200000e0000 */
[----:B------:R-:W-:Y:S01]  /*1530*/  BAR.SYNC.DEFER_BLOCKING 0x0 ;  /* 0x0000000000007b1d */ /* 0x000fe20000010000 */
[----:B------:R-:W-:Y:S02]  /*1540*/  ISETP.NE.AND P0, PT, R18, RZ, PT ;  /* 0x000000ff1200720c */ /* 0x000fe40003f05270 */
[----:B------:R-:W-:-:S03]  /*1550*/  ISETP.GT.U32.AND P1, PT, R0, 0x7, PT ;  /* 0x000000070000780c */ /* 0x000fc60003f24070 */
[----:B------:R-:W0:Y:S01]  /*1560*/  LDCU UR4, c[0x0][0x3a0] ;  /* 0x00007400ff0477ac */ /* 0x000e220008000800 */
[----:B------:R-:W-:Y:S01]  /*1570*/  BSSY.RECONVERGENT B0, `(.L_x_243) ;  /* 0x000009b000007945 */ /* 0x000fe20003800200 */
[----:B--2---:R-:W-:-:S05]  /*1580*/  FMNMX R4, R5, R8, !PT ;  /* 0x0000000805047209 */ /* 0x004fca0007800000 */
[----:B------:R-:W2:Y:S02]  /*1590*/  SHFL.BFLY PT, R5, R4, 0x8, 0x1f ;  /* 0x0d001f0004057f89 */ /* 0x000ea400000e0000 */
[----:B--2---:R-:W-:Y:S02]  /*15a0*/  FMNMX R6, R4, R5, !PT ;  /* 0x0000000504067209 */ /* 0x004fe40007800000 */
[----:B------:R-:W-:-:S03]  /*15b0*/  SHF.R.U32.HI R4, RZ, 0x3, R0 ;  /* 0x00000003ff047819 */ /* 0x000fc60000011600 */
[----:B------:R-:W2:Y:S01]  /*15c0*/  SHFL.BFLY PT, R5, R6, 0x4, 0x1f ;  /* 0x0c801f0006057f89 */ /* 0x000ea200000e0000 */
[----:B------:R-:W-:Y:S02]  /*15d0*/  LOP3.LUT R4, R4, 0x7c, RZ, 0xc0, !PT ;  /* 0x0000007c04047812 */ /* 0x000fe400078ec0ff */
[----:B--2---:R-:W-:-:S05]  /*15e0*/  FMNMX R7, R6, R5, !PT ;  /* 0x0000000506077209 */ /* 0x004fca0007800000 */
[----:B------:R-:W2:Y:S02]  /*15f0*/  SHFL.BFLY PT, R2, R7, 0x2, 0x1f ;  /* 0x0c401f0007027f89 */ /* 0x000ea400000e0000 */
[----:B--2---:R-:W-:Y:S02]  /*1600*/  FMNMX R9, R7, R2, !PT ;  /* 0x0000000207097209 */ /* 0x004fe40007800000 */
[----:B------:R-:W-:-:S03]  /*1610*/  IADD3 R2, PT, PT, R3, 0x100, RZ ;  /* 0x0000010003027810 */ /* 0x000fc60007ffe0ff */
[----:B-1----:R-:W1:Y:S01]  /*1620*/  SHFL.BFLY PT, R10, R9, 0x1, 0x1f ;  /* 0x0c201f00090a7f89 */ /* 0x002e6200000e0000 */
[----:B------:R-:W-:-:S04]  /*1630*/  SHF.R.S32.HI R5, RZ, 0x1f, R2 ;  /* 0x0000001fff057819 */ /* 0x000fc80000011402 */
[----:B------:R-:W-:-:S05]  /*1640*/  LEA.HI R5, R5, R2, RZ, 0x8 ;  /* 0x0000000205057211 */ /* 0x000fca00078f40ff */
[----:B------:R-:W-:-:S05]  /*1650*/  IMAD.SHL.U32 R2, R5, 0x4, RZ ;  /* 0x0000000405027824 */ /* 0x000fca00078e00ff */
[----:B------:R-:W-:-:S05]  /*1660*/  LOP3.LUT R2, R2, 0xfffffc00, RZ, 0xc0, !PT ;  /* 0xfffffc0002027812 */ /* 0x000fca00078ec0ff */
[----:B------:R-:W-:Y:S01]  /*1670*/  VIADD R5, R2, UR35 ;  /* 0x0000002302057c36 */ /* 0x000fe20008000000 */
[----:B-1----:R-:W-:-:S04]  /*1680*/  FMNMX R9, R9, R10, !PT ;  /* 0x0000000a09097209 */ /* 0x002fc80007800000 */
[----:B------:R-:W-:Y:S01]  /*1690*/  IADD3 R4, PT, PT, R5, R4, RZ ;  /* 0x0000000405047210 */ /* 0x000fe20007ffe0ff */
[----:B------:R-:W-:-:S04]  /*16a0*/  IMAD R5, R0, 0x4, R5 ;  /* 0x0000000400057824 */ /* 0x000fc800078e0205 */
[----:B------:R-:W-:Y:S01]  /*16b0*/  @!P0 STS [R4], R9 ;  /* 0x0000000904008388 */ /* 0x000fe20000000800 */
[----:B------:R-:W-:Y:S01]  /*16c0*/  BAR.SYNC.DEFER_BLOCKING 0x0 ;  /* 0x0000000000007b1d */ /* 0x000fe20000010000 */
[----:B------:R-:W-:-:S05]  /*16d0*/  ISETP.NE.AND P0, PT, R0, RZ, PT ;  /* 0x000000ff0000720c */ /* 0x000fca0003f05270 */
[----:B------:R-:W1:Y:S04]  /*16e0*/  @!P1 LDS R9, [R5] ;  /* 0x0000000005099984 */ /* 0x000e680000000800 */
[----:B-1----:R-:W1:Y:S02]  /*16f0*/  SHFL.BFLY PT, R6, R9, 0x4, 0x1f ;  /* 0x0c801f0009067f89 */ /* 0x002e6400000e0000 */
[----:B-1----:R-:W-:-:S05]  /*1700*/  FMNMX R6, R6, R9, !PT ;  /* 0x0000000906067209 */ /* 0x002fca0007800000 */
[----:B------:R-:W1:Y:S02]  /*1710*/  SHFL.BFLY PT, R7, R6, 0x2, 0x1f ;  /* 0x0c401f0006077f89 */ /* 0x000e6400000e0000 */
[----:B-1----:R-:W-:-:S05]  /*1720*/  FMNMX R8, R6, R7, !PT ;  /* 0x0000000706087209 */ /* 0x002fca0007800000 */
[----:B------:R-:W1:Y:S02]  /*1730*/  SHFL.BFLY PT, R7, R8, 0x1, 0x1f ;  /* 0x0c201f0008077f89 */ /* 0x000e6400000e0000 */
[----:B-1----:R-:W-:Y:S01]  /*1740*/  FMNMX R11, R8, R7, !PT ;  /* 0x00000007080b7209 */ /* 0x002fe20007800000 */
[----:B------:R-:W-:-:S04]  /*1750*/  IMAD.MOV.U32 R7, RZ, RZ, RZ ;  /* 0x000000ffff077224 */ /* 0x000fc800078e00ff */
[----:B------:R1:W-:Y:S01]  /*1760*/  @!P0 STS [R2+UR35], R11 ;  /* 0x0000000b02008988 */ /* 0x0003e20008000823 */
[----:B------:R-:W-:Y:S01]  /*1770*/  BAR.SYNC.DEFER_BLOCKING 0x0 ;  /* 0x0000000000007b1d */ /* 0x000fe20000010000 */
[----:B------:R-:W-:-:S13]  /*1780*/  ISETP.GT.AND P0, PT, R0, R3, PT ;  /* 0x000000030000720c */ /* 0x000fda0003f04270 */
[----:B01----:R-:W-:Y:S05]  /*1790*/  @P0 BRA `(.L_x_244) ;  /* 0x0000000400e00947 */ /* 0x003fea0003800000 */
[----:B------:R0:W1:Y:S01]  /*17a0*/  LDS R6, [R2+UR35] ;  /* 0x0000002302067984 */ /* 0x0000620008000800 */
[----:B------:R-:W-:Y:S01]  /*17b0*/  IADD3 R14, PT, PT, -R0, R3, RZ ;  /* 0x00000003000e7210 */ /* 0x000fe20007ffe1ff */
[----:B------:R-:W-:Y:S01]  /*17c0*/  BSSY.RECONVERGENT B1, `(.L_x_245) ;  /* 0x0000023000017945 */ /* 0x000fe20003800200 */
[----:B------:R-:W-:Y:S02]  /*17d0*/  IMAD.MOV.U32 R7, RZ, RZ, RZ ;  /* 0x000000ffff077224 */ /* 0x000fe400078e00ff */
[----:B------:R-:W-:-:S04]  /*17e0*/  LOP3.LUT R3, R14, 0x300, RZ, 0xc0, !PT ;  /* 0x000003000e037812 */ /* 0x000fc800078ec0ff */
[----:B------:R-:W-:Y:S01]  /*17f0*/  ISETP.NE.AND P0, PT, R3, 0x300, PT ;  /* 0x000003000300780c */ /* 0x000fe20003f05270 */
[----:B------:R-:W-:-:S12]  /*1800*/  IMAD.MOV.U32 R3, RZ, RZ, R0 ;  /* 0x000000ffff037224 */ /* 0x000fd800078e0000 */
[----:B0-----:R-:W-:Y:S05]  /*1810*/  @!P0 BRA `(.L_x_246) ;  /* 0x0000000000748947 */ /* 0x001fea0003800000 */
[----:B------:R-:W-:Y:S01]  /*1820*/  LEA.HI R8, R14, 0x1, RZ, 0x18 ;  /* 0x000000010e087811 */ /* 0x000fe200078fc0ff */
[----:B------:R-:W-:Y:S02]  /*1830*/  HFMA2 R9, -RZ, RZ, 0, 0 ;  /* 0x00000000ff097431 */ /* 0x000fe400000001ff */
[----:B------:R-:W-:Y:S02]  /*1840*/  IMAD.MOV.U32 R7, RZ, RZ, RZ ;  /* 0x000000ffff077224 */ /* 0x000fe400078e00ff */
[----:B------:R-:W-:Y:S01]  /*1850*/  IMAD.MOV.U32 R3, RZ, RZ, R0 ;  /* 0x000000ffff037224 */ /* 0x000fe200078e0000 */
[----:B------:R-:W-:-:S07]  /*1860*/  LOP3.LUT R12, R8, 0x3, RZ, 0xc0, !PT ;  /* 0x00000003080c7812 */ /* 0x000fce00078ec0ff */
.L_x_249:
[----:B------:R-:W-:Y:S01]  /*1870*/  LEA R13, R3, UR35, 0x2 ;  /* 0x00000023030d7c11 */ /* 0x000fe2000f8e10ff */
[----:B------:R-:W-:Y:S01]  /*1880*/  BSSY.RECONVERGENT B2, `(.L_x_247) ;  /* 0x0000010000027945 */ /* 0x000fe20003800200 */
[----:B------:R-:W-:-:S03]  /*1890*/  MOV R8, RZ ;  /* 0x000000ff00087202 */ /* 0x000fc60000000f00 */
[----:B------:R-:W1:Y:S02]  /*18a0*/  LDS R11, [R13] ;  /* 0x000000000d0b7984 */ /* 0x000e640000000800 */
[----:B-1----:R-:W-:-:S05]  /*18b0*/  FADD R15, -R6, R11 ;  /* 0x0000000b060f7221 */ /* 0x002fca0000000100 */
[----:B------:R-:W-:-:S13]  /*18c0*/  FSETP.GT.AND P0, PT, R15, -20, PT ;  /* 0xc1a000000f00780b */ /* 0x000fda0003f04000 */
[----:B------:R-:W-:Y:S05]  /*18d0*/  @!P0 BRA `(.L_x_248) ;  /* 0x0000000000288947 */ /* 0x000fea0003800000 */
[----:B------:R-:W-:Y:S02]  /*18e0*/  IMAD.MOV.U32 R8, RZ, RZ, 0x3bbb989d ;  /* 0x3bbb989dff087424 */ /* 0x000fe400078e00ff */
[----:B------:R-:W-:Y:S02]  /*18f0*/  IMAD.MOV.U32 R11, RZ, RZ, 0x437c0000 ;  /* 0x437c0000ff0b7424 */ /* 0x000fe400078e00ff */
        /* <DEDUP_REMOVED lines=8> */
.L_x_248:
[----:B------:R-:W-:Y:S05]  /*1980*/  BSYNC.RECONVERGENT B2 ;  /* 0x0000000000027941 */ /* 0x000fea0003800200 */
.L_x_247:
[----:B------:R0:W-:Y:S01]  /*1990*/  STS [R13], R8 ;  /* 0x000000080d007388 */ /* 0x0001e20000000800 */
[----:B------:R-:W-:Y:S02]  /*19a0*/  VIADD R9, R9, 0x1 ;  /* 0x0000000109097836 */ /* 0x000fe40000000000 */
[----:B------:R-:W-:Y:S01]  /*19b0*/  FADD R7, R8, R7 ;  /* 0x0000000708077221 */ /* 0x000fe20000000000 */
[----:B------:R-:W-:Y:S02]  /*19c0*/  VIADD R3, R3, 0x100 ;  /* 0x0000010003037836 */ /* 0x000fe40000000000 */
[----:B------:R-:W-:-:S13]  /*19d0*/  ISETP.NE.AND P0, PT, R9, R12, PT ;  /* 0x0000000c0900720c */ /* 0x000fda0003f05270 */
[----:B0-----:R-:W-:Y:S05]  /*19e0*/  @P0 BRA `(.L_x_249) ;  /* 0xfffffffc00a00947 */ /* 0x001fea000383ffff */
.L_x_246:
[----:B------:R-:W-:Y:S05]  /*19f0*/  BSYNC.RECONVERGENT B1 ;  /* 0x0000000000017941 */ /* 0x000fea0003800200 */
.L_x_245:
[----:B------:R-:W-:-:S13]  /*1a00*/  ISETP.GE.U32.AND P0, PT, R14, 0x300, PT ;  /* 0x000003000e00780c */ /* 0x000fda0003f06070 */
[----:B------:R-:W-:Y:S05]  /*1a10*/  @!P0 BRA `(.L_x_244) ;  /* 0x0000000400408947 */ /* 0x000fea0003800000 */
.L_x_258:
[----:B0-----:R-:W-:Y:S01]  /*1a20*/  LEA R8, R3, UR35, 0x2 ;  /* 0x0000002303087c11 */ /* 0x001fe2000f8e10ff */
[----:B------:R-:W-:Y:S01]  /*1a30*/  BSSY.RECONVERGENT B1, `(.L_x_250) ;  /* 0x0000013000017945 */ /* 0x000fe20003800200 */
[----:B------:R-:W-:-:S03]  /*1a40*/  MOV R10, RZ ;  /* 0x000000ff000a7202 */ /* 0x000fc60000000f00 */
[----:B------:R-:W1:Y:S04]  /*1a50*/  LDS R11, [R8] ;  /* 0x00000000080b7984 */ /* 0x000e680000000800 */
[----:B------:R0:W2:Y:S04]  /*1a60*/  LDS R13, [R8+0x400] ;  /* 0x00040000080d7984 */ /* 0x0000a80000000800 */
[----:B------:R0:W3:Y:S04]  /*1a70*/  LDS R15, [R8+0x800] ;  /* 0x00080000080f7984 */ /* 0x0000e80000000800 */
[----:B------:R0:W4:Y:S01]  /*1a80*/  LDS R9, [R8+0xc00] ;  /* 0x000c000008097984 */ /* 0x0001220000000800 */
[----:B-1----:R-:W-:-:S05]  /*1a90*/  FADD R12, -R6, R11 ;  /* 0x0000000b060c7221 */ /* 0x002fca0000000100 */
[----:B------:R-:W-:-:S13]  /*1aa0*/  FSETP.GT.AND P0, PT, R12, -20, PT ;  /* 0xc1a000000c00780b */ /* 0x000fda0003f04000 */
[----:B0-234-:R-:W-:Y:S05]  /*1ab0*/  @!P0 BRA `(.L_x_251) ;  /* 0x0000000000288947 */ /* 0x01dfea0003800000 */
[----:B------:R-:W-:Y:S02]  /*1ac0*/  IMAD.MOV.U32 R11, RZ, RZ, 0x3bbb989d ;  /* 0x3bbb989dff0b7424 */ /* 0x000fe400078e00ff */
[----:B------:R-:W-:Y:S02]  /*1ad0*/  IMAD.MOV.U32 R17, RZ, RZ, 0x437c0000 ;  /* 0x437c0000ff117424 */ /* 0x000fe400078e00ff */
        /* <DEDUP_REMOVED lines=8> */
.L_x_251:
[----:B------:R-:W-:Y:S05]  /*1b60*/  BSYNC.RECONVERGENT B1 ;  /* 0x0000000000017941 */ /* 0x000fea0003800200 */
.L_x_250:
[----:B------:R0:W-:Y:S01]  /*1b70*/  STS [R8], R10 ;  /* 0x0000000a08007388 */ /* 0x0001e20000000800 */
[C---:B------:R-:W-:Y:S01]  /*1b80*/  FADD R13, -R6.reuse, R13 ;  /* 0x0000000d060d7221 */ /* 0x040fe20000000100 */
[----:B------:R-:W-:Y:S01]  /*1b90*/  FADD R14, -R6, R15 ;  /* 0x0000000f060e7221 */ /* 0x000fe20000000100 */
[----:B------:R-:W-:Y:S01]  /*1ba0*/  BSSY.RECONVERGENT B1, `(.L_x_252) ;  /* 0x000000f000017945 */ /* 0x000fe20003800200 */
[----:B------:R-:W-:Y:S02]  /*1bb0*/  IMAD.MOV.U32 R11, RZ, RZ, RZ ;  /* 0x000000ffff0b7224 */ /* 0x000fe400078e00ff */
[----:B------:R-:W-:Y:S02]  /*1bc0*/  FSETP.GT.AND P0, PT, R13, -20, PT ;  /* 0xc1a000000d00780b */ /* 0x000fe40003f04000 */
[----:B------:R-:W-:-:S11]  /*1bd0*/  FSETP.GT.AND P1, PT, R14, -20, PT ;  /* 0xc1a000000e00780b */ /* 0x000fd60003f24000 */
[----:B0-----:R-:W-:Y:S05]  /*1be0*/  @!P0 BRA `(.L_x_253) ;  /* 0x0000000000288947 */ /* 0x001fea0003800000 */
[----:B------:R-:W-:Y:S02]  /*1bf0*/  HFMA2 R16, -RZ, RZ, 3.7421875, 0 ;  /* 0x437c0000ff107431 */ /* 0x000fe400000001ff */
[----:B------:R-:W-:-:S04]  /*1c00*/  IMAD.MOV.U32 R12, RZ, RZ, 0x3bbb989d ;  /* 0x3bbb989dff0c7424 */ /* 0x000fc800078e00ff */
[----:B------:R-:W-:-:S04]  /*1c10*/  FFMA.SAT R11, R13, R12, 0.5 ;  /* 0x3f0000000d0b7423 */ /* 0x000fc8000000200c */
[----:B------:R-:W-:-:S04]  /*1c20*/  FFMA.RM R11, R11, R16, 12582913 ;  /* 0x4b4000010b0b7423 */ /* 0x000fc80000004010 */
[C---:B------:R-:W-:Y:S01]  /*1c30*/  FADD R12, R11.reuse, -12583039 ;  /* 0xcb40007f0b0c7421 */ /* 0x040fe20000000000 */
[----:B------:R-:W-:-:S03]  /*1c40*/  IMAD.SHL.U32 R11, R11, 0x800000, RZ ;  /* 0x008000000b0b7824 */ /* 0x000fc600078e00ff */
[----:B------:R-:W-:-:S04]  /*1c50*/  FFMA R12, R13, 1.4426950216293334961, -R12 ;  /* 0x3fb8aa3b0d0c7823 */ /* 0x000fc8000000080c */
[----:B------:R-:W-:-:S06]  /*1c60*/  FFMA R12, R13, 1.925963033500011079e-08, R12 ;  /* 0x32a570600d0c7823 */ /* 0x000fcc000000000c */
[----:B------:R-:W0:Y:S02]  /*1c70*/  MUFU.EX2 R12, R12 ;  /* 0x0000000c000c7308 */ /* 0x000e240000000800 */
[----:B0-----:R-:W-:-:S07]  /*1c80*/  FMUL R11, R11, R12 ;  /* 0x0000000c0b0b7220 */ /* 0x001fce0000400000 */
.L_x_253:
[----:B------:R-:W-:Y:S05]  /*1c90*/  BSYNC.RECONVERGENT B1 ;  /* 0x0000000000017941 */ /* 0x000fea0003800200 */
.L_x_252:
[----:B------:R-:W-:Y:S01]  /*1ca0*/  BSSY.RECONVERGENT B1, `(.L_x_254) ;  /* 0x000000d000017945 */ /* 0x000fe20003800200 */
[----:B------:R-:W-:-:S03]  /*1cb0*/  IMAD.MOV.U32 R13, RZ, RZ, RZ ;  /* 0x000000ffff0d7224 */ /* 0x000fc600078e00ff */
        /* <DEDUP_REMOVED lines=11> */
.L_x_255:
[----:B------:R-:W-:Y:S05]  /*1d70*/  BSYNC.RECONVERGENT B1 ;  /* 0x0000000000017941 */ /* 0x000fea0003800200 */
.L_x_254:
        /* <DEDUP_REMOVED lines=8> */
[----:B------:R-:W-:Y:S01]  /*1e00*/  ISETP.GT.AND P1, PT, R3, UR4, PT ;  /* 0x0000000403007c0c */ /* 0x000fe2000bf24270 */
[----:B------:R-:W-:Y:S02]  /*1e10*/  IMAD.MOV.U32 R9, RZ, RZ, RZ ;  /* 0x000000ffff097224 */ /* 0x000fe400078e00ff */
[----:B------:R-:W-:-:S08]  /*1e20*/  FADD R12, R10, R13 ;  /* 0x0000000d0a0c7221 */ /* 0x000fd00000000000 */
        /* <DEDUP_REMOVED lines=11> */
.L_x_257:
[----:B------:R-:W-:Y:S05]  /*1ee0*/  BSYNC.RECONVERGENT B1 ;  /* 0x0000000000017941 */ /* 0x000fea0003800200 */
.L_x_256:
[----:B------:R0:W-:Y:S01]  /*1ef0*/  STS [R8+0xc00], R9 ;  /* 0x000c000908007388 */ /* 0x0001e20000000800 */
[----:B------:R-:W-:Y:S01]  /*1f00*/  FADD R7, R12, R9 ;  /* 0x000000090c077221 */ /* 0x000fe20000000000 */
[----:B------:R-:W-:Y:S06]  /*1f10*/  @!P1 BRA `(.L_x_258) ;  /* 0xfffffff800c09947 */ /* 0x000fec000383ffff */
.L_x_244:
[----:B------:R-:W-:Y:S05]  /*1f20*/  BSYNC.RECONVERGENT B0 ;  /* 0x0000000000007941 */ /* 0x000fea0003800200 */
.L_x_243:
        /* <DEDUP_REMOVED lines=27> */
[C---:B0-----:R-:W-:Y:S01]  /*20e0*/  VIADD R5, R4.reuse, 0x1800000 ;  /* 0x0180000004057836 */ /* 0x041fe20000000000 */
[----:B------:R-:W-:-:S04]  /*20f0*/  FSETP.GT.AND P3, PT, R4, RZ, PT ;  /* 0x000000ff0400720b */ /* 0x000fc80003f64000 */
[----:B------:R-:W-:-:S04]  /*2100*/  LOP3.LUT R5, R5, 0x7f800000, RZ, 0xc0, !PT ;  /* 0x7f80000005057812 */ /* 0x000fc800078ec0ff */
[----:B------:R-:W-:-:S13]  /*2110*/  ISETP.GT.U32.AND P0, PT, R5, 0x1ffffff, PT ;  /* 0x01ffffff0500780c */ /* 0x000fda0003f04070 */
[----:B------:R-:W-:Y:S05]  /*2120*/  @P0 BRA `(.L_x_260) ;  /* 0x0000000000100947 */ /* 0x000fea0003800000 */
[----:B------:R-:W-:-:S07]  /*2130*/  MOV R9, 0x2150 ;  /* 0x0000215000097802 */ /* 0x000fce0000000f00 */
[----:B------:R-:W-:Y:S05]  /*2140*/  CALL.REL.NOINC `($__internal_5_$__cuda_sm20_rcp_rn_f32_slowpath) ;  /* 0x00000030006c7944 */ /* 0x000fea0003c00000 */
[----:B------:R-:W-:Y:S01]  /*2150*/  MOV R2, R4 ;  /* 0x0000000400027202 */ /* 0x000fe20000000f00 */
[----:B------:R-:W-:Y:S06]  /*2160*/  BRA `(.L_x_261) ;  /* 0x0000000000107947 */ /* 0x000fec0003800000 */
.L_x_260:
[----:B------:R-:W0:Y:S02]  /*2170*/  MUFU.RCP R3, R4 ;  /* 0x0000000400037308 */ /* 0x000e240000001000 */
[----:B0-----:R-:W-:-:S04]  /*2180*/  FFMA R2, R4, R3, -1 ;  /* 0xbf80000004027423 */ /* 0x001fc80000000003 */
[----:B------:R-:W-:-:S04]  /*2190*/  FADD.FTZ R2, -R2, -RZ ;  /* 0x800000ff02027221 */ /* 0x000fc80000010100 */
[----:B------:R-:W-:-:S07]  /*21a0*/  FFMA R2, R3, R2, R3 ;  /* 0x0000000203027223 */ /* 0x000fce0000000003 */
.L_x_261:
[----:B------:R-:W-:Y:S05]  /*21b0*/  BSYNC.RECONVERGENT B0 ;  /* 0x0000000000007941 */ /* 0x000fea0003800200 */
.L_x_259:
[----:B------:R-:W0:Y:S02]  /*21c0*/  LDCU UR4, c[0x0][0x3ac] ;  /* 0x00007580ff0477ac */ /* 0x000e240008000800 */
[----:B0-----:R-:W-:-:S13]  /*21d0*/  ISETP.GE.AND P0, PT, R0, UR4, PT ;  /* 0x0000000400007c0c */ /* 0x001fda000bf06270 */
[----:B------:R-:W-:Y:S05]  /*21e0*/  @P0 EXIT ;  /* 0x000000000000094d */ /* 0x000fea0003800000 */
[----:B------:R-:W0:Y:S01]  /*21f0*/  LDCU UR7, c[0x0][0x3a0] ;  /* 0x00007400ff0777ac */ /* 0x000e220008000800 */
[----:B------:R-:W-:Y:S01]  /*2200*/  FSEL R2, R2, RZ, P3 ;  /* 0x000000ff02027208 */ /* 0x000fe20001800000 */
[----:B0-----:R-:W-:-:S09]  /*2210*/  UISETP.GT.AND UP0, UPT, UR7, 0x2, UPT ;  /* 0x000000020700788c */ /* 0x001fd2000bf04270 */
[----:B------:R-:W-:Y:S05]  /*2220*/  BRA.U UP0, `(.L_x_262) ;  /* 0x0000001500b07547 */ /* 0x000fea000b800000 */
[----:B------:R-:W0:Y:S01]  /*2230*/  LDCU UR8, c[0x0][0x3b4] ;  /* 0x00007680ff0877ac */ /* 0x000e220008000800 */
[----:B------:R-:W1:Y:S01]  /*2240*/  S2UR UR47, SR_CTAID.X ;  /* 0x00000000002f79c3 */ /* 0x000e620000002500 */
[----:B------:R-:W-:Y:S01]  /*2250*/  BSSY.RECONVERGENT B0, `(.L_x_263) ;  /* 0x0000168000007945 */ /* 0x000fe20003800200 */
[----:B------:R-:W-:Y:S01]  /*2260*/  IMAD.WIDE.U32 R14, R0, 0x2, RZ ;  /* 0x00000002000e7825 */ /* 0x000fe200078e00ff */
[----:B------:R-:W2:Y:S01]  /*2270*/  LDCU.64 UR4, c[0x0][0x390] ;  /* 0x00007200ff0477ac */ /* 0x000ea20008000a00 */
[----:B------:R-:W-:Y:S02]  /*2280*/  UIMAD.WIDE UR20, UR6, 0x2, URZ ;  /* 0x00000002061478a5 */ /* 0x000fe4000f8e02ff */
[----:B------:R-:W-:Y:S01]  /*2290*/  UIADD3 UR34, UPT, UPT, UR7, 0x1, URZ ;  /* 0x0000000107227890 */ /* 0x000fe2000fffe0ff */
[----:B------:R-:W3:Y:S01]  /*22a0*/  LDCU UR43, c[0x0][0x3b4] ;  /* 0x00007680ff2b77ac */ /* 0x000ee20008000800 */
[----:B------:R-:W4:Y:S01]  /*22b0*/  LDCU UR44, c[0x0][0x3a0] ;  /* 0x00007400ff2c77ac */ /* 0x000f220008000800 */
[----:B0-----:R-:W-:-:S02]  /*22c0*/  USHF.L.U32 UR22, UR8, 0x2, URZ ;  /* 0x0000000208167899 */ /* 0x001fc400080006ff */
[----:B------:R-:W-:Y:S02]  /*22d0*/  UIMAD UR28, UR8, 0x7, URZ ;  /* 0x00000007081c78a4 */ /* 0x000fe4000f8e02ff */
[----:B------:R-:W-:Y:S02]  /*22e0*/  USHF.L.U32 UR30, UR8, 0x3, URZ ;  /* 0x00000003081e7899 */ /* 0x000fe400080006ff */
[----:B------:R-:W-:Y:S02]  /*22f0*/  UIMAD UR24, UR8, 0x5, URZ ;  /* 0x00000005081878a4 */ /* 0x000fe4000f8e02ff */
[----:B------:R-:W-:Y:S02]  /*2300*/  UIMAD UR26, UR8, 0x6, URZ ;  /* 0x00000006081a78a4 */ /* 0x000fe4000f8e02ff */
[----:B------:R-:W-:Y:S02]  /*2310*/  UIMAD UR32, UR8, 0x9, URZ ;  /* 0x00000009082078a4 */ /* 0x000fe4000f8e02ff */
[----:B------:R-:W-:-:S02]  /*2320*/  UIMAD UR12, UR8, 0xa, URZ ;  /* 0x0000000a080c78a4 */ /* 0x000fc4000f8e02ff */
[----:B------:R-:W-:Y:S02]  /*2330*/  UIMAD UR14, UR8, 0xb, URZ ;  /* 0x0000000b080e78a4 */ /* 0x000fe4000f8e02ff */
[----:B------:R-:W-:Y:S02]  /*2340*/  UIMAD UR16, UR8, 0xc, URZ ;  /* 0x0000000c081078a4 */ /* 0x000fe4000f8e02ff */
[----:B------:R-:W-:Y:S02]  /*2350*/  UIMAD UR18, UR8, 0xd, URZ ;  /* 0x0000000d081278a4 */ /* 0x000fe4000f8e02ff */
[----:B------:R-:W-:Y:S02]  /*2360*/  UIMAD UR10, UR8, 0xe, URZ ;  /* 0x0000000e080a78a4 */ /* 0x000fe4000f8e02ff */
[----:B------:R-:W-:Y:S02]  /*2370*/  UIMAD UR8, UR8, 0xf, URZ ;  /* 0x0000000f080878a4 */ /* 0x000fe4000f8e02ff */
[----:B--2---:R-:W-:-:S02]  /*2380*/  UIADD3 UR42, UP0, UPT, UR20, UR4, URZ ;  /* 0x00000004142a7290 */ /* 0x004fc4000ff1e0ff */
[----:B------:R-:W-:Y:S02]  /*2390*/  UIMAD.WIDE UR22, UR22, 0x2, UR20 ;  /* 0x00000002161678a5 */ /* 0x000fe4000f8e0214 */
[----:B------:R-:W-:Y:S02]  /*23a0*/  UIMAD.WIDE UR28, UR28, 0x2, UR20 ;  /* 0x000000021c1c78a5 */ /* 0x000fe4000f8e0214 */
[----:B------:R-:W-:Y:S02]  /*23b0*/  UIMAD.WIDE UR30, UR30, 0x2, UR20 ;  /* 0x000000021e1e78a5 */ /* 0x000fe4000f8e0214 */
[----:B------:R-:W-:Y:S02]  /*23c0*/  UIMAD.WIDE UR24, UR24, 0x2, UR20 ;  /* 0x00000002181878a5 */ /* 0x000fe4000f8e0214 */
[----:B------:R-:W-:Y:S02]  /*23d0*/  UIMAD.WIDE UR26, UR26, 0x2, UR20 ;  /* 0x000000021a1a78a5 */ /* 0x000fe4000f8e0214 */
[----:B------:R-:W-:-:S02]  /*23e0*/  UIMAD.WIDE UR32, UR32, 0x2, UR20 ;  /* 0x00000002202078a5 */ /* 0x000fc4000f8e0214 */
[----:B------:R-:W-:Y:S02]  /*23f0*/  UIMAD.WIDE UR12, UR12, 0x2, UR20 ;  /* 0x000000020c0c78a5 */ /* 0x000fe4000f8e0214 */
[----:B------:R-:W-:Y:S02]  /*2400*/  UIMAD.WIDE UR14, UR14, 0x2, UR20 ;  /* 0x000000020e0e78a5 */ /* 0x000fe4000f8e0214 */
[----:B------:R-:W-:Y:S02]  /*2410*/  UIMAD.WIDE UR16, UR16, 0x2, UR20 ;  /* 0x00000002101078a5 */ /* 0x000fe4000f8e0214 */
[----:B------:R-:W-:Y:S02]  /*2420*/  UIMAD.WIDE UR18, UR18, 0x2, UR20 ;  /* 0x00000002121278a5 */ /* 0x000fe4000f8e0214 */
[----:B------:R-:W-:Y:S02]  /*2430*/  UIMAD.WIDE UR10, UR10, 0x2, UR20 ;  /* 0x000000020a0a78a5 */ /* 0x000fe4000f8e0214 */
[----:B------:R-:W-:-:S02]  /*2440*/  UIMAD.WIDE UR8, UR8, 0x2, UR20 ;  /* 0x00000002080878a5 */ /* 0x000fc4000f8e0214 */
[----:B------:R-:W-:Y:S02]  /*2450*/  UIADD3.X UR20, UPT, UPT, UR21, UR5, URZ, UP0, !UPT ;  /* 0x0000000515147290 */ /* 0x000fe400087fe4ff */
[----:B------:R-:W-:Y:S02]  /*2460*/  UIADD3 URZ, UP3, UPT, UR22, UR4, URZ ;  /* 0x0000000416ff7290 */ /* 0x000fe4000ff7e0ff */
[----:B------:R-:W-:Y:S02]  /*2470*/  UIADD3 URZ, UP0, UPT, UR28, UR4, URZ ;  /* 0x000000041cff7290 */ /* 0x000fe4000ff1e0ff */
[----:B------:R-:W-:Y:S02]  /*2480*/  UIADD3 URZ, UP1, UPT, UR30, UR4, URZ ;  /* 0x000000041eff7290 */ /* 0x000fe4000ff3e0ff */
[----:B------:R-:W-:Y:S02]  /*2490*/  UIADD3 URZ, UP4, UPT, UR24, UR4, URZ ;  /* 0x0000000418ff7290 */ /* 0x000fe4000ff9e0ff */
[----:B------:R-:W-:-:S02]  /*24a0*/  UIADD3 URZ, UP5, UPT, UR26, UR4, URZ ;  /* 0x000000041aff7290 */ /* 0x000fc4000ffbe0ff */
[----:B------:R-:W-:Y:S02]  /*24b0*/  UIADD3 UR21, UP2, UPT, UR32, UR4, URZ ;  /* 0x0000000420157290 */ /* 0x000fe4000ff5e0ff */
[----:B------:R-:W-:Y:S02]  /*24c0*/  UIADD3.X UR22, UPT, UPT, UR23, UR5, URZ, UP3, !UPT ;  /* 0x0000000517167290 */ /* 0x000fe40009ffe4ff */
[----:B------:R-:W-:Y:S02]  /*24d0*/  UIADD3.X UR28, UPT, UPT, UR29, UR5, URZ, UP0, !UPT ;  /* 0x000000051d1c7290 */ /* 0x000fe400087fe4ff */
[----:B------:R-:W-:Y:S02]  /*24e0*/  UIADD3.X UR30, UPT, UPT, UR31, UR5, URZ, UP1, !UPT ;  /* 0x000000051f1e7290 */ /* 0x000fe40008ffe4ff */
[----:B------:R-:W-:Y:S02]  /*24f0*/  UIADD3 UR23, UP3, UPT, UR12, UR4, URZ ;  /* 0x000000040c177290 */ /* 0x000fe4000ff7e0ff */
[----:B------:R-:W-:-:S02]  /*2500*/  UIADD3.X UR24, UPT, UPT, UR25, UR5, URZ, UP4, !UPT ;  /* 0x0000000519187290 */ /* 0x000fc4000a7fe4ff */
[----:B------:R-:W-:Y:S02]  /*2510*/  UIADD3.X UR26, UPT, UPT, UR27, UR5, URZ, UP5, !UPT ;  /* 0x000000051b1a7290 */ /* 0x000fe4000affe4ff */
[----:B------:R-:W-:Y:S02]  /*2520*/  UIADD3 UR29, UP0, UPT, UR18, UR4, URZ ;  /* 0x00000004121d7290 */ /* 0x000fe4000ff1e0ff */
[----:B------:R-:W-:Y:S02]  /*2530*/  UIADD3 UR31, UP1, UPT, UR10, UR4, URZ ;  /* 0x000000040a1f7290 */ /* 0x000fe4000ff3e0ff */
[----:B------:R-:W-:Y:S02]  /*2540*/  UIADD3.X UR32, UPT, UPT, UR33, UR5, URZ, UP2, !UPT ;  /* 0x0000000521207290 */ /* 0x000fe400097fe4ff */
[----:B------:R-:W-:Y:S02]  /*2550*/  UIADD3 UR25, UP4, UPT, UR14, UR4, URZ ;  /* 0x000000040e197290 */ /* 0x000fe4000ff9e0ff */
[----:B------:R-:W-:-:S02]  /*2560*/  UIADD3 UR27, UP5, UPT, UR16, UR4, URZ ;  /* 0x00000004101b7290 */ /* 0x000fc4000ffbe0ff */
[----:B------:R-:W-:Y:S02]  /*2570*/  UIADD3 UR10, UP2, UPT, UR8, UR4, URZ ;  /* 0x00000004080a7290 */ /* 0x000fe4000ff5e0ff */
[----:B------:R-:W-:Y:S02]  /*2580*/  UIADD3.X UR12, UPT, UPT, UR13, UR5, URZ, UP3, !UPT ;  /* 0x000000050d0c7290 */ /* 0x000fe40009ffe4ff */
[----:B------:R-:W-:Y:S01]  /*2590*/  UIADD3.X UR18, UPT, UPT, UR19, UR5, URZ, UP0, !UPT ;  /* 0x0000000513127290 */ /* 0x000fe200087fe4ff */
[----:B------:R-:W0:Y:S01]  /*25a0*/  LDCU UR45, c[0x0][0x3ac] ;  /* 0x00007580ff2d77ac */ /* 0x000e220008000800 */
[----:B------:R-:W2:Y:S01]  /*25b0*/  LDCU.64 UR38, c[0x0][0x398] ;  /* 0x00007300ff2677ac */ /* 0x000ea20008000a00 */
[----:B------:R-:W0:Y:S01]  /*25c0*/  LDCU UR46, c[0x0][0x390] ;  /* 0x00007200ff2e77ac */ /* 0x000e220008000800 */
[----:B------:R-:W0:Y:S01]  /*25d0*/  LDCU.64 UR36, c[0x0][0x390] ;  /* 0x00007200ff2477ac */ /* 0x000e220008000a00 */
[----:B------:R-:W-:Y:S02]  /*25e0*/  UIADD3.X UR14, UPT, UPT, UR15, UR5, URZ, UP4, !UPT ;  /* 0x000000050f0e7290 */ /* 0x000fe4000a7fe4ff */
[----:B------:R-:W-:-:S02]  /*25f0*/  UIADD3.X UR16, UPT, UPT, UR17, UR5, URZ, UP5, !UPT ;  /* 0x0000000511107290 */ /* 0x000fc4000affe4ff */
[----:B------:R-:W-:Y:S02]  /*2600*/  UIADD3.X UR11, UPT, UPT, UR11, UR5, URZ, UP1, !UPT ;  /* 0x000000050b0b7290 */ /* 0x000fe40008ffe4ff */
[----:B------:R-:W-:Y:S02]  /*2610*/  UIADD3.X UR13, UPT, UPT, UR9, UR5, URZ, UP2, !UPT ;  /* 0x00000005090d7290 */ /* 0x000fe400097fe4ff */
[----:B------:R-:W-:Y:S02]  /*2620*/  ULOP3.LUT UR34, UR34, 0x3, URZ, 0xc0, !UPT ;  /* 0x0000000322227892 */ /* 0x000fe4000f8ec0ff */
[----:B-1-34-:R-:W-:-:S11]  /*2630*/  UISETP.GT.AND UP0, UPT, UR7, -0x1, UPT ;  /* 0xffffffff0700788c */ /* 0x01afd6000bf04270 */
.L_x_268:
[----:B-1----:R-:W-:Y:S01]  /*2640*/  IMAD.MOV.U32 R3, RZ, RZ, RZ ;  /* 0x000000ffff037224 */ /* 0x002fe200078e00ff */
[----:B------:R-:W-:Y:S06]  /*2650*/  BRA.U !UP0, `(.L_x_264) ;  /* 0x00000011086c7547 */ /* 0x000fec000b800000 */
[----:B------:R-:W-:Y:S01]  /*2660*/  UISETP.GE.U32.AND UP1, UPT, UR44, 0xf, UPT ;  /* 0x0000000f2c00788c */ /* 0x000fe2000bf26070 */
[----:B------:R-:W-:Y:S01]  /*2670*/  IMAD.MOV.U32 R3, RZ, RZ, RZ ;  /* 0x000000ffff037224 */ /* 0x000fe200078e00ff */
[----:B------:R-:W-:-:S04]  /*2680*/  UIADD3 UR4, UPT, UPT, UR44, 0x1, URZ ;  /* 0x000000012c047890 */ /* 0x000fc8000fffe0ff */
[----:B------:R-:W-:-:S03]  /*2690*/  ULOP3.LUT UR52, UR4, 0xf, URZ, 0xc0, !UPT ;  /* 0x0000000f04347892 */ /* 0x000fc6000f8ec0ff */
[----:B------:R-:W-:Y:S01]  /*26a0*/  UMOV UR4, URZ ;  /* 0x000000ff00047c82 */ /* 0x000fe20008000000 */
[----:B------:R-:W-:Y:S01]  /*26b0*/  UISETP.NE.AND UP2, UPT, UR52, URZ, UPT ;  /* 0x000000ff3400728c */ /* 0x000fe2000bf45270 */
[----:B------:R-:W-:Y:S10]  /*26c0*/  BRA.U !UP1, `(.L_x_265) ;  /* 0x0000000509e47547 */ /* 0x000ff4000b800000 */
[----:B------:R-:W-:Y:S01]  /*26d0*/  USHF.L.U32 UR15, UR6, 0x1, URZ ;  /* 0x00000001060f7899 */ /* 0x000fe200080006ff */
[----:B------:R-:W-:Y:S01]  /*26e0*/  IADD3 R4, P0, PT, R14, UR42, RZ ;  /* 0x0000002a0e047c10 */ /* 0x000fe2000ff1e0ff */
[----:B------:R-:W-:Y:S01]  /*26f0*/  UIMAD UR48, UR43, 0x7, URZ ;  /* 0x000000072b3078a4 */ /* 0x000fe2000f8e02ff */
[----:B0-----:R-:W-:Y:S01]  /*2700*/  MOV R11, UR36 ;  /* 0x00000024000b7c02 */ /* 0x001fe20008000f00 */
[----:B------:R-:W-:Y:S01]  /*2710*/  UIMAD.WIDE UR4, UR6, 0x2, URZ ;  /* 0x00000002060478a5 */ /* 0x000fe2000f8e02ff */
[----:B------:R-:W-:Y:S01]  /*2720*/  IMAD.U32 R12, RZ, RZ, UR37 ;  /* 0x00000025ff0c7e24 */ /* 0x000fe2000f8e00ff */
[----:B------:R-:W-:Y:S01]  /*2730*/  USHF.L.U32 UR9, UR43, 0x3, URZ ;  /* 0x000000032b097899 */ /* 0x000fe200080006ff */
[----:B------:R-:W-:Y:S01]  /*2740*/  IADD3.X R5, PT, PT, R15, UR20, RZ, P0, !PT ;  /* 0x000000140f057c10 */ /* 0x000fe200087fe4ff */
[----:B------:R-:W-:Y:S01]  /*2750*/  UIMAD UR50, UR48, 0x2, UR15 ;  /* 0x00000002303278a4 */ /* 0x000fe2000f8e020f */
[----:B------:R-:W0:Y:S01]  /*2760*/  LDS R3, [UR35] ;  /* 0x00000023ff037984 */ /* 0x000e220008000800 */
[----:B------:R-:W-:-:S02]  /*2770*/  USHF.L.U32 UR8, UR43, 0x1, URZ ;  /* 0x000000012b087899 */ /* 0x000fc400080006ff */
[----:B------:R-:W-:Y:S01]  /*2780*/  UIMAD.WIDE UR48, UR43, 0x2, UR4 ;  /* 0x000000022b3078a5 */ /* 0x000fe2000f8e0204 */
[----:B------:R1:W3:Y:S01]  /*2790*/  LDG.E.U16.CONSTANT R25, desc[UR40][R4.64] ;  /* 0x0000002804197981 */ /* 0x0002e2000c1e9500 */
[----:B------:R-:W-:Y:S02]  /*27a0*/  UIMAD UR7, UR43, 0x3, URZ ;  /* 0x000000032b0778a4 */ /* 0x000fe4000f8e02ff */
[----:B------:R-:W-:Y:S02]  /*27b0*/  UIMAD UR17, UR9, 0x2, UR15 ;  /* 0x00000002091178a4 */ /* 0x000fe4000f8e020f */
[----:B------:R-:W-:Y:S01]  /*27c0*/  USHF.L.U32 UR19, UR43, 0x2, URZ ;  /* 0x000000022b137899 */ /* 0x000fe200080006ff */
[----:B------:R-:W-:Y:S01]  /*27d0*/  IADD3 R6, P2, P3, R14, UR48, R11 ;  /* 0x000000300e067c10 */ /* 0x000fe2000fb5e00b */
[----:B------:R-:W-:Y:S02]  /*27e0*/  UIMAD.WIDE UR8, UR8, 0x2, UR4 ;  /* 0x00000002080878a5 */ /* 0x000fe4000f8e0204 */
[----:B------:R-:W-:Y:S01]  /*27f0*/  UIMAD.WIDE UR4, UR7, 0x2, UR4 ;  /* 0x00000002070478a5 */ /* 0x000fe2000f8e0204 */
[----:B------:R-:W-:Y:S01]  /*2800*/  IADD3.X R7, PT, PT, R15, UR49, R12, P2, P3 ;  /* 0x000000310f077c10 */ /* 0x000fe200097e640c */
[----:B------:R-:W-:-:S02]  /*2810*/  UIMAD UR51, UR43, 0x5, URZ ;  /* 0x000000052b3378a4 */ /* 0x000fc4000f8e02ff */
[----:B------:R-:W-:Y:S01]  /*2820*/  UIMAD UR19, UR19, 0x2, UR15 ;  /* 0x00000002131378a4 */ /* 0x000fe2000f8e020f */
[C-C-:B------:R-:W-:Y:S01]  /*2830*/  IADD3 R8, P0, P1, R14.reuse, UR8, R11.reuse ;  /* 0x000000080e087c10 */ /* 0x140fe2000f91e00b */
[----:B------:R-:W-:Y:S01]  /*2840*/  UIMAD UR51, UR51, 0x2, UR15 ;  /* 0x00000002333378a4 */ /* 0x000fe2000f8e020f */
[C---:B------:R-:W-:Y:S01]  /*2850*/  IADD3 R10, P2, P3, R14.reuse, UR4, R11 ;  /* 0x000000040e0a7c10 */ /* 0x040fe2000fb5e00b */
[----:B------:R-:W-:Y:S01]  /*2860*/  UIADD3 UR19, UPT, UPT, UR19, UR46, URZ ;  /* 0x0000002e13137290 */ /* 0x000fe2000fffe0ff */
[C-C-:B------:R-:W-:Y:S01]  /*2870*/  IADD3.X R9, PT, PT, R15.reuse, UR9, R12.reuse, P0, P1 ;  /* 0x000000090f097c10 */ /* 0x140fe200087e240c */
[----:B------:R-:W-:Y:S01]  /*2880*/  UIMAD UR33, UR43, 0x6, URZ ;  /* 0x000000062b2178a4 */ /* 0x000fe2000f8e02ff */
[----:B------:R-:W4:Y:S01]  /*2890*/  LDG.E.U16.CONSTANT R21, desc[UR40][R6.64] ;  /* 0x0000002806157981 */ /* 0x000f22000c1e9500 */
[----:B------:R-:W-:Y:S01]  /*28a0*/  UIADD3 UR51, UPT, UPT, UR51, UR46, URZ ;  /* 0x0000002e33337290 */ /* 0x000fe2000fffe0ff */
[C---:B------:R-:W-:Y:S01]  /*28b0*/  IADD3.X R11, PT, PT, R15.reuse, UR5, R12, P2, P3 ;  /* 0x000000050f0b7c10 */ /* 0x040fe200097e640c */
[----:B------:R-:W-:Y:S01]  /*28c0*/  UIMAD UR33, UR33, 0x2, UR15 ;  /* 0x00000002212178a4 */ /* 0x000fe2000f8e020f */
[C---:B------:R-:W-:Y:S01]  /*28d0*/  IADD3 R12, P0, PT, R14.reuse, UR19, RZ ;  /* 0x000000130e0c7c10 */ /* 0x040fe2000ff1e0ff */
[----:B------:R5:W2:Y:S02]  /*28e0*/  LDG.E.U16.CONSTANT R20, desc[UR40][R8.64] ;  /* 0x0000002808147981 */ /* 0x000aa4000c1e9500 */
[----:B------:R-:W-:Y:S01]  /*28f0*/  UIADD3 UR33, UPT, UPT, UR33, UR46, URZ ;  /* 0x0000002e21217290 */ /* 0x000fe2000fffe0ff */
[----:B------:R-:W-:Y:S01]  /*2900*/  IADD3 R22, P1, PT, R14, UR51, RZ ;  /* 0x000000330e167c10 */ /* 0x000fe2000ff3e0ff */
[----:B------:R-:W2:Y:S01]  /*2910*/  LDG.E.U16.CONSTANT R19, desc[UR40][R10.64] ;  /* 0x000000280a137981 */ /* 0x000ea2000c1e9500 */
[C---:B------:R-:W-:Y:S01]  /*2920*/  IADD3.X R13, PT, PT, R15.reuse, UR22, RZ, P0, !PT ;  /* 0x000000160f0d7c10 */ /* 0x040fe200087fe4ff */
[----:B------:R-:W-:Y:S01]  /*2930*/  UIADD3 UR50, UPT, UPT, UR50, UR46, URZ ;  /* 0x0000002e32327290 */ /* 0x000fe2000fffe0ff */
[----:B------:R-:W-:-:S02]  /*2940*/  IADD3.X R23, PT, PT, R15, UR24, RZ, P1, !PT ;  /* 0x000000180f177c10 */ /* 0x000fc40008ffe4ff */
[C---:B-1----:R-:W-:Y:S01]  /*2950*/  IADD3 R4, P0, PT, R14.reuse, UR33, RZ ;  /* 0x000000210e047c10 */ /* 0x042fe2000ff1e0ff */
[----:B------:R1:W2:Y:S01]  /*2960*/  LDG.E.U16.CONSTANT R18, desc[UR40][R12.64] ;  /* 0x000000280c127981 */ /* 0x0002a2000c1e9500 */
[----:B------:R-:W-:Y:S01]  /*2970*/  UIADD3 UR17, UPT, UPT, UR17, UR46, URZ ;  /* 0x0000002e11117290 */ /* 0x000fe2000fffe0ff */
[C---:B-----5:R-:W-:Y:S02]  /*2980*/  IADD3 R8, P1, PT, R14.reuse, UR50, RZ ;  /* 0x000000320e087c10 */ /* 0x060fe4000ff3e0ff */
[----:B------:R-:W5:Y:S01]  /*2990*/  LDG.E.U16.CONSTANT R17, desc[UR40][R22.64] ;  /* 0x0000002816117981 */ /* 0x000f62000c1e9500 */
[C---:B------:R-:W-:Y:S02]  /*29a0*/  IADD3.X R5, PT, PT, R15.reuse, UR26, RZ, P0, !PT ;  /* 0x0000001a0f057c10 */ /* 0x040fe400087fe4ff */
[C---:B------:R-:W-:Y:S02]  /*29b0*/  IADD3 R28, P0, PT, R14.reuse, UR17, RZ ;  /* 0x000000110e1c7c10 */ /* 0x040fe4000ff1e0ff */
[----:B------:R-:W-:Y:S01]  /*29c0*/  IADD3.X R9, PT, PT, R15, UR28, RZ, P1, !PT ;  /* 0x0000001c0f097c10 */ /* 0x000fe20008ffe4ff */
[----:B------:R0:W5:Y:S01]  /*29d0*/  LDG.E.U16.CONSTANT R24, desc[UR40][R4.64] ;  /* 0x0000002804187981 */ /* 0x000162000c1e9500 */
[----:B------:R-:W-:-:S02]  /*29e0*/  IADD3 R30, P1, PT, R14, UR21, RZ ;  /* 0x000000150e1e7c10 */ /* 0x000fc4000ff3e0ff */
[C---:B------:R-:W-:Y:S01]  /*29f0*/  IADD3.X R29, PT, PT, R15.reuse, UR30, RZ, P0, !PT ;  /* 0x0000001e0f1d7c10 */ /* 0x040fe200087fe4ff */
[----:B------:R0:W5:Y:S01]  /*2a00*/  LDG.E.U16.CONSTANT R16, desc[UR40][R8.64] ;  /* 0x0000002808107981 */ /* 0x000162000c1e9500 */
[C---:B------:R-:W-:Y:S02]  /*2a10*/  IADD3 R26, P0, PT, R14.reuse, UR23, RZ ;  /* 0x000000170e1a7c10 */ /* 0x040fe4000ff1e0ff */
[C---:B------:R-:W-:Y:S01]  /*2a20*/  IADD3.X R31, PT, PT, R15.reuse, UR32, RZ, P1, !PT ;  /* 0x000000200f1f7c10 */ /* 0x040fe20008ffe4ff */
[----:B------:R-:W5:Y:S01]  /*2a30*/  LDG.E.U16.CONSTANT R23, desc[UR40][R28.64] ;  /* 0x000000281c177981 */ /* 0x000f62000c1e9500 */
[C---:B-1----:R-:W-:Y:S02]  /*2a40*/  IADD3 R12, P1, PT, R14.reuse, UR25, RZ ;  /* 0x000000190e0c7c10 */ /* 0x042fe4000ff3e0ff */
[----:B------:R-:W-:Y:S01]  /*2a50*/  IADD3.X R27, PT, PT, R15, UR12, RZ, P0, !PT ;  /* 0x0000000c0f1b7c10 */ /* 0x000fe200087fe4ff */
[----:B------:R1:W5:Y:S01]  /*2a60*/  LDG.E.U16.CONSTANT R22, desc[UR40][R30.64] ;  /* 0x000000281e167981 */ /* 0x000362000c1e9500 */
[----:B------:R-:W-:-:S02]  /*2a70*/  IADD3 R6, P0, PT, R14, UR27, RZ ;  /* 0x0000001b0e067c10 */ /* 0x000fc4000ff1e0ff */
[C---:B------:R-:W-:Y:S01]  /*2a80*/  IADD3.X R13, PT, PT, R15.reuse, UR14, RZ, P1, !PT ;  /* 0x0000000e0f0d7c10 */ /* 0x040fe20008ffe4ff */
[----:B------:R1:W5:Y:S01]  /*2a90*/  LDG.E.U16.CONSTANT R26, desc[UR40][R26.64] ;  /* 0x000000281a1a7981 */ /* 0x000362000c1e9500 */
[C---:B0-----:R-:W-:Y:S02]  /*2aa0*/  IADD3 R4, P1, PT, R14.reuse, UR29, RZ ;  /* 0x0000001d0e047c10 */ /* 0x041fe4000ff3e0ff */
[C---:B------:R-:W-:Y:S01]  /*2ab0*/  IADD3.X R7, PT, PT, R15.reuse, UR16, RZ, P0, !PT ;  /* 0x000000100f077c10 */ /* 0x040fe200087fe4ff */
[----:B------:R-:W5:Y:S01]  /*2ac0*/  LDG.E.U16.CONSTANT R12, desc[UR40][R12.64] ;  /* 0x000000280c0c7981 */ /* 0x000f62000c1e9500 */
[C---:B------:R-:W-:Y:S02]  /*2ad0*/  IADD3 R8, P0, PT, R14.reuse, UR31, RZ ;  /* 0x0000001f0e087c10 */ /* 0x040fe4000ff1e0ff */
[----:B------:R-:W-:Y:S01]  /*2ae0*/  IADD3.X R5, PT, PT, R15, UR18, RZ, P1, !PT ;  /* 0x000000120f057c10 */ /* 0x000fe20008ffe4ff */
[----:B------:R0:W5:Y:S01]  /*2af0*/  LDG.E.U16.CONSTANT R6, desc[UR40][R6.64] ;  /* 0x0000002806067981 */ /* 0x000162000c1e9500 */
[----:B------:R-:W-:-:S02]  /*2b00*/  IADD3 R10, P1, PT, R14, UR10, RZ ;  /* 0x0000000a0e0a7c10 */ /* 0x000fc4000ff3e0ff */
[C---:B------:R-:W-:Y:S01]  /*2b10*/  IADD3.X R9, PT, PT, R15.reuse, UR11, RZ, P0, !PT ;  /* 0x0000000b0f097c10 */ /* 0x040fe200087fe4ff */
[----:B------:R0:W5:Y:S01]  /*2b20*/  LDG.E.U16.CONSTANT R4, desc[UR40][R4.64] ;  /* 0x0000002804047981 */ /* 0x000162000c1e9500 */
[----:B------:R-:W-:-:S03]  /*2b30*/  IADD3.X R11, PT, PT, R15, UR13, RZ, P1, !PT ;  /* 0x0000000d0f0b7c10 */ /* 0x000fc60008ffe4ff */
[----:B------:R0:W5:Y:S04]  /*2b40*/  LDG.E.U16.CONSTANT R8, desc[UR40][R8.64] ;  /* 0x0000002808087981 */ /* 0x000168000c1e9500 */
[----:B------:R0:W5:Y:S04]  /*2b50*/  LDG.E.U16.CONSTANT R10, desc[UR40][R10.64] ;  /* 0x000000280a0a7981 */ /* 0x000168000c1e9500 */
[----:B-1----:R-:W1:Y:S04]  /*2b60*/  LDS R31, [UR35+0x4] ;  /* 0x00000423ff1f7984 */ /* 0x002e680008000800 */
[----:B------:R-:W1:Y:S04]  /*2b70*/  LDS R30, [UR35+0x8] ;  /* 0x00000823ff1e7984 */ /* 0x000e680008000800 */
[----:B------:R-:W1:Y:S04]  /*2b80*/  LDS R29, [UR35+0xc] ;  /* 0x00000c23ff1d7984 */ /* 0x000e680008000800 */
[----:B------:R-:W5:Y:S04]  /*2b90*/  LDS R28, [UR35+0x10] ;  /* 0x00001023ff1c7984 */ /* 0x000f680008000800 */
[----:B------:R-:W5:Y:S04]  /*2ba0*/  LDS R27, [UR35+0x14] ;  /* 0x00001423ff1b7984 */ /* 0x000f680008000800 */
[----:B0-----:R-:W0:Y:S04]  /*2bb0*/  LDS R7, [UR35+0x18] ;  /* 0x00001823ff077984 */ /* 0x001e280008000800 */
[----:B------:R-:W0:Y:S04]  /*2bc0*/  LDS R5, [UR35+0x1c] ;  /* 0x00001c23ff057984 */ /* 0x000e280008000800 */
[----:B------:R-:W0:Y:S04]  /*2bd0*/  LDS R13, [UR35+0x20] ;  /* 0x00002023ff0d7984 */ /* 0x000e280008000800 */
[----:B------:R-:W0:Y:S04]  /*2be0*/  LDS R9, [UR35+0x24] ;  /* 0x00002423ff097984 */ /* 0x000e280008000800 */
[----:B------:R-:W-:Y:S01]  /*2bf0*/  LDS R11, [UR35+0x2c] ;  /* 0x00002c23ff0b7984 */ /* 0x000fe20008000800 */
[----:B------:R-:W-:Y:S01]  /*2c00*/  UMOV UR4, 0x10 ;  /* 0x0000001000047882 */ /* 0x000fe20000000000 */
[----:B---3--:R-:W-:-:S05]  /*2c10*/  HADD2.F32 R32, -RZ, R25.H0_H0 ;  /* 0x20000019ff207230 */ /* 0x008fca0000004100 */
[----:B------:R-:W-:Y:S02]  /*2c20*/  FFMA R32, R3, R32, RZ ;  /* 0x0000002003207223 */ /* 0x000fe400000000ff */
[----:B------:R-:W3:Y:S01]  /*2c30*/  LDS R3, [UR35+0x28] ;  /* 0x00002823ff037984 */ /* 0x000ee20008000800 */
[----:B----4-:R-:W-:Y:S02]  /*2c40*/  HADD2.F32 R21, -RZ, R21.H0_H0 ;  /* 0x20000015ff157230 */ /* 0x010fe40000004100 */
[----:B--2---:R-:W-:-:S03]  /*2c50*/  HADD2.F32 R20, -RZ, R20.H0_H0 ;  /* 0x20000014ff147230 */ /* 0x004fc60000004100 */
[----:B-1----:R-:W-:Y:S01]  /*2c60*/  FFMA R21, R31, R21, R32 ;  /* 0x000000151f157223 */ /* 0x002fe20000000020 */
[----:B------:R-:W-:-:S03]  /*2c70*/  HADD2.F32 R25, -RZ, R19.H0_H0 ;  /* 0x20000013ff197230 */ /* 0x000fc60000004100 */
[----:B------:R-:W-:Y:S01]  /*2c80*/  FFMA R20, R30, R20, R21 ;  /* 0x000000141e147223 */ /* 0x000fe20000000015 */
[----:B------:R-:W1:Y:S03]  /*2c90*/  LDS R19, [UR35+0x30] ;  /* 0x00003023ff137984 */ /* 0x000e660008000800 */
[----:B------:R-:W-:Y:S01]  /*2ca0*/  FFMA R25, R29, R25, R20 ;  /* 0x000000191d197223 */ /* 0x000fe20000000014 */
[----:B------:R-:W-:Y:S02]  /*2cb0*/  HADD2.F32 R21, -RZ, R18.H0_H0 ;  /* 0x20000012ff157230 */ /* 0x000fe40000004100 */
[----:B------:R-:W2:Y:S01]  /*2cc0*/  LDS R18, [UR35+0x34] ;  /* 0x00003423ff127984 */ /* 0x000ea20008000800 */
[----:B-----5:R-:W-:Y:S02]  /*2cd0*/  HADD2.F32 R20, -RZ, R17.H0_H0 ;  /* 0x20000011ff147230 */ /* 0x020fe40000004100 */
[----:B------:R-:W-:Y:S01]  /*2ce0*/  FFMA R28, R28, R21, R25 ;  /* 0x000000151c1c7223 */ /* 0x000fe20000000019 */
[----:B------:R-:W4:Y:S03]  /*2cf0*/  LDS R17, [UR35+0x38] ;  /* 0x00003823ff117984 */ /* 0x000f260008000800 */
[----:B------:R-:W-:Y:S01]  /*2d00*/  FFMA R28, R27, R20, R28 ;  /* 0x000000141b1c7223 */ /* 0x000fe2000000001c */
[----:B------:R-:W-:Y:S01]  /*2d10*/  HADD2.F32 R24, -RZ, R24.H0_H0 ;  /* 0x20000018ff187230 */ /* 0x000fe20000004100 */
[----:B------:R-:W5:Y:S01]  /*2d20*/  LDS R20, [UR35+0x3c] ;  /* 0x00003c23ff147984 */ /* 0x000f620008000800 */
[----:B------:R-:W-:-:S03]  /*2d30*/  HADD2.F32 R16, -RZ, R16.H0_H0 ;  /* 0x20000010ff107230 */ /* 0x000fc60000004100 */
[----:B0-----:R-:W-:Y:S01]  /*2d40*/  FFMA R24, R7, R24, R28 ;  /* 0x0000001807187223 */ /* 0x001fe2000000001c */
[----:B------:R-:W-:-:S03]  /*2d50*/  HADD2.F32 R23, -RZ, R23.H0_H0 ;  /* 0x20000017ff177230 */ /* 0x000fc60000004100 */
[----:B------:R-:W-:Y:S01]  /*2d60*/  FFMA R16, R5, R16, R24 ;  /* 0x0000001005107223 */ /* 0x000fe20000000018 */
[----:B------:R-:W-:-:S03]  /*2d70*/  HADD2.F32 R22, -RZ, R22.H0_H0 ;  /* 0x20000016ff167230 */ /* 0x000fc60000004100 */
[----:B------:R-:W-:Y:S01]  /*2d80*/  FFMA R16, R13, R23, R16 ;  /* 0x000000170d107223 */ /* 0x000fe20000000010 */
[----:B------:R-:W-:-:S03]  /*2d90*/  HADD2.F32 R26, -RZ, R26.H0_H0 ;  /* 0x2000001aff1a7230 */ /* 0x000fc60000004100 */
[----:B------:R-:W-:Y:S01]  /*2da0*/  FFMA R16, R9, R22, R16 ;  /* 0x0000001609107223 */ /* 0x000fe20000000010 */
[----:B------:R-:W-:-:S03]  /*2db0*/  HADD2.F32 R12, -RZ, R12.H0_H0 ;  /* 0x2000000cff0c7230 */ /* 0x000fc60000004100 */
[----:B---3--:R-:W-:Y:S01]  /*2dc0*/  FFMA R16, R3, R26, R16 ;  /* 0x0000001a03107223 */ /* 0x008fe20000000010 */
[----:B------:R-:W-:-:S03]  /*2dd0*/  HADD2.F32 R6, -RZ, R6.H0_H0 ;  /* 0x20000006ff067230 */ /* 0x000fc60000004100 */
[----:B------:R-:W-:Y:S01]  /*2de0*/  FFMA R12, R11, R12, R16 ;  /* 0x0000000c0b0c7223 */ /* 0x000fe20000000010 */
[----:B------:R-:W-:-:S03]  /*2df0*/  HADD2.F32 R4, -RZ, R4.H0_H0 ;  /* 0x20000004ff047230 */ /* 0x000fc60000004100 */
[----:B-1----:R-:W-:Y:S01]  /*2e00*/  FFMA R19, R19, R6, R12 ;  /* 0x0000000613137223 */ /* 0x002fe2000000000c */
[----:B------:R-:W-:-:S03]  /*2e10*/  HADD2.F32 R8, -RZ, R8.H0_H0 ;  /* 0x20000008ff087230 */ /* 0x000fc60000004100 */
[----:B--2---:R-:W-:Y:S01]  /*2e20*/  FFMA R4, R18, R4, R19 ;  /* 0x0000000412047223 */ /* 0x004fe20000000013 */
[----:B------:R-:W-:-:S03]  /*2e30*/  HADD2.F32 R10, -RZ, R10.H0_H0 ;  /* 0x2000000aff0a7230 */ /* 0x000fc60000004100 */
[----:B----4-:R-:W-:-:S04]  /*2e40*/  FFMA R17, R17, R8, R4 ;  /* 0x0000000811117223 */ /* 0x010fc80000000004 */
[----:B-----5:R-:W-:-:S07]  /*2e50*/  FFMA R3, R20, R10, R17 ;  /* 0x0000000a14037223 */ /* 0x020fce0000000011 */
.L_x_265:
[----:B------:R-:W-:Y:S05]  /*2e60*/  BRA.U !UP2, `(.L_x_264) ;  /* 0x000000090a687547 */ /* 0x000fea000b800000 */
[----:B------:R-:W-:-:S04]  /*2e70*/  UIADD3 UR5, UPT, UPT, UR44, 0x1, URZ ;  /* 0x000000012c057890 */ /* 0x000fc8000fffe0ff */
[----:B------:R-:W-:Y:S02]  /*2e80*/  ULOP3.LUT UR7, UR5, 0x7, URZ, 0xc0, !UPT ;  /* 0x0000000705077892 */ /* 0x000fe4000f8ec0ff */
[----:B------:R-:W-:Y:S02]  /*2e90*/  UIADD3 UR5, UPT, UPT, UR52, -0x1, URZ ;  /* 0xffffffff34057890 */ /* 0x000fe4000fffe0ff */
[----:B------:R-:W-:Y:S02]  /*2ea0*/  UISETP.NE.AND UP2, UPT, UR7, URZ, UPT ;  /* 0x000000ff0700728c */ /* 0x000fe4000bf45270 */
[----:B------:R-:W-:-:S09]  /*2eb0*/  UISETP.GE.U32.AND UP1, UPT, UR5, 0x7, UPT ;  /* 0x000000070500788c */ /* 0x000fd2000bf26070 */
[----:B------:R-:W-:Y:S05]  /*2ec0*/  BRA.U !UP1, `(.L_x_266) ;  /* 0x0000000509207547 */ /* 0x000fea000b800000 */
[----:B------:R-:W-:-:S04]  /*2ed0*/  UIMAD UR8, UR4, UR43, URZ ;  /* 0x0000002b040872a4 */ /* 0x000fc8000f8e02ff */
[----:B------:R-:W-:Y:S02]  /*2ee0*/  UIADD3 UR5, UPT, UPT, UR8, UR43, URZ ;  /* 0x0000002b08057290 */ /* 0x000fe4000fffe0ff */
[----:B------:R-:W-:-:S04]  /*2ef0*/  IMAD.U32 R5, RZ, RZ, UR8 ;  /* 0x00000008ff057e24 */ /* 0x000fc8000f8e00ff */
[----:B------:R-:W-:Y:S01]  /*2f00*/  MOV R7, UR5 ;  /* 0x0000000500077c02 */ /* 0x000fe20008000f00 */
[----:B------:R-:W-:Y:S01]  /*2f10*/  UIADD3 UR5, UPT, UPT, UR5, UR43, URZ ;  /* 0x0000002b05057290 */ /* 0x000fe2000fffe0ff */
[----:B------:R-:W-:-:S04]  /*2f20*/  IMAD.WIDE R4, R5, 0x2, R14 ;  /* 0x0000000205047825 */ /* 0x000fc800078e020e */
[----:B------:R-:W-:Y:S01]  /*2f30*/  IMAD.WIDE R6, R7, 0x2, R14 ;  /* 0x0000000207067825 */ /* 0x000fe200078e020e */
[----:B------:R-:W-:-:S03]  /*2f40*/  IADD3 R12, P0, PT, R4, UR42, RZ ;  /* 0x0000002a040c7c10 */ /* 0x000fc6000ff1e0ff */
[----:B------:R-:W-:Y:S01]  /*2f50*/  IMAD.U32 R9, RZ, RZ, UR5 ;  /* 0x00000005ff097e24 */ /* 0x000fe2000f8e00ff */
[----:B------:R-:W-:Y:S01]  /*2f60*/  IADD3 R16, P1, PT, R6, UR42, RZ ;  /* 0x0000002a06107c10 */ /* 0x000fe2000ff3e0ff */
[----:B------:R-:W-:Y:S01]  /*2f70*/  UIADD3 UR5, UPT, UPT, UR5, UR43, URZ ;  /* 0x0000002b05057290 */ /* 0x000fe2000fffe0ff */
[----:B------:R-:W-:Y:S02]  /*2f80*/  IADD3.X R13, PT, PT, R5, UR20, RZ, P0, !PT ;  /* 0x00000014050d7c10 */ /* 0x000fe400087fe4ff */
[----:B------:R-:W-:Y:S01]  /*2f90*/  IADD3.X R17, PT, PT, R7, UR20, RZ, P1, !PT ;  /* 0x0000001407117c10 */ /* 0x000fe20008ffe4ff */
[--C-:B------:R-:W-:Y:S01]  /*2fa0*/  IMAD.WIDE R6, R9, 0x2, R14.reuse ;  /* 0x0000000209067825 */ /* 0x100fe200078e020e */
[----:B------:R-:W-:Y:S02]  /*2fb0*/  UIADD3 UR8, UPT, UPT, UR5, UR43, URZ ;  /* 0x0000002b05087290 */ /* 0x000fe4000fffe0ff */
[----:B------:R-:W-:Y:S01]  /*2fc0*/  MOV R19, UR43 ;  /* 0x0000002b00137c02 */ /* 0x000fe20008000f00 */
[----:B------:R1:W3:Y:S01]  /*2fd0*/  LDG.E.U16.CONSTANT R4, desc[UR40][R12.64] ;  /* 0x000000280c047981 */ /* 0x0002e2000c1e9500 */
[----:B------:R-:W-:Y:S01]  /*2fe0*/  IMAD.U32 R9, RZ, RZ, UR5 ;  /* 0x00000005ff097e24 */ /* 0x000fe2000f8e00ff */
[----:B------:R-:W-:Y:S01]  /*2ff0*/  IADD3 R6, P0, PT, R6, UR42, RZ ;  /* 0x0000002a06067c10 */ /* 0x000fe2000ff1e0ff */
[----:B------:R-:W-:Y:S01]  /*3000*/  IMAD.U32 R11, RZ, RZ, UR8 ;  /* 0x00000008ff0b7e24 */ /* 0x000fe2000f8e00ff */
[----:B------:R4:W5:Y:S01]  /*3010*/  LDG.E.U16.CONSTANT R5, desc[UR40][R16.64] ;  /* 0x0000002810057981 */ /* 0x000962000c1e9500 */
[----:B------:R-:W-:Y:S01]  /*3020*/  IMAD.WIDE R8, R9, 0x2, R14 ;  /* 0x0000000209087825 */ /* 0x000fe200078e020e */
[----:B------:R-:W-:-:S03]  /*3030*/  IADD3.X R7, PT, PT, R7, UR20, RZ, P0, !PT ;  /* 0x0000001407077c10 */ /* 0x000fc600087fe4ff */
[----:B------:R-:W-:Y:S01]  /*3040*/  VIADD R19, R19, UR8 ;  /* 0x0000000813137c36 */ /* 0x000fe20008000000 */
[----:B------:R-:W-:Y:S01]  /*3050*/  IADD3 R8, P0, PT, R8, UR42, RZ ;  /* 0x0000002a08087c10 */ /* 0x000fe2000ff1e0ff */
[--C-:B------:R-:W-:Y:S01]  /*3060*/  IMAD.WIDE R10, R11, 0x2, R14.reuse ;  /* 0x000000020b0a7825 */ /* 0x100fe200078e020e */
[----:B------:R0:W2:Y:S02]  /*3070*/  LDG.E.U16.CONSTANT R6, desc[UR40][R6.64] ;  /* 0x0000002806067981 */ /* 0x0000a4000c1e9500 */
[C---:B------:R-:W-:Y:S01]  /*3080*/  IADD3 R21, PT, PT, R19.reuse, UR43, RZ ;  /* 0x0000002b13157c10 */ /* 0x040fe2000fffe0ff */
[----:B-1----:R-:W-:Y:S01]  /*3090*/  IMAD.WIDE R12, R19, 0x2, R14 ;  /* 0x00000002130c7825 */ /* 0x002fe200078e020e */
[----:B------:R-:W-:Y:S02]  /*30a0*/  IADD3.X R9, PT, PT, R9, UR20, RZ, P0, !PT ;  /* 0x0000001409097c10 */ /* 0x000fe400087fe4ff */
[----:B------:R-:W-:Y:S01]  /*30b0*/  IADD3 R10, P0, PT, R10, UR42, RZ ;  /* 0x0000002a0a0a7c10 */ /* 0x000fe2000ff1e0ff */
[----:B------:R-:W-:-:S02]  /*30c0*/  VIADD R23, R21, UR43 ;  /* 0x0000002b15177c36 */ /* 0x000fc40008000000 */
[--C-:B------:R-:W-:Y:S01]  /*30d0*/  IMAD.WIDE R18, R21, 0x2, R14.reuse ;  /* 0x0000000215127825 */ /* 0x100fe200078e020e */
[----:B------:R-:W-:Y:S01]  /*30e0*/  IADD3.X R11, PT, PT, R11, UR20, RZ, P0, !PT ;  /* 0x000000140b0b7c10 */ /* 0x000fe200087fe4ff */
[----:B------:R1:W2:Y:S01]  /*30f0*/  LDG.E.U16.CONSTANT R8, desc[UR40][R8.64] ;  /* 0x0000002808087981 */ /* 0x0002a2000c1e9500 */
[----:B------:R-:W-:Y:S01]  /*3100*/  IADD3 R12, P0, PT, R12, UR42, RZ ;  /* 0x0000002a0c0c7c10 */ /* 0x000fe2000ff1e0ff */
[----:B------:R-:W-:Y:S01]  /*3110*/  IMAD.WIDE R20, R23, 0x2, R14 ;  /* 0x0000000217147825 */ /* 0x000fe200078e020e */
[----:B----4-:R-:W-:Y:S01]  /*3120*/  IADD3 R16, P1, PT, R18, UR42, RZ ;  /* 0x0000002a12107c10 */ /* 0x010fe2000ff3e0ff */
[----:B------:R4:W2:Y:S01]  /*3130*/  LDG.E.U16.CONSTANT R10, desc[UR40][R10.64] ;  /* 0x000000280a0a7981 */ /* 0x0008a2000c1e9500 */
[----:B------:R-:W-:Y:S02]  /*3140*/  IADD3.X R13, PT, PT, R13, UR20, RZ, P0, !PT ;  /* 0x000000140d0d7c10 */ /* 0x000fe400087fe4ff */
[----:B------:R-:W-:Y:S02]  /*3150*/  IADD3.X R17, PT, PT, R19, UR20, RZ, P1, !PT ;  /* 0x0000001413117c10 */ /* 0x000fe40008ffe4ff */
[----:B------:R-:W-:Y:S01]  /*3160*/  IADD3 R18, P0, PT, R20, UR42, RZ ;  /* 0x0000002a14127c10 */ /* 0x000fe2000ff1e0ff */
[----:B------:R4:W2:Y:S03]  /*3170*/  LDG.E.U16.CONSTANT R12, desc[UR40][R12.64] ;  /* 0x000000280c0c7981 */ /* 0x0008a6000c1e9500 */
[----:B------:R-:W-:Y:S01]  /*3180*/  IADD3.X R19, PT, PT, R21, UR20, RZ, P0, !PT ;  /* 0x0000001415137c10 */ /* 0x000fe200087fe4ff */
[----:B------:R-:W2:Y:S04]  /*3190*/  LDG.E.U16.CONSTANT R16, desc[UR40][R16.64] ;  /* 0x0000002810107981 */ /* 0x000ea8000c1e9500 */
[----:B------:R-:W2:Y:S01]  /*31a0*/  LDG.E.U16.CONSTANT R18, desc[UR40][R18.64] ;  /* 0x0000002812127981 */ /* 0x000ea2000c1e9500 */
[----:B------:R-:W-:-:S09]  /*31b0*/  ULEA UR5, UR4, UR35, 0x2 ;  /* 0x0000002304057291 */ /* 0x000fd2000f8e10ff */
[----:B------:R-:W5:Y:S04]  /*31c0*/  LDS R20, [UR5] ;  /* 0x00000005ff147984 */ /* 0x000f680008000800 */
[----:B0-----:R-:W0:Y:S04]  /*31d0*/  LDS R7, [UR5+0x4] ;  /* 0x00000405ff077984 */ /* 0x001e280008000800 */
[----:B-1----:R-:W1:Y:S04]  /*31e0*/  LDS R9, [UR5+0x8] ;  /* 0x00000805ff097984 */ /* 0x002e680008000800 */
[----:B----4-:R-:W4:Y:S04]  /*31f0*/  LDS R11, [UR5+0xc] ;  /* 0x00000c05ff0b7984 */ /* 0x010f280008000800 */
[----:B------:R-:W4:Y:S04]  /*3200*/  LDS R21, [UR5+0x10] ;  /* 0x00001005ff157984 */ /* 0x000f280008000800 */
[----:B------:R-:W4:Y:S04]  /*3210*/  LDS R23, [UR5+0x14] ;  /* 0x00001405ff177984 */ /* 0x000f280008000800 */
[----:B------:R-:W4:Y:S04]  /*3220*/  LDS R13, [UR5+0x18] ;  /* 0x00001805ff0d7984 */ /* 0x000f280008000800 */
[----:B------:R-:W4:Y:S01]  /*3230*/  LDS R25, [UR5+0x1c] ;  /* 0x00001c05ff197984 */ /* 0x000f220008000800 */
[----:B------:R-:W-:Y:S01]  /*3240*/  UIADD3 UR4, UPT, UPT, UR4, 0x8, URZ ;  /* 0x0000000804047890 */ /* 0x000fe2000fffe0ff */
[----:B---3--:R-:W-:-:S02]  /*3250*/  HADD2.F32 R4, -RZ, R4.H0_H0 ;  /* 0x20000004ff047230 */ /* 0x008fc40000004100 */
[----:B-----5:R-:W-:-:S03]  /*3260*/  HADD2.F32 R5, -RZ, R5.H0_H0 ;  /* 0x20000005ff057230 */ /* 0x020fc60000004100 */
[----:B------:R-:W-:-:S04]  /*3270*/  FFMA R4, R20, R4, R3 ;  /* 0x0000000414047223 */ /* 0x000fc80000000003 */
[----:B0-----:R-:W-:Y:S01]  /*3280*/  FFMA R4, R7, R5, R4 ;  /* 0x0000000507047223 */ /* 0x001fe20000000004 */
[----:B--2---:R-:W-:-:S05]  /*3290*/  HADD2.F32 R6, -RZ, R6.H0_H0 ;  /* 0x20000006ff067230 */ /* 0x004fca0000004100 */
[----:B-1----:R-:W-:Y:S01]  /*32a0*/  FFMA R4, R9, R6, R4 ;  /* 0x0000000609047223 */ /* 0x002fe20000000004 */
[----:B------:R-:W-:Y:S02]  /*32b0*/  HADD2.F32 R8, -RZ, R8.H0_H0 ;  /* 0x20000008ff087230 */ /* 0x000fe40000004100 */
[----:B------:R-:W-:-:S03]  /*32c0*/  HADD2.F32 R10, -RZ, R10.H0_H0 ;  /* 0x2000000aff0a7230 */ /* 0x000fc60000004100 */
[----:B----4-:R-:W-:-:S04]  /*32d0*/  FFMA R4, R11, R8, R4 ;  /* 0x000000080b047223 */ /* 0x010fc80000000004 */
[----:B------:R-:W-:Y:S01]  /*32e0*/  FFMA R4, R21, R10, R4 ;  /* 0x0000000a15047223 */ /* 0x000fe20000000004 */
[----:B------:R-:W-:Y:S02]  /*32f0*/  HADD2.F32 R12, -RZ, R12.H0_H0 ;  /* 0x2000000cff0c7230 */ /* 0x000fe40000004100 */
[----:B------:R-:W-:-:S03]  /*3300*/  HADD2.F32 R16, -RZ, R16.H0_H0 ;  /* 0x20000010ff107230 */ /* 0x000fc60000004100 */
[----:B------:R-:W-:Y:S01]  /*3310*/  FFMA R4, R23, R12, R4 ;  /* 0x0000000c17047223 */ /* 0x000fe20000000004 */
[----:B------:R-:W-:-:S03]  /*3320*/  HADD2.F32 R18, -RZ, R18.H0_H0 ;  /* 0x20000012ff127230 */ /* 0x000fc60000004100 */
[----:B------:R-:W-:-:S04]  /*3330*/  FFMA R4, R13, R16, R4 ;  /* 0x000000100d047223 */ /* 0x000fc80000000004 */
[----:B------:R-:W-:-:S07]  /*3340*/  FFMA R3, R25, R18, R4 ;  /* 0x0000001219037223 */ /* 0x000fce0000000004 */
.L_x_266:
[----:B------:R-:W-:Y:S05]  /*3350*/  BRA.U !UP2, `(.L_x_264) ;  /* 0x000000050a2c7547 */ /* 0x000fea000b800000 */
[----:B------:R-:W-:Y:S02]  /*3360*/  UIADD3 UR5, UPT, UPT, UR7, -0x1, URZ ;  /* 0xffffffff07057890 */ /* 0x000fe4000fffe0ff */
[----:B------:R-:W-:Y:S02]  /*3370*/  UISETP.NE.AND UP2, UPT, UR34, URZ, UPT ;  /* 0x000000ff2200728c */ /* 0x000fe4000bf45270 */
[----:B------:R-:W-:-:S09]  /*3380*/  UISETP.GE.U32.AND UP1, UPT, UR5, 0x3, UPT ;  /* 0x000000030500788c */ /* 0x000fd2000bf26070 */
[----:B------:R-:W-:Y:S05]  /*3390*/  BRA.U !UP1, `(.L_x_267) ;  /* 0x0000000109987547 */ /* 0x000fea000b800000 */
[----:B------:R-:W-:-:S04]  /*33a0*/  UIMAD UR5, UR4, UR43, URZ ;  /* 0x0000002b040572a4 */ /* 0x000fc8000f8e02ff */
[----:B------:R-:W-:Y:S02]  /*33b0*/  UIADD3 UR7, UPT, UPT, UR5, UR43, URZ ;  /* 0x0000002b05077290 */ /* 0x000fe4000fffe0ff */
[----:B------:R-:W-:Y:S02]  /*33c0*/  IMAD.U32 R5, RZ, RZ, UR5 ;  /* 0x00000005ff057e24 */ /* 0x000fe4000f8e00ff */
[----:B------:R-:W-:Y:S02]  /*33d0*/  UIADD3 UR5, UPT, UPT, UR7, UR43, URZ ;  /* 0x0000002b07057290 */ /* 0x000fe4000fffe0ff */
[--C-:B------:R-:W-:Y:S01]  /*33e0*/  IMAD.WIDE R4, R5, 0x2, R14.reuse ;  /* 0x0000000205047825 */ /* 0x100fe200078e020e */
[----:B------:R-:W-:Y:S01]  /*33f0*/  MOV R7, UR7 ;  /* 0x0000000700077c02 */ /* 0x000fe20008000f00 */
[----:B------:R-:W-:Y:S02]  /*3400*/  UIADD3 UR7, UPT, UPT, UR5, UR43, URZ ;  /* 0x0000002b05077290 */ /* 0x000fe4000fffe0ff */
[----:B------:R-:W-:Y:S01]  /*3410*/  IMAD.U32 R9, RZ, RZ, UR5 ;  /* 0x00000005ff097e24 */ /* 0x000fe2000f8e00ff */
[----:B------:R-:W-:Y:S01]  /*3420*/  IADD3 R4, P0, PT, R4, UR42, RZ ;  /* 0x0000002a04047c10 */ /* 0x000fe2000ff1e0ff */
[----:B------:R-:W-:-:S03]  /*3430*/  IMAD.WIDE R6, R7, 0x2, R14 ;  /* 0x0000000207067825 */ /* 0x000fc600078e020e */
[----:B------:R-:W-:Y:S01]  /*3440*/  IADD3.X R5, PT, PT, R5, UR20, RZ, P0, !PT ;  /* 0x0000001405057c10 */ /* 0x000fe200087fe4ff */
[----:B------:R-:W-:Y:S01]  /*3450*/  IMAD.U32 R11, RZ, RZ, UR7 ;  /* 0x00000007ff0b7e24 */ /* 0x000fe2000f8e00ff */
[----:B------:R-:W-:Y:S01]  /*3460*/  IADD3 R6, P0, PT, R6, UR42, RZ ;  /* 0x0000002a06067c10 */ /* 0x000fe2000ff1e0ff */
[--C-:B------:R-:W-:Y:S02]  /*3470*/  IMAD.WIDE R8, R9, 0x2, R14.reuse ;  /* 0x0000000209087825 */ /* 0x100fe400078e020e */
[----:B------:R-:W3:Y:S01]  /*3480*/  LDG.E.U16.CONSTANT R4, desc[UR40][R4.64] ;  /* 0x0000002804047981 */ /* 0x000ee2000c1e9500 */
[----:B------:R-:W-:Y:S01]  /*3490*/  IADD3.X R7, PT, PT, R7, UR20, RZ, P0, !PT ;  /* 0x0000001407077c10 */ /* 0x000fe200087fe4ff */
[----:B------:R-:W-:Y:S01]  /*34a0*/  IMAD.WIDE R10, R11, 0x2, R14 ;  /* 0x000000020b0a7825 */ /* 0x000fe200078e020e */
[----:B------:R-:W-:-:S03]  /*34b0*/  IADD3 R8, P1, PT, R8, UR42, RZ ;  /* 0x0000002a08087c10 */ /* 0x000fc6000ff3e0ff */
[----:B------:R-:W4:Y:S01]  /*34c0*/  LDG.E.U16.CONSTANT R6, desc[UR40][R6.64] ;  /* 0x0000002806067981 */ /* 0x000f22000c1e9500 */
[----:B------:R-:W-:Y:S02]  /*34d0*/  IADD3.X R9, PT, PT, R9, UR20, RZ, P1, !PT ;  /* 0x0000001409097c10 */ /* 0x000fe40008ffe4ff */
[----:B------:R-:W-:-:S03]  /*34e0*/  IADD3 R10, P0, PT, R10, UR42, RZ ;  /* 0x0000002a0a0a7c10 */ /* 0x000fc6000ff1e0ff */
[----:B------:R-:W5:Y:S01]  /*34f0*/  LDG.E.U16.CONSTANT R8, desc[UR40][R8.64] ;  /* 0x0000002808087981 */ /* 0x000f62000c1e9500 */
[----:B------:R-:W-:-:S05]  /*3500*/  IADD3.X R11, PT, PT, R11, UR20, RZ, P0, !PT ;  /* 0x000000140b0b7c10 */ /* 0x000fca00087fe4ff */
[----:B------:R-:W2:Y:S01]  /*3510*/  LDG.E.U16.CONSTANT R10, desc[UR40][R10.64] ;  /* 0x000000280a0a7981 */ /* 0x000ea2000c1e9500 */
[----:B------:R-:W-:-:S09]  /*3520*/  ULEA UR5, UR4, UR35, 0x2 ;  /* 0x0000002304057291 */ /* 0x000fd2000f8e10ff */
[----:B------:R-:W1:Y:S04]  /*3530*/  LDS R12, [UR5] ;  /* 0x00000005ff0c7984 */ /* 0x000e680008000800 */
[----:B------:R-:W0:Y:S04]  /*3540*/  LDS R13, [UR5+0x4] ;  /* 0x00000405ff0d7984 */ /* 0x000e280008000800 */
[----:B------:R-:W5:Y:S04]  /*3550*/  LDS R17, [UR5+0x8] ;  /* 0x00000805ff117984 */ /* 0x000f680008000800 */
[----:B------:R-:W2:Y:S01]  /*3560*/  LDS R16, [UR5+0xc] ;  /* 0x00000c05ff107984 */ /* 0x000ea20008000800 */
[----:B------:R-:W-:Y:S01]  /*3570*/  UIADD3 UR4, UPT, UPT, UR4, 0x4, URZ ;  /* 0x0000000404047890 */ /* 0x000fe2000fffe0ff */
[----:B---3--:R-:W-:-:S05]  /*3580*/  HADD2.F32 R4, -RZ, R4.H0_H0 ;  /* 0x20000004ff047230 */ /* 0x008fca0000004100 */
[----:B-1----:R-:W-:Y:S01]  /*3590*/  FFMA R4, R12, R4, R3 ;  /* 0x000000040c047223 */ /* 0x002fe20000000003 */
[----:B----4-:R-:W-:-:S05]  /*35a0*/  HADD2.F32 R5, -RZ, R6.H0_H0 ;  /* 0x20000006ff057230 */ /* 0x010fca0000004100 */
[----:B0-----:R-:W-:Y:S01]  /*35b0*/  FFMA R4, R13, R5, R4 ;  /* 0x000000050d047223 */ /* 0x001fe20000000004 */
[----:B-----5:R-:W-:-:S05]  /*35c0*/  HADD2.F32 R3, -RZ, R8.H0_H0 ;  /* 0x20000008ff037230 */ /* 0x020fca0000004100 */
[----:B------:R-:W-:Y:S01]  /*35d0*/  FFMA R3, R17, R3, R4 ;  /* 0x0000000311037223 */ /* 0x000fe20000000004 */
[----:B--2---:R-:W-:-:S05]  /*35e0*/  HADD2.F32 R10, -RZ, R10.H0_H0 ;  /* 0x2000000aff0a7230 */ /* 0x004fca0000004100 */
[----:B------:R-:W-:-:S07]  /*35f0*/  FFMA R3, R16, R10, R3 ;  /* 0x0000000a10037223 */ /* 0x000fce0000000003 */
.L_x_267:
[----:B------:R-:W-:Y:S05]  /*3600*/  BRA.U !UP2, `(.L_x_264) ;  /* 0x000000010a807547 */ /* 0x000fea000b800000 */
[----:B------:R-:W-:-:S06]  /*3610*/  UIMAD UR5, UR4, UR43, URZ ;  /* 0x0000002b040572a4 */ /* 0x000fcc000f8e02ff */
[----:B------:R-:W-:-:S05]  /*3620*/  MOV R5, UR5 ;  /* 0x0000000500057c02 */ /* 0x000fca0008000f00 */
[----:B------:R-:W-:-:S03]  /*3630*/  IMAD.WIDE R4, R5, 0x2, R14 ;  /* 0x0000000205047825 */ /* 0x000fc600078e020e */
[----:B------:R-:W-:-:S04]  /*3640*/  IADD3 R4, P0, PT, R4, UR42, RZ ;  /* 0x0000002a04047c10 */ /* 0x000fc8000ff1e0ff */
[----:B------:R-:W-:-:S05]  /*3650*/  IADD3.X R5, PT, PT, R5, UR20, RZ, P0, !PT ;  /* 0x0000001405057c10 */ /* 0x000fca00087fe4ff */
[----:B------:R-:W3:Y:S01]  /*3660*/  LDG.E.U16.CONSTANT R4, desc[UR40][R4.64] ;  /* 0x0000002804047981 */ /* 0x000ee2000c1e9500 */
[----:B------:R-:W-:Y:S02]  /*3670*/  ULEA UR4, UR4, UR35, 0x2 ;  /* 0x0000002304047291 */ /* 0x000fe4000f8e10ff */
[----:B------:R-:W-:-:S07]  /*3680*/  UISETP.NE.AND UP1, UPT, UR34, 0x1, UPT ;  /* 0x000000012200788c */ /* 0x000fce000bf25270 */
[----:B------:R-:W1:Y:S01]  /*3690*/  LDS R6, [UR4] ;  /* 0x00000004ff067984 */ /* 0x000e620008000800 */
[----:B---3--:R-:W-:-:S05]  /*36a0*/  HADD2.F32 R7, -RZ, R4.H0_H0 ;  /* 0x20000004ff077230 */ /* 0x008fca0000004100 */
[----:B-1----:R-:W-:Y:S01]  /*36b0*/  FFMA R3, R6, R7, R3 ;  /* 0x0000000706037223 */ /* 0x002fe20000000003 */
[----:B------:R-:W-:Y:S06]  /*36c0*/  BRA.U !UP1, `(.L_x_264) ;  /* 0x0000000109507547 */ /* 0x000fec000b800000 */
[----:B------:R-:W-:Y:S01]  /*36d0*/  UISETP.NE.AND UP1, UPT, UR34, 0x2, UPT ;  /* 0x000000022200788c */ /* 0x000fe2000bf25270 */
[----:B------:R-:W1:Y:S01]  /*36e0*/  LDS R8, [UR4+0x4] ;  /* 0x00000404ff087984 */ /* 0x000e620008000800 */
[----:B------:R-:W-:-:S04]  /*36f0*/  UIADD3 UR5, UPT, UPT, UR5, UR43, URZ ;  /* 0x0000002b05057290 */ /* 0x000fc8000fffe0ff */
[----:B------:R-:W-:Y:S02]  /*3700*/  PLOP3.LUT P1, PT, PT, PT, UP1, 0x80, 0x8 ;  /* 0x000000000008781c */ /* 0x000fe40003f2f018 */
[----:B------:R-:W-:-:S03]  /*3710*/  IMAD.U32 R5, RZ, RZ, UR5 ;  /* 0x00000005ff057e24 */ /* 0x000fc6000f8e00ff */
[----:B------:R-:W-:Y:S01]  /*3720*/  @UP1 UIADD3 UR7, UPT, UPT, UR5, UR43, URZ ;  /* 0x0000002b05071290 */ /* 0x000fe2000fffe0ff */
[----:B------:R-:W-:-:S05]  /*3730*/  IMAD.WIDE R4, R5, 0x2, R14 ;  /* 0x0000000205047825 */ /* 0x000fca00078e020e */
[----:B------:R-:W-:Y:S01]  /*3740*/  IMAD.U32 R7, RZ, RZ, UR7 ;  /* 0x00000007ff077e24 */ /* 0x000fe2000f8e00ff */
[----:B------:R-:W-:Y:S01]  /*3750*/  IADD3 R4, P0, PT, R4, UR42, RZ ;  /* 0x0000002a04047c10 */ /* 0x000fe2000ff1e0ff */
[----:B------:R-:W3:Y:S02]  /*3760*/  @P1 LDS R10, [UR4+0x8] ;  /* 0x00000804ff0a1984 */ /* 0x000ee40008000800 */
[----:B------:R-:W-:Y:S01]  /*3770*/  @P1 IMAD.WIDE R6, R7, 0x2, R14 ;  /* 0x0000000207061825 */ /* 0x000fe200078e020e */
[----:B------:R-:W-:Y:S02]  /*3780*/  IADD3.X R5, PT, PT, R5, UR20, RZ, P0, !PT ;  /* 0x0000001405057c10 */ /* 0x000fe400087fe4ff */
[----:B------:R-:W-:-:S03]  /*3790*/  @P1 IADD3 R6, P0, PT, R6, UR42, RZ ;  /* 0x0000002a06061c10 */ /* 0x000fc6000ff1e0ff */
[----:B------:R-:W4:Y:S01]  /*37a0*/  LDG.E.U16.CONSTANT R4, desc[UR40][R4.64] ;  /* 0x0000002804047981 */ /* 0x000f22000c1e9500 */
[----:B------:R-:W-:-:S05]  /*37b0*/  @P1 IADD3.X R7, PT, PT, R7, UR20, RZ, P0, !PT ;  /* 0x0000001407071c10 */ /* 0x000fca00087fe4ff */
[----:B------:R-:W5:Y:S01]  /*37c0*/  @P1 LDG.E.U16.CONSTANT R6, desc[UR40][R6.64] ;  /* 0x0000002806061981 */ /* 0x000f62000c1e9500 */
[----:B----4-:R-:W-:-:S05]  /*37d0*/  HADD2.F32 R9, -RZ, R4.H0_H0 ;  /* 0x20000004ff097230 */ /* 0x010fca0000004100 */
[----:B-1----:R-:W-:Y:S01]  /*37e0*/  FFMA R3, R8, R9, R3 ;  /* 0x0000000908037223 */ /* 0x002fe20000000003 */
[----:B-----5:R-:W-:-:S05]  /*37f0*/  @P1 HADD2.F32 R11, -RZ, R6.H0_H0 ;  /* 0x20000006ff0b1230 */ /* 0x020fca0000004100 */
[----:B---3--:R-:W-:-:S07]  /*3800*/  @P1 FFMA R3, R10, R11, R3 ;  /* 0x0000000b0a031223 */ /* 0x008fce0000000003 */
.L_x_264:
[----:B0-----:R-:W-:Y:S01]  /*3810*/  UIMAD UR4, UR47, UR45, URZ ;  /* 0x0000002d2f0472a4 */ /* 0x001fe2000f8e02ff */
[----:B------:R-:W-:Y:S01]  /*3820*/  FMUL R3, R2, R3 ;  /* 0x0000000302037220 */ /* 0x000fe20000400000 */
[----:B------:R-:W-:Y:S02]  /*3830*/  IADD3 R0, PT, PT, R0, 0x100, RZ ;  /* 0x0000010000007810 */ /* 0x000fe40007ffe0ff */
[----:B--2---:R-:W-:Y:S02]  /*3840*/  UIMAD.WIDE UR4, UR4, 0x2, UR38 ;  /* 0x00000002040478a5 */ /* 0x004fe4000f8e0226 */
[----:B------:R-:W-:-:S04]  /*3850*/  F2FP.F16.F32.PACK_AB R3, RZ, R3 ;  /* 0x00000003ff03723e */ /* 0x000fc800000000ff */
[C---:B------:R-:W-:Y:S02]  /*3860*/  IADD3 R4, P0, PT, R14.reuse, UR4, RZ ;  /* 0x000000040e047c10 */ /* 0x040fe4000ff1e0ff */
[----:B------:R-:W-:Y:S02]  /*3870*/  IADD3 R14, P1, PT, R14, 0x200, RZ ;  /* 0x000002000e0e7810 */ /* 0x000fe40007f3e0ff */
[----:B------:R-:W-:Y:S02]  /*3880*/  IADD3.X R5, PT, PT, R15, UR5, RZ, P0, !PT ;  /* 0x000000050f057c10 */ /* 0x000fe400087fe4ff */
[----:B------:R-:W-:Y:S01]  /*3890*/  ISETP.GE.AND P0, PT, R0, UR45, PT ;  /* 0x0000002d00007c0c */ /* 0x000fe2000bf06270 */
[----:B------:R-:W-:Y:S02]  /*38a0*/  IMAD.X R15, RZ, RZ, R15, P1 ;  /* 0x000000ffff0f7224 */ /* 0x000fe400008e060f */
[----:B------:R1:W-:Y:S10]  /*38b0*/  STG.E.U16 desc[UR40][R4.64], R3 ;  /* 0x0000000304007986 */ /* 0x0003f4000c101528 */
[----:B------:R-:W-:Y:S05]  /*38c0*/  @!P0 BRA `(.L_x_268) ;  /* 0xffffffec005c8947 */ /* 0x000fea000383ffff */
[----:B------:R-:W-:Y:S05]  /*38d0*/  BSYNC.RECONVERGENT B0 ;  /* 0x0000000000007941 */ /* 0x000fea0003800200 */
.L_x_263:
[----:B------:R-:W-:Y:S05]  /*38e0*/  EXIT ;  /* 0x000000000000794d */ /* 0x000fea0003800000 */
.L_x_262:
[----:B------:R-:W-:Y:S02]  /*38f0*/  UIADD3 UR7, UPT, UPT, UR7, -0x3, URZ ;  /* 0xfffffffd07077890 */ /* 0x000fe4000fffe0ff */
[----:B------:R-:W-:Y:S01]  /*3900*/  ULEA UR4, UR4, UR5, 0x1 ;  /* 0x0000000504047291 */ /* 0x000fe2000f8e08ff */
[----:B------:R-:W0:Y:S01]  /*3910*/  LDCU UR13, c[0x0][0x3a0] ;  /* 0x00007400ff0d77ac */ /* 0x000e220008000800 */
[----:B------:R-:W-:Y:S02]  /*3920*/  ULOP3.LUT UR5, UR7, 0x3, URZ, 0xc0, !UPT ;  /* 0x0000000307057892 */ /* 0x000fe4000f8ec0ff */
[----:B------:R-:W-:-:S12]  /*3930*/  UIADD3 UR9, UPT, UPT, UR4, 0x28, URZ ;  /* 0x0000002804097890 */ /* 0x000fd8000fffe0ff */
.L_x_275:
[----:B------:R-:W-:Y:S01]  /*3940*/  IMAD.U32 R5, RZ, RZ, UR6 ;  /* 0x00000006ff057e24 */ /* 0x000fe2000f8e00ff */
[----:B------:R-:W-:Y:S01]  /*3950*/  IADD3 R3, P0, PT, R0, UR6, RZ ;  /* 0x0000000600037c10 */ /* 0x000fe2000ff1e0ff */
[----:B------:R-:W-:Y:S02]  /*3960*/  HFMA2 R29, -RZ, RZ, 0, 0 ;  /* 0x00000000ff1d7431 */ /* 0x000fe400000001ff */
[----:B------:R-:W-:Y:S02]  /*3970*/  IMAD.MOV.U32 R4, RZ, RZ, RZ ;  /* 0x000000ffff047224 */ /* 0x000fe400078e00ff */
[----:B------:R-:W-:Y:S01]  /*3980*/  IMAD.MOV.U32 R15, RZ, RZ, RZ ;  /* 0x000000ffff0f7224 */ /* 0x000fe200078e00ff */
[----:B------:R-:W-:-:S07]  /*3990*/  LEA.HI.X.SX32 R5, R5, RZ, 0x1, P0 ;  /* 0x000000ff05057211 */ /* 0x000fce00000f0eff */
.L_x_269:
[----:B------:R-:W1:Y:S08]  /*39a0*/  LDC R6, c[0x0][0x3b4] ;  /* 0x0000ed00ff067b82 */ /* 0x000e700000000800 */
[----:B------:R-:W2:Y:S01]  /*39b0*/  LDC.64 R22, c[0x0][0x390] ;  /* 0x0000e400ff167b82 */ /* 0x000ea20000000a00 */
[----:B-1----:R-:W-:-:S05]  /*39c0*/  IMAD R8, R15, R6, RZ ;  /* 0x000000060f087224 */ /* 0x002fca00078e02ff */
[C---:B------:R-:W-:Y:S02]  /*39d0*/  IADD3 R10, PT, PT, R8.reuse, R6, RZ ;  /* 0x00000006080a7210 */ /* 0x040fe40007ffe0ff */
[-C--:B------:R-:W-:Y:S02]  /*39e0*/  IADD3 R9, P0, PT, R8, R3.reuse, RZ ;  /* 0x0000000308097210 */ /* 0x080fe40007f1e0ff */
[C---:B------:R-:W-:Y:S01]  /*39f0*/  IADD3 R7, P1, PT, R10.reuse, R3, RZ ;  /* 0x000000030a077210 */ /* 0x040fe20007f3e0ff */
[----:B------:R-:W-:Y:S01]  /*3a00*/  IMAD.IADD R14, R10, 0x1, R6 ;  /* 0x000000010a0e7824 */ /* 0x000fe200078e0206 */
[-C--:B------:R-:W-:Y:S02]  /*3a10*/  LEA.HI.X.SX32 R16, R8, R5.reuse, 0x1, P0 ;  /* 0x0000000508107211 */ /* 0x080fe400000f0eff */
[----:B--2---:R-:W-:Y:S02]  /*3a20*/  LEA R12, P0, R9, R22, 0x1 ;  /* 0x00000016090c7211 */ /* 0x004fe400078008ff */
[----:B------:R-:W-:-:S02]  /*3a30*/  LEA.HI.X.SX32 R10, R10, R5, 0x1, P1 ;  /* 0x000000050a0a7211 */ /* 0x000fc400008f0eff */
[-C--:B------:R-:W-:Y:S02]  /*3a40*/  LEA R8, P1, R7, R22.reuse, 0x1 ;  /* 0x0000001607087211 */ /* 0x080fe400078208ff */
[-C--:B------:R-:W-:Y:S01]  /*3a50*/  LEA.HI.X R13, R9, R23.reuse, R16, 0x1, P0 ;  /* 0x00000017090d7211 */ /* 0x080fe200000f0c10 */
[C---:B------:R-:W-:Y:S01]  /*3a60*/  IMAD.IADD R16, R14.reuse, 0x1, R6 ;  /* 0x000000010e107824 */ /* 0x040fe200078e0206 */
[----:B------:R-:W-:Y:S02]  /*3a70*/  LEA.HI.X R9, R7, R23, R10, 0x1, P1 ;  /* 0x0000001707097211 */ /* 0x000fe400008f0c0a */
[-C--:B------:R-:W-:Y:S01]  /*3a80*/  IADD3 R11, P2, PT, R14, R3.reuse, RZ ;  /* 0x000000030e0b7210 */ /* 0x080fe20007f5e0ff */
[----:B------:R-:W2:Y:S01]  /*3a90*/  LDG.E.U16.CONSTANT R12, desc[UR40][R12.64] ;  /* 0x000000280c0c7981 */ /* 0x000ea2000c1e9500 */
[----:B------:R-:W-:Y:S02]  /*3aa0*/  IADD3 R7, P1, PT, R16, R3, RZ ;  /* 0x0000000310077210 */ /* 0x000fe40007f3e0ff */
[----:B------:R-:W-:Y:S01]  /*3ab0*/  LEA.HI.X.SX32 R14, R14, R5, 0x1, P2 ;  /* 0x000000050e0e7211 */ /* 0x000fe200010f0eff */
[----:B------:R1:W3:Y:S01]  /*3ac0*/  LDG.E.U16.CONSTANT R8, desc[UR40][R8.64] ;  /* 0x0000002808087981 */ /* 0x0002e2000c1e9500 */
[----:B------:R-:W-:-:S04]  /*3ad0*/  LEA R10, P0, R11, R22, 0x1 ;  /* 0x000000160b0a7211 */ /* 0x000fc800078008ff */
[----:B------:R-:W-:Y:S02]  /*3ae0*/  LEA.HI.X R11, R11, R23, R14, 0x1, P0 ;  /* 0x000000170b0b7211 */ /* 0x000fe400000f0c0e */
[----:B------:R-:W-:Y:S02]  /*3af0*/  LEA.HI.X.SX32 R14, R16, R5, 0x1, P1 ;  /* 0x00000005100e7211 */ /* 0x000fe400008f0eff */
[C---:B------:R-:W-:Y:S01]  /*3b00*/  LEA R16, P0, R7.reuse, R22, 0x1 ;  /* 0x0000001607107211 */ /* 0x040fe200078008ff */
[----:B------:R4:W5:Y:S03]  /*3b10*/  LDG.E.U16.CONSTANT R10, desc[UR40][R10.64] ;  /* 0x000000280a0a7981 */ /* 0x000966000c1e9500 */
[----:B------:R-:W-:-:S05]  /*3b20*/  LEA.HI.X R17, R7, R23, R14, 0x1, P0 ;  /* 0x0000001707117211 */ /* 0x000fca00000f0c0e */
[----:B------:R-:W5:Y:S01]  /*3b30*/  LDG.E.U16.CONSTANT R16, desc[UR40][R16.64] ;  /* 0x0000002810107981 */ /* 0x000f62000c1e9500 */
[----:B------:R-:W-:-:S05]  /*3b40*/  LEA R7, R15, UR4, 0x2 ;  /* 0x000000040f077c11 */ /* 0x000fca000f8e10ff */
[----:B------:R-:W0:Y:S04]  /*3b50*/  LDS R14, [R7] ;  /* 0x00000000070e7984 */ /* 0x000e280000000800 */
[----:B------:R-:W0:Y:S04]  /*3b60*/  LDS R19, [R7+0x4] ;  /* 0x0000040007137984 */ /* 0x000e280000000800 */
[----:B------:R-:W5:Y:S04]  /*3b70*/  LDS R21, [R7+0x8] ;  /* 0x0000080007157984 */ /* 0x000f680000000800 */
[----:B------:R4:W5:Y:S01]  /*3b80*/  LDS R25, [R7+0xc] ;  /* 0x00000c0007197984 */ /* 0x0009620000000800 */
[----:B-1----:R-:W-:-:S02]  /*3b90*/  VIADD R9, R15, 0x4 ;  /* 0x000000040f097836 */ /* 0x002fc40000000000 */
[----:B----4-:R-:W-:Y:S01]  /*3ba0*/  IMAD.MOV.U32 R11, RZ, RZ, R15 ;  /* 0x000000ffff0b7224 */ /* 0x010fe200078e000f */
[----:B------:R-:W-:Y:S01]  /*3bb0*/  MOV R7, R4 ;  /* 0x0000000400077202 */ /* 0x000fe20000000f00 */
[----:B------:R-:W-:Y:S02]  /*3bc0*/  VIADD R4, R4, 0x1 ;  /* 0x0000000104047836 */ /* 0x000fe40000000000 */
[----:B--2---:R-:W-:Y:S02]  /*3bd0*/  HADD2.F32 R12, -RZ, R12.H0_H0 ;  /* 0x2000000cff0c7230 */ /* 0x004fe40000004100 */
[----:B---3--:R-:W-:-:S03]  /*3be0*/  HADD2.F32 R13, -RZ, R8.H0_H0 ;  /* 0x20000008ff0d7230 */ /* 0x008fc60000004100 */
[----:B0-----:R-:W-:-:S04]  /*3bf0*/  FFMA R12, R14, R12, R29 ;  /* 0x0000000c0e0c7223 */ /* 0x001fc8000000001d */
[----:B------:R-:W-:Y:S01]  /*3c00*/  FFMA R12, R19, R13, R12 ;  /* 0x0000000d130c7223 */ /* 0x000fe2000000000c */
[----:B------:R-:W-:-:S04]  /*3c10*/  IADD3 R19, PT, PT, R15, 0x7, RZ ;  /* 0x000000070f137810 */ /* 0x000fc80007ffe0ff */
[----:B------:R-:W-:Y:S01]  /*3c20*/  ISETP.GT.AND P0, PT, R19, UR13, PT ;  /* 0x0000000d13007c0c */ /* 0x000fe2000bf04270 */
[----:B-----5:R-:W-:-:S05]  /*3c30*/  HADD2.F32 R8, -RZ, R10.H0_H0 ;  /* 0x2000000aff087230 */ /* 0x020fca0000004100 */
[----:B------:R-:W-:Y:S01]  /*3c40*/  FFMA R8, R21, R8, R12 ;  /* 0x0000000815087223 */ /* 0x000fe2000000000c */
[----:B------:R-:W-:Y:S02]  /*3c50*/  HADD2.F32 R16, -RZ, R16.H0_H0 ;  /* 0x20000010ff107230 */ /* 0x000fe40000004100 */
[----:B------:R-:W-:-:S03]  /*3c60*/  IMAD.MOV.U32 R15, RZ, RZ, R9 ;  /* 0x000000ffff0f7224 */ /* 0x000fc600078e0009 */
[----:B------:R-:W-:Y:S01]  /*3c70*/  FFMA R29, R25, R16, R8 ;  /* 0x00000010191d7223 */ /* 0x000fe20000000008 */
[----:B------:R-:W-:Y:S06]  /*3c80*/  @!P0 BRA `(.L_x_269) ;  /* 0xfffffffc00448947 */ /* 0x000fec000383ffff */
[----:B------:R-:W-:-:S13]  /*3c90*/  ISETP.GT.AND P0, PT, R15, UR13, PT ;  /* 0x0000000d0f007c0c */ /* 0x000fda000bf04270 */
[----:B------:R-:W-:Y:S05]  /*3ca0*/  @P0 BRA `(.L_x_270) ;  /* 0x0000001400600947 */ /* 0x000fea0003800000 */
[----:B------:R-:W-:-:S05]  /*3cb0*/  MOV R4, 0xfffffffc ;  /* 0xfffffffc00047802 */ /* 0x000fca0000000f00 */
[----:B------:R-:W-:-:S04]  /*3cc0*/  IMAD R7, R7, R4, UR7 ;  /* 0x0000000707077e24 */ /* 0x000fc8000f8e0204 */
[C---:B------:R-:W-:Y:S01]  /*3cd0*/  VIADD R4, R7.reuse, 0xffffffff ;  /* 0xffffffff07047836 */ /* 0x040fe20000000000 */
[----:B------:R-:W-:-:S04]  /*3ce0*/  LOP3.LUT R8, R7, 0xf, RZ, 0xc0, !PT ;  /* 0x0000000f07087812 */ /* 0x000fc800078ec0ff */
[----:B------:R-:W-:-:S13]  /*3cf0*/  ISETP.GE.U32.AND P0, PT, R4, 0xf, PT ;  /* 0x0000000f0400780c */ /* 0x000fda0003f06070 */
[----:B------:R-:W-:Y:S05]  /*3d00*/  @!P0 BRA `(.L_x_271) ;  /* 0x0000000800dc8947 */ /* 0x000fea0003800000 */
[----:B------:R-:W-:Y:S01]  /*3d10*/  LOP3.LUT R9, R7, 0xfffffff0, RZ, 0xc0, !PT ;  /* 0xfffffff007097812 */ /* 0x000fe200078ec0ff */
[----:B------:R-:W-:Y:S01]  /*3d20*/  IMAD R14, R15, R6, RZ ;  /* 0x000000060f0e7224 */ /* 0x000fe200078e02ff */
[C---:B------:R-:W-:Y:S01]  /*3d30*/  IADD3 R27, PT, PT, R11.reuse, 0x13, RZ ;  /* 0x000000130b1b7810 */ /* 0x040fe20007ffe0ff */
[C---:B------:R-:W-:Y:S01]  /*3d40*/  VIADD R31, R11.reuse, 0x12 ;  /* 0x000000120b1f7836 */ /* 0x040fe20000000000 */
        /* <DEDUP_REMOVED lines=8> */
[C---:B------:R-:W-:Y:S01]  /*3dd0*/  LEA R4, R11.reuse, UR9, 0x2 ;  /* 0x000000090b047c11 */ /* 0x040fe2000f8e10ff */
[----:B------:R-:W-:-:S02]  /*3de0*/  VIADD R36, R11, 0xb ;  /* 0x0000000b0b247836 */ /* 0x000fc40000000000 */
[C---:B------:R-:W-:Y:S02]  /*3df0*/  VIADD R15, R11.reuse, 0x9 ;  /* 0x000000090b0f7836 */ /* 0x040fe40000000000 */
[C---:B------:R-:W-:Y:S02]  /*3e00*/  VIADD R17, R11.reuse, 0x8 ;  /* 0x000000080b117836 */ /* 0x040fe40000000000 */
[----:B------:R-:W-:Y:S02]  /*3e10*/  VIADD R21, R11, 0x6 ;  /* 0x000000060b157836 */ /* 0x000fe40000000000 */
[-C--:B------:R-:W-:Y:S02]  /*3e20*/  IMAD R19, R19, R6.reuse, RZ ;  /* 0x0000000613137224 */ /* 0x080fe400078e02ff */
[----:B------:R-:W-:Y:S02]  /*3e30*/  IMAD.MOV R9, RZ, RZ, -R9 ;  /* 0x000000ffff097224 */ /* 0x000fe400078e0a09 */
[----:B------:R-:W-:-:S02]  /*3e40*/  IMAD R10, R27, R6, RZ ;  /* 0x000000061b0a7224 */ /* 0x000fc400078e02ff */
[-C--:B------:R-:W-:Y:S02]  /*3e50*/  IMAD R16, R31, R6.reuse, RZ ;  /* 0x000000061f107224 */ /* 0x080fe400078e02ff */
[-C--:B------:R-:W-:Y:S02]  /*3e60*/  IMAD R18, R33, R6.reuse, RZ ;  /* 0x0000000621127224 */ /* 0x080fe400078e02ff */
[-C--:B------:R-:W-:Y:S02]  /*3e70*/  IMAD R20, R35, R6.reuse, RZ ;  /* 0x0000000623147224 */ /* 0x080fe400078e02ff */
[-C--:B------:R-:W-:Y:S02]  /*3e80*/  IMAD R28, R37, R6.reuse, RZ ;  /* 0x00000006251c7224 */ /* 0x080fe400078e02ff */
[-C--:B------:R-:W-:Y:S02]  /*3e90*/  IMAD R30, R30, R6.reuse, RZ ;  /* 0x000000061e1e7224 */ /* 0x080fe400078e02ff */
[----:B------:R-:W-:-:S02]  /*3ea0*/  IMAD R32, R32, R6, RZ ;  /* 0x0000000620207224 */ /* 0x000fc400078e02ff */
[-C--:B------:R-:W-:Y:S02]  /*3eb0*/  IMAD R34, R34, R6.reuse, RZ ;  /* 0x0000000622227224 */ /* 0x080fe400078e02ff */
[-C--:B------:R-:W-:Y:S02]  /*3ec0*/  IMAD R36, R36, R6.reuse, RZ ;  /* 0x0000000624247224 */ /* 0x080fe400078e02ff */
[-C--:B------:R-:W-:Y:S02]  /*3ed0*/  IMAD R13, R13, R6.reuse, RZ ;  /* 0x000000060d0d7224 */ /* 0x080fe400078e02ff */
[-C--:B------:R-:W-:Y:S02]  /*3ee0*/  IMAD R15, R15, R6.reuse, RZ ;  /* 0x000000060f0f7224 */ /* 0x080fe400078e02ff */
[-C--:B------:R-:W-:Y:S02]  /*3ef0*/  IMAD R17, R17, R6.reuse, RZ ;  /* 0x0000000611117224 */ /* 0x080fe400078e02ff */
[----:B------:R-:W-:-:S02]  /*3f00*/  IMAD R12, R25, R6, RZ ;  /* 0x00000006190c7224 */ /* 0x000fc400078e02ff */
[----:B------:R-:W-:-:S07]  /*3f10*/  IMAD R21, R21, R6, RZ ;  /* 0x0000000615157224 */ /* 0x000fce00078e02ff */
.L_x_272:
[C---:B------:R-:W-:Y:S01]  /*3f20*/  IADD3 R25, P0, PT, R14.reuse, R3, RZ ;  /* 0x000000030e197210 */ /* 0x040fe20007f1e0ff */
[----:B------:R-:W-:Y:S03]  /*3f30*/  LDS R35, [R4+-0x14] ;  /* 0xffffec0004237984 */ /* 0x000fe60000000800 */
[----:B------:R-:W-:Y:S02]  /*3f40*/  LEA.HI.X.SX32 R26, R14, R5, 0x1, P0 ;  /* 0x000000050e1a7211 */ /* 0x000fe400000f0eff */
[----:B------:R-:W-:-:S04]  /*3f50*/  LEA R24, P0, R25, R22, 0x1 ;  /* 0x0000001619187211 */ /* 0x000fc800078008ff */
[----:B------:R-:W-:Y:S02]  /*3f60*/  LEA.HI.X R25, R25, R23, R26, 0x1, P0 ;  /* 0x0000001719197211 */ /* 0x000fe400000f0c1a */
[----:B------:R-:W-:-:S03]  /*3f70*/  IADD3 R27, P0, PT, R12, R3, RZ ;  /* 0x000000030c1b7210 */ /* 0x000fc60007f1e0ff */
[----:B------:R-:W2:Y:S01]  /*3f80*/  LDG.E.U16.CONSTANT R24, desc[UR40][R24.64] ;  /* 0x0000002818187981 */ /* 0x000ea2000c1e9500 */
[----:B------:R-:W-:Y:S02]  /*3f90*/  LEA.HI.X.SX32 R31, R12, R5, 0x1, P0 ;  /* 0x000000050c1f7211 */ /* 0x000fe400000f0eff */
[----:B------:R-:W-:-:S04]  /*3fa0*/  LEA R26, P0, R27, R22, 0x1 ;  /* 0x000000161b1a7211 */ /* 0x000fc800078008ff */
[----:B------:R-:W-:Y:S02]  /*3fb0*/  LEA.HI.X R27, R27, R23, R31, 0x1, P0 ;  /* 0x000000171b1b7211 */ /* 0x000fe400000f0c1f */
[----:B------:R-:W0:Y:S04]  /*3fc0*/  LDS R31, [R4+-0x18] ;  /* 0xffffe800041f7984 */ /* 0x000e280000000800 */
[----:B------:R-:W3:Y:S01]  /*3fd0*/  LDG.E.U16.CONSTANT R26, desc[UR40][R26.64] ;  /* 0x000000281a1a7981 */ /* 0x000ee2000c1e9500 */
[----:B--2---:R-:W-:-:S05]  /*3fe0*/  HADD2.F32 R33, -RZ, R24.H0_H0 ;  /* 0x20000018ff217230 */ /* 0x004fca0000004100 */
[----:B0-----:R-:W-:Y:S01]  /*3ff0*/  FFMA R29, R31, R33, R29 ;  /* 0x000000211f1d7223 */ /* 0x001fe2000000001d */
[----:B------:R-:W-:-:S04]  /*4000*/  IADD3 R33, P0, PT, R21, R3, RZ ;  /* 0x0000000315217210 */ /* 0x000fc80007f1e0ff */
[----:B------:R-:W-:Y:S02]  /*4010*/  LEA.HI.X.SX32 R25, R21, R5, 0x1, P0 ;  /* 0x0000000515197211 */ /* 0x000fe400000f0eff */
[----:B------:R-:W-:Y:S01]  /*4020*/  LEA R24, P0, R33, R22, 0x1 ;  /* 0x0000001621187211 */ /* 0x000fe200078008ff */
[----:B---3--:R-:W-:-:S03]  /*4030*/  HADD2.F32 R31, -RZ, R26.H0_H0 ;  /* 0x2000001aff1f7230 */ /* 0x008fc60000004100 */
[----:B------:R-:W-:Y:S02]  /*4040*/  LEA.HI.X R25, R33, R23, R25, 0x1, P0 ;  /* 0x0000001721197211 */ /* 0x000fe400000f0c19 */
[----:B------:R-:W-:Y:S01]  /*4050*/  IADD3 R27, P0, PT, R19, R3, RZ ;  /* 0x00000003131b7210 */ /* 0x000fe20007f1e0ff */
[----:B------:R-:W-:Y:S02]  /*4060*/  FFMA R29, R35, R31, R29 ;  /* 0x0000001f231d7223 */ /* 0x000fe4000000001d */
[----:B------:R-:W2:Y:S01]  /*4070*/  LDG.E.U16.CONSTANT R24, desc[UR40][R24.64] ;  /* 0x0000002818187981 */ /* 0x000ea2000c1e9500 */
[----:B------:R-:W-:Y:S02]  /*4080*/  LEA.HI.X.SX32 R31, R19, R5, 0x1, P0 ;  /* 0x00000005131f7211 */ /* 0x000fe400000f0eff */
[C---:B------:R-:W-:Y:S01]  /*4090*/  LEA R26, P0, R27.reuse, R22, 0x1 ;  /* 0x000000161b1a7211 */ /* 0x040fe200078008ff */
[----:B------:R-:W-:Y:S03]  /*40a0*/  LDS R35, [R4+-0xc] ;  /* 0xfffff40004237984 */ /* 0x000fe60000000800 */
[----:B------:R-:W-:-:S02]  /*40b0*/  LEA.HI.X R27, R27, R23, R31, 0x1, P0 ;  /* 0x000000171b1b7211 */ /* 0x000fc400000f0c1f */
        /* <DEDUP_REMOVED lines=25> */
[C---:B------:R-:W-:Y:S01]  /*4250*/  IADD3 R27, P0, PT, R36.reuse, R3, RZ ;  /* 0x00000003241b7210 */ /* 0x040fe20007f1e0ff */
[----:B------:R-:W-:Y:S02]  /*4260*/  FFMA R29, R35, R31, R29 ;  /* 0x0000001f231d7223 */ /* 0x000fe4000000001d */
[----:B------:R-:W2:Y:S01]  /*4270*/  LDG.E.U16.CONSTANT R24, desc[UR40][R24.64] ;  /* 0x0000002818187981 */ /* 0x000ea2000c1e9500 */
[----:B------:R-:W-:Y:S02]  /*4280*/  LEA.HI.X.SX32 R31, R36, R5, 0x1, P0 ;  /* 0x00000005241f7211 */ /* 0x000fe400000f0eff */
[C---:B------:R-:W-:Y:S01]  /*4290*/  LEA R26, P0, R27.reuse, R22, 0x1 ;  /* 0x000000161b1a7211 */ /* 0x040fe200078008ff */
[----:B------:R-:W-:Y:S03]  /*42a0*/  LDS R35, [R4+0x4] ;  /* 0x0000040004237984 */ /* 0x000fe60000000800 */
[----:B------:R-:W-:-:S02]  /*42b0*/  LEA.HI.X R27, R27, R23, R31, 0x1, P0 ;  /* 0x000000171b1b7211 */ /* 0x000fc400000f0c1f */
[----:B------:R-:W0:Y:S04]  /*42c0*/  LDS R31, [R4] ;  /* 0x00000000041f7984 */ /* 0x000e280000000800 */
        /* <DEDUP_REMOVED lines=15> */
[----:B------:R-:W0:Y:S04]  /*43c0*/  LDS R31, [R4+0x8] ;  /* 0x00000800041f7984 */ /* 0x000e280000000800 */
        /* <DEDUP_REMOVED lines=47> */
[----:B------:R0:W1:Y:S04]  /*46c0*/  LDS R31, [R4+0x20] ;  /* 0x00002000041f7984 */ /* 0x0000680000000800 */
[----:B------:R-:W3:Y:S01]  /*46d0*/  LDG.E.U16.CONSTANT R26, desc[UR40][R26.64] ;  /* 0x000000281a1a7981 */ /* 0x000ee2000c1e9500 */
[----:B------:R-:W-:Y:S01]  /*46e0*/  VIADD R9, R9, 0x10 ;  /* 0x0000001009097836 */ /* 0x000fe20000000000 */
[----:B------:R-:W-:Y:S01]  /*46f0*/  IADD3 R11, PT, PT, R11, 0x10, RZ ;  /* 0x000000100b0b7810 */ /* 0x000fe20007ffe0ff */
[C---:B------:R-:W-:Y:S01]  /*4700*/  IMAD R14, R6.reuse, 0x10, R14 ;  /* 0x00000010060e7824 */ /* 0x040fe200078e020e */
[----:B------:R-:W-:Y:S01]  /*4710*/  LEA R10, R6, R10, 0x4 ;  /* 0x0000000a060a7211 */ /* 0x000fe200078e20ff */
[----:B0-----:R-:W-:Y:S01]  /*4720*/  VIADD R4, R4, 0x40 ;  /* 0x0000004004047836 */ /* 0x001fe20000000000 */
[----:B------:R-:W-:Y:S01]  /*4730*/  ISETP.NE.AND P0, PT, R9, RZ, PT ;  /* 0x000000ff0900720c */ /* 0x000fe20003f05270 */
[C---:B------:R-:W-:Y:S01]  /*4740*/  IMAD R16, R6.reuse, 0x10, R16 ;  /* 0x0000001006107824 */ /* 0x040fe200078e0210 */
[C---:B------:R-:W-:Y:S01]  /*4750*/  LEA R20, R6.reuse, R20, 0x4 ;  /* 0x0000001406147211 */ /* 0x040fe200078e20ff */
[C---:B------:R-:W-:Y:S01]  /*4760*/  IMAD R18, R6.reuse, 0x10, R18 ;  /* 0x0000001006127824 */ /* 0x040fe200078e0212 */
[C---:B------:R-:W-:Y:S01]  /*4770*/  LEA R32, R6.reuse, R32, 0x4 ;  /* 0x0000002006207211 */ /* 0x040fe200078e20ff */
[C---:B------:R-:W-:Y:S01]  /*4780*/  IMAD R28, R6.reuse, 0x10, R28 ;  /* 0x00000010061c7824 */ /* 0x040fe200078e021c */
[C---:B------:R-:W-:Y:S01]  /*4790*/  LEA R13, R6.reuse, R13, 0x4 ;  /* 0x0000000d060d7211 */ /* 0x040fe200078e20ff */
[C---:B------:R-:W-:Y:S01]  /*47a0*/  IMAD R30, R6.reuse, 0x10, R30 ;  /* 0x00000010061e7824 */ /* 0x040fe200078e021e */
[C---:B------:R-:W-:Y:S01]  /*47b0*/  LEA R19, R6.reuse, R19, 0x4 ;  /* 0x0000001306137211 */ /* 0x040fe200078e20ff */
[----:B------:R-:W-:-:S02]  /*47c0*/  IMAD R34, R6, 0x10, R34 ;  /* 0x0000001006227824 */ /* 0x000fc400078e0222 */
[C---:B------:R-:W-:Y:S02]  /*47d0*/  IMAD R36, R6.reuse, 0x10, R36 ;  /* 0x0000001006247824 */ /* 0x040fe400078e0224 */
[C---:B------:R-:W-:Y:S02]  /*47e0*/  IMAD R15, R6.reuse, 0x10, R15 ;  /* 0x00000010060f7824 */ /* 0x040fe400078e020f */
[C---:B------:R-:W-:Y:S02]  /*47f0*/  IMAD R17, R6.reuse, 0x10, R17 ;  /* 0x0000001006117824 */ /* 0x040fe400078e0211 */
[C---:B------:R-:W-:Y:S02]  /*4800*/  IMAD R12, R6.reuse, 0x10, R12 ;  /* 0x00000010060c7824 */ /* 0x040fe400078e020c */
[----:B------:R-:W-:Y:S02]  /*4810*/  IMAD R21, R6, 0x10, R21 ;  /* 0x0000001006157824 */ /* 0x000fe400078e0215 */
[----:B--2---:R-:W-:-:S05]  /*4820*/  HADD2.F32 R33, -RZ, R24.H0_H0 ;  /* 0x20000018ff217230 */ /* 0x004fca0000004100 */
[----:B-1----:R-:W-:Y:S01]  /*4830*/  FFMA R29, R31, R33, R29 ;  /* 0x000000211f1d7223 */ /* 0x002fe2000000001d */
[----:B---3--:R-:W-:-:S05]  /*4840*/  HADD2.F32 R31, -RZ, R26.H0_H0 ;  /* 0x2000001aff1f7230 */ /* 0x008fca0000004100 */
[----:B------:R-:W-:Y:S01]  /*4850*/  FFMA R29, R35, R31, R29 ;  /* 0x0000001f231d7223 */ /* 0x000fe2000000001d */
[----:B------:R-:W-:Y:S06]  /*4860*/  @P0 BRA `(.L_x_272) ;  /* 0xfffffff400ac0947 */ /* 0x000fec000383ffff */
[----:B------:R-:W-:-:S07]  /*4870*/  IADD3 R15, PT, PT, R11, 0x4, RZ ;  /* 0x000000040b0f7810 */ /* 0x000fce0007ffe0ff */
.L_x_271:
[----:B------:R-:W-:-:S13]  /*4880*/  ISETP.NE.AND P0, PT, R8, RZ, PT ;  /* 0x000000ff0800720c */ /* 0x000fda0003f05270 */
[----:B------:R-:W-:Y:S05]  /*4890*/  @!P0 BRA `(.L_x_270) ;  /* 0x0000000800648947 */ /* 0x000fea0003800000 */
[----:B------:R-:W-:Y:S02]  /*48a0*/  ISETP.GE.U32.AND P1, PT, R8, 0x8, PT ;  /* 0x000000080800780c */ /* 0x000fe40003f26070 */
[----:B------:R-:W-:-:S04]  /*48b0*/  LOP3.LUT R7, R7, 0x7, RZ, 0xc0, !PT ;  /* 0x0000000707077812 */ /* 0x000fc800078ec0ff */
[----:B------:R-:W-:-:S07]  /*48c0*/  ISETP.NE.AND P0, PT, R7, RZ, PT ;  /* 0x000000ff0700720c */ /* 0x000fce0003f05270 */
[----:B------:R-:W-:Y:S06]  /*48d0*/  @!P1 BRA `(.L_x_273) ;  /* 0x0000000400289947 */ /* 0x000fec0003800000 */
[----:B------:R-:W-:-:S04]  /*48e0*/  IMAD R14, R15, R6, RZ ;  /* 0x000000060f0e7224 */ /* 0x000fc800078e02ff */
[C---:B------:R-:W-:Y:S01]  /*48f0*/  IMAD.IADD R4, R14.reuse, 0x1, R6 ;  /* 0x000000010e047824 */ /* 0x040fe200078e0206 */
[----:B------:R-:W-:-:S03]  /*4900*/  IADD3 R11, P1, PT, R14, R3, RZ ;  /* 0x000000030e0b7210 */ /* 0x000fc60007f3e0ff */
[----:B------:R-:W-:Y:S01]  /*4910*/  IMAD.IADD R8, R4, 0x1, R6 ;  /* 0x0000000104087824 */ /* 0x000fe200078e0206 */
[----:B------:R-:W-:Y:S02]  /*4920*/  LEA.HI.X.SX32 R14, R14, R5, 0x1, P1 ;  /* 0x000000050e0e7211 */ /* 0x000fe400008f0eff */
[C---:B------:R-:W-:Y:S02]  /*4930*/  LEA R10, P1, R11.reuse, R22, 0x1 ;  /* 0x000000160b0a7211 */ /* 0x040fe400078208ff */
[-C--:B------:R-:W-:Y:S02]  /*4940*/  IADD3 R13, P2, PT, R4, R3.reuse, RZ ;  /* 0x00000003040d7210 */ /* 0x080fe40007f5e0ff */
[----:B------:R-:W-:Y:S02]  /*4950*/  IADD3 R9, P3, PT, R8, R3, RZ ;  /* 0x0000000308097210 */ /* 0x000fe40007f7e0ff */
[----:B------:R-:W-:Y:S02]  /*4960*/  LEA.HI.X R11, R11, R23, R14, 0x1, P1 ;  /* 0x000000170b0b7211 */ /* 0x000fe400008f0c0e */
[----:B------:R-:W-:-:S02]  /*4970*/  LEA.HI.X.SX32 R4, R4, R5, 0x1, P2 ;  /* 0x0000000504047211 */ /* 0x000fc400010f0eff */
[C---:B------:R-:W-:Y:S02]  /*4980*/  IADD3 R14, PT, PT, R8.reuse, R6, RZ ;  /* 0x00000006080e7210 */ /* 0x040fe40007ffe0ff */
[----:B------:R-:W-:Y:S02]  /*4990*/  LEA.HI.X.SX32 R16, R8, R5, 0x1, P3 ;  /* 0x0000000508107211 */ /* 0x000fe400018f0eff */
[-C--:B------:R-:W-:Y:S02]  /*49a0*/  LEA R12, P2, R13, R22.reuse, 0x1 ;  /* 0x000000160d0c7211 */ /* 0x080fe400078408ff */
[----:B------:R-:W-:Y:S02]  /*49b0*/  LEA R8, P1, R9, R22, 0x1 ;  /* 0x0000001609087211 */ /* 0x000fe400078208ff */
[-C--:B------:R-:W-:Y:S02]  /*49c0*/  LEA.HI.X R13, R13, R23.reuse, R4, 0x1, P2 ;  /* 0x000000170d0d7211 */ /* 0x080fe400010f0c04 */
[----:B------:R-:W-:Y:S01]  /*49d0*/  LEA.HI.X R9, R9, R23, R16, 0x1, P1 ;  /* 0x0000001709097211 */ /* 0x000fe200008f0c10 */
[C---:B------:R-:W-:Y:S01]  /*49e0*/  IMAD.IADD R16, R14.reuse, 0x1, R6 ;  /* 0x000000010e107824 */ /* 0x040fe200078e0206 */
[C---:B------:R-:W-:Y:S01]  /*49f0*/  IADD3 R18, P2, PT, R14.reuse, R3, RZ ;  /* 0x000000030e127210 */ /* 0x040fe20007f5e0ff */
[----:B------:R0:W2:Y:S03]  /*4a00*/  LDG.E.U16.CONSTANT R4, desc[UR40][R10.64] ;  /* 0x000000280a047981 */ /* 0x0000a6000c1e9500 */
[----:B------:R-:W-:-:S02]  /*4a10*/  LEA.HI.X.SX32 R19, R14, R5, 0x1, P2 ;  /* 0x000000050e137211 */ /* 0x000fc400010f0eff */
[-C--:B------:R-:W-:Y:S01]  /*4a20*/  LEA R20, P1, R18, R22.reuse, 0x1 ;  /* 0x0000001612147211 */ /* 0x080fe200078208ff */
[C---:B------:R-:W-:Y:S01]  /*4a30*/  IMAD.IADD R24, R16.reuse, 0x1, R6 ;  /* 0x0000000110187824 */ /* 0x040fe200078e0206 */
[----:B------:R-:W-:Y:S01]  /*4a40*/  IADD3 R17, P2, PT, R16, R3, RZ ;  /* 0x0000000310117210 */ /* 0x000fe20007f5e0ff */
[----:B------:R1:W3:Y:S01]  /*4a50*/  LDG.E.U16.CONSTANT R14, desc[UR40][R12.64] ;  /* 0x000000280c0e7981 */ /* 0x0002e2000c1e9500 */
[----:B------:R-:W-:Y:S02]  /*4a60*/  LEA.HI.X R21, R18, R23, R19, 0x1, P1 ;  /* 0x0000001712157211 */ /* 0x000fe400008f0c13 */
[----:B------:R-:W-:Y:S02]  /*4a70*/  LEA.HI.X.SX32 R26, R16, R5, 0x1, P2 ;  /* 0x00000005101a7211 */ /* 0x000fe400010f0eff */
[----:B------:R-:W-:Y:S01]  /*4a80*/  LEA R18, P1, R17, R22, 0x1 ;  /* 0x0000001611127211 */ /* 0x000fe200078208ff */
[----:B------:R4:W5:Y:S01]  /*4a90*/  LDG.E.U16.CONSTANT R16, desc[UR40][R8.64] ;  /* 0x0000002808107981 */ /* 0x000962000c1e9500 */
[----:B0-----:R-:W-:-:S02]  /*4aa0*/  IADD3 R11, P2, PT, R24, R3, RZ ;  /* 0x00000003180b7210 */ /* 0x001fc40007f5e0ff */
[----:B------:R-:W-:Y:S02]  /*4ab0*/  LEA.HI.X R19, R17, R23, R26, 0x1, P1 ;  /* 0x0000001711137211 */ /* 0x000fe400008f0c1a */
[C---:B------:R-:W-:Y:S01]  /*4ac0*/  IADD3 R26, PT, PT, R24.reuse, R6, RZ ;  /* 0x00000006181a7210 */ /* 0x040fe20007ffe0ff */
[----:B------:R0:W5:Y:S01]  /*4ad0*/  LDG.E.U16.CONSTANT R17, desc[UR40][R20.64] ;  /* 0x0000002814117981 */ /* 0x000162000c1e9500 */
[----:B------:R-:W-:Y:S02]  /*4ae0*/  LEA.HI.X.SX32 R28, R24, R5, 0x1, P2 ;  /* 0x00000005181c7211 */ /* 0x000fe400010f0eff */
[C---:B------:R-:W-:Y:S01]  /*4af0*/  LEA R10, P1, R11.reuse, R22, 0x1 ;  /* 0x000000160b0a7211 */ /* 0x040fe200078208ff */
[C---:B------:R-:W-:Y:S01]  /*4b00*/  IMAD.IADD R24, R26.reuse, 0x1, R6 ;  /* 0x000000011a187824 */ /* 0x040fe200078e0206 */
[----:B-1----:R-:W-:Y:S01]  /*4b10*/  IADD3 R13, P2, PT, R26, R3, RZ ;  /* 0x000000031a0d7210 */ /* 0x002fe20007f5e0ff */
[----:B------:R1:W5:Y:S01]  /*4b20*/  LDG.E.U16.CONSTANT R18, desc[UR40][R18.64] ;  /* 0x0000002812127981 */ /* 0x000362000c1e9500 */
[----:B------:R-:W-:-:S02]  /*4b30*/  LEA.HI.X R11, R11, R23, R28, 0x1, P1 ;  /* 0x000000170b0b7211 */ /* 0x000fc400008f0c1c */
[----:B------:R-:W-:Y:S02]  /*4b40*/  LEA.HI.X.SX32 R26, R26, R5, 0x1, P2 ;  /* 0x000000051a1a7211 */ /* 0x000fe400010f0eff */
[CC--:B------:R-:W-:Y:S01]  /*4b50*/  LEA R12, P1, R13.reuse, R22.reuse, 0x1 ;  /* 0x000000160d0c7211 */ /* 0x0c0fe200078208ff */
[----:B------:R1:W5:Y:S01]  /*4b60*/  LDG.E.U16.CONSTANT R10, desc[UR40][R10.64] ;  /* 0x000000280a0a7981 */ /* 0x000362000c1e9500 */
[C---:B----4-:R-:W-:Y:S02]  /*4b70*/  IADD3 R9, P2, PT, R24.reuse, R3, RZ ;  /* 0x0000000318097210 */ /* 0x050fe40007f5e0ff */
[----:B------:R-:W-:Y:S02]  /*4b80*/  LEA.HI.X R13, R13, R23, R26, 0x1, P1 ;  /* 0x000000170d0d7211 */ /* 0x000fe400008f0c1a */
[----:B------:R-:W-:Y:S02]  /*4b90*/  LEA.HI.X.SX32 R24, R24, R5, 0x1, P2 ;  /* 0x0000000518187211 */ /* 0x000fe400010f0eff */
[C---:B------:R-:W-:Y:S01]  /*4ba0*/  LEA R8, P1, R9.reuse, R22, 0x1 ;  /* 0x0000001609087211 */ /* 0x040fe200078208ff */
[----:B------:R-:W4:Y:S03]  /*4bb0*/  LDG.E.U16.CONSTANT R12, desc[UR40][R12.64] ;  /* 0x000000280c0c7981 */ /* 0x000f26000c1e9500 */
[----:B------:R-:W-:-:S05]  /*4bc0*/  LEA.HI.X R9, R9, R23, R24, 0x1, P1 ;  /* 0x0000001709097211 */ /* 0x000fca00008f0c18 */
[----:B------:R-:W4:Y:S01]  /*4bd0*/  LDG.E.U16.CONSTANT R8, desc[UR40][R8.64] ;  /* 0x0000002808087981 */ /* 0x000f22000c1e9500 */
[----:B0-----:R-:W-:-:S05]  /*4be0*/  LEA R21, R15, UR4, 0x2 ;  /* 0x000000040f157c11 */ /* 0x001fca000f8e10ff */
[----:B------:R-:W0:Y:S04]  /*4bf0*/  LDS R24, [R21] ;  /* 0x0000000015187984 */ /* 0x000e280000000800 */
[----:B------:R-:W3:Y:S04]  /*4c00*/  LDS R25, [R21+0x4] ;  /* 0x0000040015197984 */ /* 0x000ee80000000800 */
[----:B------:R-:W5:Y:S04]  /*4c10*/  LDS R27, [R21+0x8] ;  /* 0x00000800151b7984 */ /* 0x000f680000000800 */
[----:B------:R-:W5:Y:S04]  /*4c20*/  LDS R31, [R21+0xc] ;  /* 0x00000c00151f7984 */ /* 0x000f680000000800 */
[----:B------:R-:W5:Y:S04]  /*4c30*/  LDS R33, [R21+0x10] ;  /* 0x0000100015217984 */ /* 0x000f680000000800 */
[----:B-1----:R-:W1:Y:S04]  /*4c40*/  LDS R19, [R21+0x14] ;  /* 0x0000140015137984 */ /* 0x002e680000000800 */
[----:B------:R-:W4:Y:S04]  /*4c50*/  LDS R11, [R21+0x18] ;  /* 0x00001800150b7984 */ /* 0x000f280000000800 */
[----:B------:R-:W4:Y:S01]  /*4c60*/  LDS R20, [R21+0x1c] ;  /* 0x00001c0015147984 */ /* 0x000f220000000800 */
[----:B------:R-:W-:-:S02]  /*4c70*/  VIADD R15, R15, 0x8 ;  /* 0x000000080f0f7836 */ /* 0x000fc40000000000 */
[----:B--2---:R-:W-:-:S05]  /*4c80*/  HADD2.F32 R4, -RZ, R4.H0_H0 ;  /* 0x20000004ff047230 */ /* 0x004fca0000004100 */
[----:B0-----:R-:W-:Y:S01]  /*4c90*/  FFMA R4, R24, R4, R29 ;  /* 0x0000000418047223 */ /* 0x001fe2000000001d */
[----:B---3--:R-:W-:-:S05]  /*4ca0*/  HADD2.F32 R14, -RZ, R14.H0_H0 ;  /* 0x2000000eff0e7230 */ /* 0x008fca0000004100 */
[----:B------:R-:W-:Y:S01]  /*4cb0*/  FFMA R4, R25, R14, R4 ;  /* 0x0000000e19047223 */ /* 0x000fe20000000004 */
        /* <DEDUP_REMOVED lines=8> */
[----:B----4-:R-:W-:-:S05]  /*4d40*/  HADD2.F32 R12, -RZ, R12.H0_H0 ;  /* 0x2000000cff0c7230 */ /* 0x010fca0000004100 */
[----:B------:R-:W-:Y:S01]  /*4d50*/  FFMA R11, R11, R12, R4 ;  /* 0x0000000c0b0b7223 */ /* 0x000fe20000000004 */
[----:B------:R-:W-:-:S05]  /*4d60*/  HADD2.F32 R8, -RZ, R8.H0_H0 ;  /* 0x20000008ff087230 */ /* 0x000fca0000004100 */
[----:B------:R-:W-:-:S07]  /*4d70*/  FFMA R29, R20, R8, R11 ;  /* 0x00000008141d7223 */ /* 0x000fce000000000b */
.L_x_273:
[----:B------:R-:W-:Y:S05]  /*4d80*/  @!P0 BRA `(.L_x_270) ;  /* 0x0000000400288947 */ /* 0x000fea0003800000 */
[----:B------:R-:W-:Y:S01]  /*4d90*/  ISETP.GE.U32.AND P0, PT, R7, 0x4, PT ;  /* 0x000000040700780c */ /* 0x000fe20003f06070 */
[----:B------:R-:W-:-:S12]  /*4da0*/  UISETP.NE.AND UP0, UPT, UR5, URZ, UPT ;  /* 0x000000ff0500728c */ /* 0x000fd8000bf05270 */
[----:B------:R-:W-:Y:S05]  /*4db0*/  @!P0 BRA `(.L_x_274) ;  /* 0x0000000000988947 */ /* 0x000fea0003800000 */
[----:B------:R-:W-:-:S05]  /*4dc0*/  IMAD R4, R15, R6, RZ ;  /* 0x000000060f047224 */ /* 0x000fca00078e02ff */
[C---:B------:R-:W-:Y:S02]  /*4dd0*/  IADD3 R8, PT, PT, R4.reuse, R6, RZ ;  /* 0x0000000604087210 */ /* 0x040fe40007ffe0ff */
[-C--:B------:R-:W-:Y:S02]  /*4de0*/  IADD3 R7, P0, PT, R4, R3.reuse, RZ ;  /* 0x0000000304077210 */ /* 0x080fe40007f1e0ff */
[C---:B------:R-:W-:Y:S01]  /*4df0*/  IADD3 R9, P1, PT, R8.reuse, R3, RZ ;  /* 0x0000000308097210 */ /* 0x040fe20007f3e0ff */
[----:B------:R-:W-:Y:S01]  /*4e00*/  IMAD.IADD R14, R8, 0x1, R6 ;  /* 0x00000001080e7824 */ /* 0x000fe200078e0206 */
[-C--:B------:R-:W-:Y:S02]  /*4e10*/  LEA.HI.X.SX32 R4, R4, R5.reuse, 0x1, P0 ;  /* 0x0000000504047211 */ /* 0x080fe400000f0eff */
[----:B------:R-:W-:Y:S02]  /*4e20*/  LEA R10, P0, R7, R22, 0x1 ;  /* 0x00000016070a7211 */ /* 0x000fe400078008ff */
[----:B------:R-:W-:-:S02]  /*4e30*/  LEA.HI.X.SX32 R12, R8, R5, 0x1, P1 ;  /* 0x00000005080c7211 */ /* 0x000fc400008f0eff */
[-C--:B------:R-:W-:Y:S02]  /*4e40*/  LEA R8, P1, R9, R22.reuse, 0x1 ;  /* 0x0000001609087211 */ /* 0x080fe400078208ff */
[----:B------:R-:W-:Y:S01]  /*4e50*/  LEA.HI.X R11, R7, R23, R4, 0x1, P0 ;  /* 0x00000017070b7211 */ /* 0x000fe200000f0c04 */
[C---:B------:R-:W-:Y:S01]  /*4e60*/  IMAD.IADD R4, R14.reuse, 0x1, R6 ;  /* 0x000000010e047824 */ /* 0x040fe200078e0206 */
[C---:B------:R-:W-:Y:S02]  /*4e70*/  IADD3 R13, P2, PT, R14.reuse, R3, RZ ;  /* 0x000000030e0d7210 */ /* 0x040fe40007f5e0ff */
[----:B------:R-:W-:Y:S01]  /*4e80*/  LEA.HI.X R9, R9, R23, R12, 0x1, P1 ;  /* 0x0000001709097211 */ /* 0x000fe200008f0c0c */
[----:B------:R-:W2:Y:S01]  /*4e90*/  LDG.E.U16.CONSTANT R10, desc[UR40][R10.64] ;  /* 0x000000280a0a7981 */ /* 0x000ea2000c1e9500 */
[----:B------:R-:W-:Y:S02]  /*4ea0*/  LEA.HI.X.SX32 R14, R14, R5, 0x1, P2 ;  /* 0x000000050e0e7211 */ /* 0x000fe400010f0eff */
[----:B------:R-:W-:Y:S01]  /*4eb0*/  LEA R12, P0, R13, R22, 0x1 ;  /* 0x000000160d0c7211 */ /* 0x000fe200078008ff */
[----:B------:R-:W3:Y:S01]  /*4ec0*/  LDG.E.U16.CONSTANT R8, desc[UR40][R8.64] ;  /* 0x0000002808087981 */ /* 0x000ee2000c1e9500 */
[----:B------:R-:W-:-:S02]  /*4ed0*/  IADD3 R7, P1, PT, R4, R3, RZ ;  /* 0x0000000304077210 */ /* 0x000fc40007f3e0ff */
[----:B------:R-:W-:Y:S02]  /*4ee0*/  LEA.HI.X R13, R13, R23, R14, 0x1, P0 ;  /* 0x000000170d0d7211 */ /* 0x000fe400000f0c0e */
[----:B------:R-:W-:Y:S02]  /*4ef0*/  LEA.HI.X.SX32 R4, R4, R5, 0x1, P1 ;  /* 0x0000000504047211 */ /* 0x000fe400008f0eff */
[C---:B------:R-:W-:Y:S01]  /*4f00*/  LEA R16, P0, R7.reuse, R22, 0x1 ;  /* 0x0000001607107211 */ /* 0x040fe200078008ff */
[----:B------:R-:W4:Y:S03]  /*4f10*/  LDG.E.U16.CONSTANT R12, desc[UR40][R12.64] ;  /* 0x000000280c0c7981 */ /* 0x000f26000c1e9500 */
[----:B------:R-:W-:-:S05]  /*4f20*/  LEA.HI.X R17, R7, R23, R4, 0x1, P0 ;  /* 0x0000001707117211 */ /* 0x000fca00000f0c04 */
[----:B------:R-:W5:Y:S01]  /*4f30*/  LDG.E.U16.CONSTANT R16, desc[UR40][R16.64] ;  /* 0x0000002810107981 */ /* 0x000f62000c1e9500 */
[----:B------:R-:W-:-:S05]  /*4f40*/  LEA R4, R15, UR4, 0x2 ;  /* 0x000000040f047c11 */ /* 0x000fca000f8e10ff */
[----:B------:R-:W0:Y:S04]  /*4f50*/  LDS R14, [R4] ;  /* 0x00000000040e7984 */ /* 0x000e280000000800 */
[----:B------:R-:W1:Y:S04]  /*4f60*/  LDS R7, [R4+0x4] ;  /* 0x0000040004077984 */ /* 0x000e680000000800 */
[----:B------:R-:W4:Y:S04]  /*4f70*/  LDS R18, [R4+0x8] ;  /* 0x0000080004127984 */ /* 0x000f280000000800 */
[----:B------:R-:W5:Y:S01]  /*4f80*/  LDS R20, [R4+0xc] ;  /* 0x00000c0004147984 */ /* 0x000f620000000800 */
[----:B------:R-:W-:Y:S01]  /*4f90*/  IADD3 R15, PT, PT, R15, 0x4, RZ ;  /* 0x000000040f0f7810 */ /* 0x000fe20007ffe0ff */
[----:B--2---:R-:W-:-:S02]  /*4fa0*/  HADD2.F32 R10, -RZ, R10.H0_H0 ;  /* 0x2000000aff0a7230 */ /* 0x004fc40000004100 */
[----:B---3--:R-:W-:-:S03]  /*4fb0*/  HADD2.F32 R11, -RZ, R8.H0_H0 ;  /* 0x20000008ff0b7230 */ /* 0x008fc60000004100 */
[----:B0-----:R-:W-:-:S04]  /*4fc0*/  FFMA R10, R14, R10, R29 ;  /* 0x0000000a0e0a7223 */ /* 0x001fc8000000001d */
[----:B-1----:R-:W-:Y:S01]  /*4fd0*/  FFMA R7, R7, R11, R10 ;  /* 0x0000000b07077223 */ /* 0x002fe2000000000a */
[----:B----4-:R-:W-:-:S05]  /*4fe0*/  HADD2.F32 R8, -RZ, R12.H0_H0 ;  /* 0x2000000cff087230 */ /* 0x010fca0000004100 */
[----:B------:R-:W-:Y:S01]  /*4ff0*/  FFMA R7, R18, R8, R7 ;  /* 0x0000000812077223 */ /* 0x000fe20000000007 */
[----:B-----5:R-:W-:-:S05]  /*5000*/  HADD2.F32 R16, -RZ, R16.H0_H0 ;  /* 0x20000010ff107230 */ /* 0x020fca0000004100 */
[----:B------:R-:W-:-:S07]  /*5010*/  FFMA R29, R20, R16, R7 ;  /* 0x00000010141d7223 */ /* 0x000fce0000000007 */
.L_x_274:
[----:B------:R-:W-:Y:S05]  /*5020*/  BRA.U !UP0, `(.L_x_270) ;  /* 0x0000000108807547 */ /* 0x000fea000b800000 */
[----:B------:R-:W-:-:S05]  /*5030*/  IMAD R10, R15, R6, RZ ;  /* 0x000000060f0a7224 */ /* 0x000fca00078e02ff */
[----:B------:R-:W-:-:S04]  /*5040*/  IADD3 R4, P0, PT, R10, R3, RZ ;  /* 0x000000030a047210 */ /* 0x000fc80007f1e0ff */
[----:B------:R-:W-:Y:S02]  /*5050*/  LEA.HI.X.SX32 R7, R10, R5, 0x1, P0 ;  /* 0x000000050a077211 */ /* 0x000fe400000f0eff */
[----:B------:R-:W-:-:S04]  /*5060*/  LEA R8, P0, R4, R22, 0x1 ;  /* 0x0000001604087211 */ /* 0x000fc800078008ff */
[----:B------:R-:W-:-:S05]  /*5070*/  LEA.HI.X R9, R4, R23, R7, 0x1, P0 ;  /* 0x0000001704097211 */ /* 0x000fca00000f0c07 */
[----:B------:R-:W2:Y:S01]  /*5080*/  LDG.E.U16.CONSTANT R8, desc[UR40][R8.64] ;  /* 0x0000002808087981 */ /* 0x000ea2000c1e9500 */
[----:B------:R-:W-:Y:S01]  /*5090*/  LEA R15, R15, UR4, 0x2 ;  /* 0x000000040f0f7c11 */ /* 0x000fe2000f8e10ff */
[----:B------:R-:W-:-:S04]  /*50a0*/  UISETP.NE.AND UP0, UPT, UR5, 0x1, UPT ;  /* 0x000000010500788c */ /* 0x000fc8000bf05270 */
[----:B------:R-:W0:Y:S01]  /*50b0*/  LDS R4, [R15] ;  /* 0x000000000f047984 */ /* 0x000e220000000800 */
[----:B--2---:R-:W-:-:S05]  /*50c0*/  HADD2.F32 R7, -RZ, R8.H0_H0 ;  /* 0x20000008ff077230 */ /* 0x004fca0000004100 */
[----:B0-----:R-:W-:Y:S01]  /*50d0*/  FFMA R29, R4, R7, R29 ;  /* 0x00000007041d7223 */ /* 0x001fe2000000001d */
[----:B------:R-:W-:Y:S06]  /*50e0*/  BRA.U !UP0, `(.L_x_270) ;  /* 0x0000000108507547 */ /* 0x000fec000b800000 */
[----:B------:R-:W-:Y:S01]  /*50f0*/  UISETP.NE.AND UP0, UPT, UR5, 0x2, UPT ;  /* 0x000000020500788c */ /* 0x000fe2000bf05270 */
[----:B------:R-:W-:-:S05]  /*5100*/  IMAD.IADD R8, R10, 0x1, R6 ;  /* 0x000000010a087824 */ /* 0x000fca00078e0206 */
[----:B------:R-:W-:Y:S02]  /*5110*/  PLOP3.LUT P0, PT, PT, PT, UP0, 0x80, 0x8 ;  /* 0x000000000008781c */ /* 0x000fe40003f0f008 */
[----:B------:R-:W-:-:S11]  /*5120*/  IADD3 R7, P1, PT, R8, R3, RZ ;  /* 0x0000000308077210 */ /* 0x000fd60007f3e0ff */
[C---:B------:R-:W-:Y:S01]  /*5130*/  @P0 IMAD.IADD R4, R8.reuse, 0x1, R6 ;  /* 0x0000000108040824 */ /* 0x040fe200078e0206 */
[----:B------:R-:W-:Y:S02]  /*5140*/  LEA.HI.X.SX32 R8, R8, R5, 0x1, P1 ;  /* 0x0000000508087211 */ /* 0x000fe400008f0eff */
[CC--:B------:R-:W-:Y:S02]  /*5150*/  LEA R6, P1, R7.reuse, R22.reuse, 0x1 ;  /* 0x0000001607067211 */ /* 0x0c0fe400078208ff */
[C---:B------:R-:W-:Y:S02]  /*5160*/  @P0 IADD3 R3, P2, PT, R4.reuse, R3, RZ ;  /* 0x0000000304030210 */ /* 0x040fe40007f5e0ff */
[----:B------:R-:W-:Y:S02]  /*5170*/  LEA.HI.X R7, R7, R23, R8, 0x1, P1 ;  /* 0x0000001707077211 */ /* 0x000fe400008f0c08 */
[----:B------:R-:W-:Y:S01]  /*5180*/  @P0 LEA.HI.X.SX32 R4, R4, R5, 0x1, P2 ;  /* 0x0000000504040211 */ /* 0x000fe200010f0eff */
[----:B------:R-:W-:Y:S01]  /*5190*/  @P0 LDS R8, [R15+0x8] ;  /* 0x000008000f080984 */ /* 0x000fe20000000800 */
[----:B------:R-:W-:-:S03]  /*51a0*/  @P0 LEA R22, P1, R3, R22, 0x1 ;  /* 0x0000001603160211 */ /* 0x000fc600078208ff */
[----:B------:R-:W2:Y:S01]  /*51b0*/  LDG.E.U16.CONSTANT R6, desc[UR40][R6.64] ;  /* 0x0000002806067981 */ /* 0x000ea2000c1e9500 */
[----:B------:R-:W-:-:S03]  /*51c0*/  @P0 LEA.HI.X R23, R3, R23, R4, 0x1, P1 ;  /* 0x0000001703170211 */ /* 0x000fc600008f0c04 */
[----:B------:R-:W0:Y:S04]  /*51d0*/  LDS R4, [R15+0x4] ;  /* 0x000004000f047984 */ /* 0x000e280000000800 */
[----:B------:R-:W3:Y:S01]  /*51e0*/  @P0 LDG.E.U16.CONSTANT R22, desc[UR40][R22.64] ;  /* 0x0000002816160981 */ /* 0x000ee2000c1e9500 */
[----:B--2---:R-:W-:-:S05]  /*51f0*/  HADD2.F32 R3, -RZ, R6.H0_H0 ;  /* 0x20000006ff037230 */ /* 0x004fca0000004100 */
[----:B0-----:R-:W-:Y:S01]  /*5200*/  FFMA R29, R4, R3, R29 ;  /* 0x00000003041d7223 */ /* 0x001fe2000000001d */
[----:B---3--:R-:W-:-:S05]  /*5210*/  @P0 HADD2.F32 R5, -RZ, R22.H0_H0 ;  /* 0x20000016ff050230 */ /* 0x008fca0000004100 */
[----:B------:R-:W-:-:S07]  /*5220*/  @P0 FFMA R29, R8, R5, R29 ;  /* 0x00000005081d0223 */ /* 0x000fce000000001d */
.L_x_270:
[----:B------:R-:W0:Y:S01]  /*5230*/  LDCU.64 UR10, c[0x0][0x398] ;  /* 0x00007300ff0a77ac */ /* 0x000e220008000a00 */
[----:B------:R-:W-:Y:S01]  /*5240*/  IADD3 R3, P0, PT, R0, UR8, RZ ;  /* 0x0000000800037c10 */ /* 0x000fe2000ff1e0ff */
[----:B------:R-:W-:Y:S01]  /*5250*/  FMUL R29, R2, R29 ;  /* 0x0000001d021d7220 */ /* 0x000fe20000400000 */
[----:B------:R-:W-:Y:S02]  /*5260*/  VIADD R0, R0, 0x100 ;  /* 0x0000010000007836 */ /* 0x000fe40000000000 */
[----:B------:R-:W-:Y:S02]  /*5270*/  IADD3.X R6, PT, PT, RZ, UR12, RZ, P0, !PT ;  /* 0x0000000cff067c10 */ /* 0x000fe400087fe4ff */
[----:B------:R-:W-:Y:S02]  /*5280*/  F2FP.F16.F32.PACK_AB R29, RZ, R29 ;  /* 0x0000001dff1d723e */ /* 0x000fe400000000ff */
[C---:B0-----:R-:W-:Y:S01]  /*5290*/  LEA R4, P0, R3.reuse, UR10, 0x1 ;  /* 0x0000000a03047c11 */ /* 0x041fe2000f8008ff */
[----:B------:R-:W0:Y:S03]  /*52a0*/  LDCU UR10, c[0x0][0x3ac] ;  /* 0x00007580ff0a77ac */ /* 0x000e260008000800 */
[----:B------:R-:W-:-:S05]  /*52b0*/  LEA.HI.X R5, R3, UR11, R6, 0x1, P0 ;  /* 0x0000000b03057c11 */ /* 0x000fca00080f0c06 */
[----:B------:R1:W-:Y:S01]  /*52c0*/  STG.E.U16 desc[UR40][R4.64], R29 ;  /* 0x0000001d04007986 */ /* 0x0003e2000c101528 */
[----:B0-----:R-:W-:-:S13]  /*52d0*/  ISETP.GE.AND P0, PT, R0, UR10, PT ;  /* 0x0000000a00007c0c */ /* 0x001fda000bf06270 */
[----:B-1----:R-:W-:Y:S05]  /*52e0*/  @!P0 BRA `(.L_x_275) ;  /* 0xffffffe400948947 */ /* 0x002fea000383ffff */
[----:B------:R-:W-:Y:S05]  /*52f0*/  EXIT ;  /* 0x000000000000794d */ /* 0x000fea0003800000 */
        .weak           $__internal_5_$__cuda_sm20_rcp_rn_f32_slowpath
        .type           $__internal_5_$__cuda_sm20_rcp_rn_f32_slowpath,@function
        .size           $__internal_5_$__cuda_sm20_rcp_rn_f32_slowpath,(.L_x_286 - $__internal_5_$__cuda_sm20_rcp_rn_f32_slowpath)
$__internal_5_$__cuda_sm20_rcp_rn_f32_slowpath:
[----:B------:R-:W-:Y:S01]  /*5300*/  IMAD.SHL.U32 R2, R4, 0x2, RZ ;  /* 0x0000000204027824 */ /* 0x000fe200078e00ff */
[----:B------:R-:W-:Y:S04]  /*5310*/  BSSY.RECONVERGENT B1, `(.L_x_276) ;  /* 0x0000031000017945 */ /* 0x000fe80003800200 */
[----:B------:R-:W-:Y:S02]  /*5320*/  SHF.R.U32.HI R3, RZ, 0x18, R2 ;  /* 0x00000018ff037819 */ /* 0x000fe40000011602 */
[----:B------:R-:W-:Y:S02]  /*5330*/  MOV R2, R4 ;  /* 0x0000000400027202 */ /* 0x000fe40000000f00 */
[----:B------:R-:W-:-:S13]  /*5340*/  ISETP.NE.U32.AND P0, PT, R3, RZ, PT ;  /* 0x000000ff0300720c */ /* 0x000fda0003f05070 */
[----:B------:R-:W-:Y:S05]  /*5350*/  @P0 BRA `(.L_x_277) ;  /* 0x0000000000280947 */ /* 0x000fea0003800000 */
[----:B------:R-:W-:-:S05]  /*5360*/  IMAD.SHL.U32 R3, R2, 0x2, RZ ;  /* 0x0000000202037824 */ /* 0x000fca00078e00ff */
        /* <DEDUP_REMOVED lines=9> */
.L_x_277:
[----:B------:R-:W-:-:S05]  /*5400*/  VIADD R4, R3, 0xffffff03 ;  /* 0xffffff0303047836 */ /* 0x000fca0000000000 */
        /* <DEDUP_REMOVED lines=18> */
[----:B------:R-:W-:Y:S02]  /*5530*/  LOP3.LUT P1, RZ, R6, R4, R7, 0xf8, !PT ;  /* 0x0000000406ff7212 */ /* 0x000fe4000782f807 */
[C---:B------:R-:W-:Y:S02]  /*5540*/  LOP3.LUT P0, RZ, R5.reuse, 0x1, RZ, 0xc0, !PT ;  /* 0x0000000105ff7812 */ /* 0x040fe4000780c0ff */
[----:B------:R-:W-:-:S04]  /*5550*/  LOP3.LUT P2, RZ, R5, 0x2, RZ, 0xc0, !PT ;  /* 0x0000000205ff7812 */ /* 0x000fc8000784c0ff */
[----:B------:R-:W-:Y:S02]  /*5560*/  PLOP3.LUT P0, PT, P0, P1, P2, 0xe0, 0x0 ;  /* 0x000000000000781c */ /* 0x000fe40000703c20 */
[----:B------:R-:W-:Y:S02]  /*5570*/  LOP3.LUT P1, RZ, R2, 0x7fffff, RZ, 0xc0, !PT ;  /* 0x007fffff02ff7812 */ /* 0x000fe4000782c0ff */
[----:B------:R-:W-:-:S05]  /*5580*/  SEL R4, RZ, 0x1, !P0 ;  /* 0x00000001ff047807 */ /* 0x000fca0004000000 */
[----:B------:R-:W-:-:S05]  /*5590*/  IMAD.MOV R4, RZ, RZ, -R4 ;  /* 0x000000ffff047224 */ /* 0x000fca00078e0a04 */
[----:B------:R-:W-:Y:S02]  /*55a0*/  ISETP.GE.AND P0, PT, R4, RZ, PT ;  /* 0x000000ff0400720c */ /* 0x000fe40003f06270 */
[----:B------:R-:W-:-:S04]  /*55b0*/  IADD3 R4, PT, PT, R3, -0xfc, RZ ;  /* 0xffffff0403047810 */ /* 0x000fc80007ffe0ff */
[----:B------:R-:W-:-:S07]  /*55c0*/  SHF.R.U32.HI R7, RZ, R4, R7 ;  /* 0x00000004ff077219 */ /* 0x000fce0000011607 */
[----:B------:R-:W-:-:S04]  /*55d0*/  @!P0 VIADD R7, R7, 0x1 ;  /* 0x0000000107078836 */ /* 0x000fc80000000000 */
[----:B------:R-:W-:-:S05]  /*55e0*/  @!P1 IMAD.SHL.U32 R7, R7, 0x2, RZ ;  /* 0x0000000207079824 */ /* 0x000fca00078e00ff */
[----:B------:R-:W-:Y:S01]  /*55f0*/  LOP3.LUT R4, R7, 0x80000000, R2, 0xf8, !PT ;  /* 0x8000000007047812 */ /* 0x000fe200078ef802 */
[----:B------:R-:W-:Y:S06]  /*5600*/  BRA `(.L_x_278) ;  /* 0x0000000000047947 */ /* 0x000fec0003800000 */
.L_x_279:
[----:B------:R0:W1:Y:S02]  /*5610*/  MUFU.RCP R4, R2 ;  /* 0x0000000200047308 */ /* 0x0000640000001000 */
.L_x_278:
[----:B------:R-:W-:Y:S05]  /*5620*/  BSYNC.RECONVERGENT B1 ;  /* 0x0000000000017941 */ /* 0x000fea0003800200 */
.L_x_276:
[----:B0-----:R-:W-:Y:S01]  /*5630*/  MOV R2, R9 ;  /* 0x0000000900027202 */ /* 0x001fe20000000f00 */
[----:B------:R-:W-:-:S04]  /*5640*/  IMAD.MOV.U32 R3, RZ, RZ, 0x0 ;  /* 0x00000000ff037424 */ /* 0x000fc800078e00ff */
[----:B-1----:R-:W-:Y:S05]  /*5650*/  RET.REL.NODEC R2 `(_ZN8original44flash_attention_decode_kernel_fp16_optimizedEPK6__halfS2_S2_PS0_iiiiiif) ;  /* 0xffffffa802687950 */ /* 0x002fea0003c3ffff */
.L_x_280:
        /* <DEDUP_REMOVED lines=10> */
.L_x_286:


//--------------------- .nv.shared._ZN9optimized35flash_attention_prefill_kernel_fp16EPK6__halfS2_S2_PS0_iiiiiiiif --------------------------
	.section	.nv.shared._ZN9optimized35flash_attention_prefill_kernel_fp16EPK6__halfS2_S2_PS0_iiiiiiiif,"aw",@nobits
	.sectionflags	@""
	.align	16
.nv.shared._ZN9optimized35flash_attention_prefill_kernel_fp16EPK6__halfS2_S2_PS0_iiiiiiiif:
	.zero		1056


//--------------------- .nv.shared.reserved.0     --------------------------
	.section	.nv.shared.reserved.0,"aw",@nobits
	.weak		__nv_reservedSMEM_offset_0_alias
	.size		__nv_reservedSMEM_offset_0_alias, 0, 64
	.other		__nv_reservedSMEM_offset_0_alias,@"STO_CUDA_RESERVED_SHARED STV_DEFAULT"
__nv_reservedSMEM_offset_0_alias:
	.zero		0
	.zero		64


//--------------------- .nv.shared._ZN9optimized49flash_attention_decode_kernel_fp16_online_softmaxEPK6__halfS2_S2_PS0_PKiiiiiif --------------------------
	.section	.nv.shared._ZN9optimized49flash_attention_decode_kernel_fp16_online_softmaxEPK6__halfS2_S2_PS0_PKiiiiiif,"aw",@nobits
	.sectionflags	@""
	.align	16
	.zero		1024


//--------------------- .nv.shared._ZN9optimized44flash_attention_decode_kernel_fp16_optimizedEPK6__halfS2_S2_PS0_iiiiiif --------------------------
	.section	.nv.shared._ZN9optimized44flash_attention_decode_kernel_fp16_optimizedEPK6__halfS2_S2_PS0_iiiiiif,"aw",@nobits
	.sectionflags	@""
	.align	16
	.zero		1024


//--------------------- .nv.shared._ZN8original35flash_attention_prefill_kernel_fp16EPK6__halfS2_S2_PS0_iiiiiiiif --------------------------
	.section	.nv.shared._ZN8original35flash_attention_prefill_kernel_fp16EPK6__halfS2_S2_PS0_iiiiiiiif,"aw",@nobits
	.sectionflags	@""
	.align	16
.nv.shared._ZN8original35flash_attention_prefill_kernel_fp16EPK6__halfS2_S2_PS0_iiiiiiiif:
	.zero		1056


//--------------------- .nv.shared._ZN8original49flash_attention_decode_kernel_fp16_online_softmaxEPK6__halfS2_S2_PS0_PKiiiiiif --------------------------
	.section	.nv.shared._ZN8original49flash_attention_decode_kernel_fp16_online_softmaxEPK6__halfS2_S2_PS0_PKiiiiiif,"aw",@nobits
	.sectionflags	@""
	.align	16
	.zero		1024


//--------------------- .nv.shared._ZN8original44flash_attention_decode_kernel_fp16_optimizedEPK6__halfS2_S2_PS0_iiiiiif --------------------------
	.section	.nv.shared._ZN8original44flash_attention_decode_kernel_fp16_optimizedEPK6__halfS2_S2_PS0_iiiiiif,"aw",@nobits
	.sectionflags	@""
	.align	16
	.zero		1024


//--------------------- .nv.constant0._ZN9optimized35flash_attention_prefill_kernel_fp16EPK6__halfS2_S2_PS0_iiiiiiiif --------------------------
	.section	.nv.constant0._ZN9optimized35flash_attention_prefill_kernel_fp16EPK6__halfS2_S2_PS0_iiiiiiiif,"a",@progbits
	.sectionflags	@""
	.align	4
.nv.constant0._ZN9optimized35flash_attention_prefill_kernel_fp16EPK6__halfS2_S2_PS0_iiiiiiiif:
	.zero		964


//--------------------- .nv.constant0._ZN9optimized49flash_attention_decode_kernel_fp16_online_softmaxEPK6__halfS2_S2_PS0_PKiiiiiif --------------------------
	.section	.nv.constant0._ZN9optimized49flash_attention_decode_kernel_fp16_online_softmaxEPK6__halfS2_S2_PS0_PKiiiiiif,"a",@progbits
	.sectionflags	@""
	.align	4
.nv.constant0._ZN9optimized49flash_attention_decode_kernel_fp16_online_softmaxEPK6__halfS2_S2_PS0_PKiiiiiif:
	.zero		960


//--------------------- .nv.constant0._ZN9optimized44flash_attention_decode_kernel_fp16_optimizedEPK6__halfS2_S2_PS0_iiiiiif --------------------------
	.section	.nv.constant0._ZN9optimized44flash_attention_decode_kernel_fp16_optimizedEPK6__halfS2_S2_PS0_iiiiiif,"a",@progbits
	.sectionflags	@""
	.align	4
.nv.constant0._ZN9optimized44flash_attention_decode_kernel_fp16_optimizedEPK6__halfS2_S2_PS0_iiiiiif:
	.zero		956


//--------------------- .nv.constant0._ZN8original35flash_attention_prefill_kernel_fp16EPK6__halfS2_S2_PS0_iiiiiiiif --------------------------
	.section	.nv.constant0._ZN8original35flash_attention_prefill_kernel_fp16EPK6__halfS2_S2_PS0_iiiiiiiif,"a",@progbits
	.sectionflags	@""
	.align	4
.nv.constant0._ZN8original35flash_attention_prefill_kernel_fp16EPK6__halfS2_S2_PS0_iiiiiiiif:
	.zero		964


//--------------------- .nv.constant0._ZN8original49flash_attention_decode_kernel_fp16_online_softmaxEPK6__halfS2_S2_PS0_PKiiiiiif --------------------------
	.section	.nv.constant0._ZN8original49flash_attention_decode_kernel_fp16_online_softmaxEPK6__halfS2_S2_PS0_PKiiiiiif,"a",@progbits
	.sectionflags	@""
	.align	4
.nv.constant0._ZN8original49flash_attention_decode_kernel_fp16_online_softmaxEPK6__halfS2_S2_PS0_PKiiiiiif:
	.zero		960


//--------------------- .nv.constant0._ZN8original44flash_attention_decode_kernel_fp16_optimizedEPK6__halfS2_S2_PS0_iiiiiif --------------------------
	.section	.nv.constant0._ZN8original44flash_attention_decode_kernel_fp16_optimizedEPK6__halfS2_S2_PS0_iiiiiif,"a",@progbits
	.sectionflags	@""
	.align	4
.nv.constant0._ZN8original44flash_attention_decode_kernel_fp16_optimizedEPK6__halfS2_S2_PS0_iiiiiif:
	.zero		956


//--------------------- SYMBOLS --------------------------

	.type		.nv.reservedSmem.offset0,@object
	.size		.nv.reservedSmem.offset0,0x4
	.type		.nv.reservedSmem.cap,@object
	.size		.nv.reservedSmem.cap,0x4
